	.target	sm_90a

	.elftype	@"ET_EXEC"


//--------------------- .note.nv.tkinfo           --------------------------
	.section	.note.nv.tkinfo,"",@"SHT_NOTE"
	.sectionflags	@"SHF_NOTE_NV_TKINFO"
	.tkinfo
        /*0018*/ 	.word	0x00000002
        /*0030*/ 	.string	""
        /*0030*/ 	.string	"ptxas"
        /*0030*/ 	.string	"Cuda compilation tools, release 13.0, V13.0.88"
        /*0030*/ 	.string	"Build cuda_13.0.r13.0/compiler.36424714_0"
        /*0030*/ 	.string	"-arch sm_90a -m 64 "



//--------------------- .note.nv.cuinfo           --------------------------
	.section	.note.nv.cuinfo,"",@"SHT_NOTE"
	.sectionflags	@"SHF_NOTE_NV_CUINFO"
        /*0018*/ 	.short	0x0002
        /*001a*/ 	.short	0x005a
        /*001c*/ 	.short	0x0082
	.zero		2


//--------------------- .nv.info                  --------------------------
	.section	.nv.info,"",@"SHT_CUDA_INFO"
	.align	4


	//----- nvinfo : EIATTR_REGCOUNT
	.align		4
        /*0000*/ 	.byte	0x04, 0x2f
        /*0002*/ 	.short	(.L_15 - .L_14)
	.align		4
.L_14:
        /*0004*/ 	.word	index@(_ZN7cutlass13device_kernelINS_4gemm6kernel13GemmUniversalIN4cute5tupleIJiiiiEEENS1_10collective13CollectiveMmaINS1_34MainloopSm90TmaGmmaWarpSpecializedILi4ENS5_IJNS4_1CILi1EEESB_SB_EEENS1_35KernelTmaWarpSpecializedCooperativeEEENS5_IJNSA_ILi384EEESF_NSA_ILi64EEEEEEaNS5_IJlSB_lEEEaSI_NS4_8TiledMMAINS4_8MMA_AtomIJNS4_4SM904GMMA27MMA_64x192x32_S32S8S8_SS_TNEEEENS4_6LayoutINS5_IJNSA_ILi2EEESB_SB_EEENS5_IJSB_NSA_ILi0EEESS_EEEEENS5_IJNS4_10UnderscoreESV_SV_EEEEENS4_13SM90_TMA_LOADENS4_14ComposedLayoutINS4_7SwizzleILi2ELi4ELi3EEENS4_18smem_ptr_flag_bitsILi8EEENSP_INS5_IJNSA_ILi8EEESG_EEENS5_IJSG_SB_EEEEEEEvNS4_8identityESY_S18_vS19_EENS_8epilogue10collective6detail29Sm90TmaWarpSpecializedAdapterINS1C_15DefaultEpilogueIaSI_SI_NS1B_6thread17LinearCombinationIaLi1EiiLNS1G_9ScaleType4KindE0ELNS_15FloatRoundStyleE2EaEENS1_15EpilogueDefaultEEEEEvvEEEEvNT_6ParamsE)
        /*0008*/ 	.word	0x000000a8


	//----- nvinfo : EIATTR_FRAME_SIZE
	.align		4
.L_15:
        /*000c*/ 	.byte	0x04, 0x11
        /*000e*/ 	.short	(.L_17 - .L_16)
	.align		4
.L_16:
        /*0010*/ 	.word	index@(_ZN7cutlass13device_kernelINS_4gemm6kernel13GemmUniversalIN4cute5tupleIJiiiiEEENS1_10collective13CollectiveMmaINS1_34MainloopSm90TmaGmmaWarpSpecializedILi4ENS5_IJNS4_1CILi1EEESB_SB_EEENS1_35KernelTmaWarpSpecializedCooperativeEEENS5_IJNSA_ILi384EEESF_NSA_ILi64EEEEEEaNS5_IJlSB_lEEEaSI_NS4_8TiledMMAINS4_8MMA_AtomIJNS4_4SM904GMMA27MMA_64x192x32_S32S8S8_SS_TNEEEENS4_6LayoutINS5_IJNSA_ILi2EEESB_SB_EEENS5_IJSB_NSA_ILi0EEESS_EEEEENS5_IJNS4_10UnderscoreESV_SV_EEEEENS4_13SM90_TMA_LOADENS4_14ComposedLayoutINS4_7SwizzleILi2ELi4ELi3EEENS4_18smem_ptr_flag_bitsILi8EEENSP_INS5_IJNSA_ILi8EEESG_EEENS5_IJSG_SB_EEEEEEEvNS4_8identityESY_S18_vS19_EENS_8epilogue10collective6detail29Sm90TmaWarpSpecializedAdapterINS1C_15DefaultEpilogueIaSI_SI_NS1B_6thread17LinearCombinationIaLi1EiiLNS1G_9ScaleType4KindE0ELNS_15FloatRoundStyleE2EaEENS1_15EpilogueDefaultEEEEEvvEEEEvNT_6ParamsE)
        /*0014*/ 	.word	0x00000f28


	//----- nvinfo : EIATTR_MIN_STACK_SIZE
	.align		4
.L_17:
        /*0018*/ 	.byte	0x04, 0x12
        /*001a*/ 	.short	(.L_19 - .L_18)
	.align		4
.L_18:
        /*001c*/ 	.word	index@(_ZN7cutlass13device_kernelINS_4gemm6kernel13GemmUniversalIN4cute5tupleIJiiiiEEENS1_10collective13CollectiveMmaINS1_34MainloopSm90TmaGmmaWarpSpecializedILi4ENS5_IJNS4_1CILi1EEESB_SB_EEENS1_35KernelTmaWarpSpecializedCooperativeEEENS5_IJNSA_ILi384EEESF_NSA_ILi64EEEEEEaNS5_IJlSB_lEEEaSI_NS4_8TiledMMAINS4_8MMA_AtomIJNS4_4SM904GMMA27MMA_64x192x32_S32S8S8_SS_TNEEEENS4_6LayoutINS5_IJNSA_ILi2EEESB_SB_EEENS5_IJSB_NSA_ILi0EEESS_EEEEENS5_IJNS4_10UnderscoreESV_SV_EEEEENS4_13SM90_TMA_LOADENS4_14ComposedLayoutINS4_7SwizzleILi2ELi4ELi3EEENS4_18smem_ptr_flag_bitsILi8EEENSP_INS5_IJNSA_ILi8EEESG_EEENS5_IJSG_SB_EEEEEEEvNS4_8identityESY_S18_vS19_EENS_8epilogue10collective6detail29Sm90TmaWarpSpecializedAdapterINS1C_15DefaultEpilogueIaSI_SI_NS1B_6thread17LinearCombinationIaLi1EiiLNS1G_9ScaleType4KindE0ELNS_15FloatRoundStyleE2EaEENS1_15EpilogueDefaultEEEEEvvEEEEvNT_6ParamsE)
        /*0020*/ 	.word	0x00000f28
.L_19:


//--------------------- .nv.compat                --------------------------
	.section	.nv.compat,"",@"SHT_CUDA_COMPAT_INFO"
	.align	4
        /*0000*/ 	.byte	0x02, 0x09, 0x01, 0x00, 0x02, 0x02, 0x04, 0x00, 0x02, 0x05, 0x05, 0x00, 0x03, 0x07, 0x01, 0x01
        /*0010*/ 	.byte	0x02, 0x03, 0x01, 0x00, 0x02, 0x06, 0x01, 0x00, 0x04, 0x0b, 0x08, 0x00, 0x00, 0x00, 0x00, 0x00
        /*0020*/ 	.byte	0x00, 0x00, 0x00, 0x00


//--------------------- .nv.info._ZN7cutlass13device_kernelINS_4gemm6kernel13GemmUniversalIN4cute5tupleIJiiiiEEENS1_10collective13CollectiveMmaINS1_34MainloopSm90TmaGmmaWarpSpecializedILi4ENS5_IJNS4_1CILi1EEESB_SB_EEENS1_35KernelTmaWarpSpecializedCooperativeEEENS5_IJNSA_ILi384EEESF_NSA_ILi64EEEEEEaNS5_IJlSB_lEEEaSI_NS4_8TiledMMAINS4_8MMA_AtomIJNS4_4SM904GMMA27MMA_64x192x32_S32S8S8_SS_TNEEEENS4_6LayoutINS5_IJNSA_ILi2EEESB_SB_EEENS5_IJSB_NSA_ILi0EEESS_EEEEENS5_IJNS4_10UnderscoreESV_SV_EEEEENS4_13SM90_TMA_LOADENS4_14ComposedLayoutINS4_7SwizzleILi2ELi4ELi3EEENS4_18smem_ptr_flag_bitsILi8EEENSP_INS5_IJNSA_ILi8EEESG_EEENS5_IJSG_SB_EEEEEEEvNS4_8identityESY_S18_vS19_EENS_8epilogue10collective6detail29Sm90TmaWarpSpecializedAdapterINS1C_15DefaultEpilogueIaSI_SI_NS1B_6thread17LinearCombinationIaLi1EiiLNS1G_9ScaleType4KindE0ELNS_15FloatRoundStyleE2EaEENS1_15EpilogueDefaultEEEEEvvEEEEvNT_6ParamsE --------------------------
	.section	.nv.info._ZN7cutlass13device_kernelINS_4gemm6kernel13GemmUniversalIN4cute5tupleIJiiiiEEENS1_10collective13CollectiveMmaINS1_34MainloopSm90TmaGmmaWarpSpecializedILi4ENS5_IJNS4_1CILi1EEESB_SB_EEENS1_35KernelTmaWarpSpecializedCooperativeEEENS5_IJNSA_ILi384EEESF_NSA_ILi64EEEEEEaNS5_IJlSB_lEEEaSI_NS4_8TiledMMAINS4_8MMA_AtomIJNS4_4SM904GMMA27MMA_64x192x32_S32S8S8_SS_TNEEEENS4_6LayoutINS5_IJNSA_ILi2EEESB_SB_EEENS5_IJSB_NSA_ILi0EEESS_EEEEENS5_IJNS4_10UnderscoreESV_SV_EEEEENS4_13SM90_TMA_LOADENS4_14ComposedLayoutINS4_7SwizzleILi2ELi4ELi3EEENS4_18smem_ptr_flag_bitsILi8EEENSP_INS5_IJNSA_ILi8EEESG_EEENS5_IJSG_SB_EEEEEEEvNS4_8identityESY_S18_vS19_EENS_8epilogue10collective6detail29Sm90TmaWarpSpecializedAdapterINS1C_15DefaultEpilogueIaSI_SI_NS1B_6thread17LinearCombinationIaLi1EiiLNS1G_9ScaleType4KindE0ELNS_15FloatRoundStyleE2EaEENS1_15EpilogueDefaultEEEEEvvEEEEvNT_6ParamsE,"",@"SHT_CUDA_INFO"
	.sectionflags	@""
	.align	4


	//----- nvinfo : EIATTR_CUDA_API_VERSION
	.align		4
        /*0000*/ 	.byte	0x04, 0x37
        /*0002*/ 	.short	(.L_21 - .L_20)
.L_20:
        /*0004*/ 	.word	0x00000082


	//----- nvinfo : EIATTR_KPARAM_INFO
	.align		4
.L_21:
        /*0008*/ 	.byte	0x04, 0x17
        /*000a*/ 	.short	(.L_23 - .L_22)
.L_22:
        /*000c*/ 	.word	0x00000000
        /*0010*/ 	.short	0x0000
        /*0012*/ 	.short	0x0070
        /*0014*/ 	.byte	0x00, 0xf0, 0x01, 0x10


	//----- nvinfo : EIATTR_SPARSE_MMA_MASK
	.align		4
.L_23:
        /*0018*/ 	.byte	0x03, 0x50
        /*001a*/ 	.short	0x0000


	//----- nvinfo : EIATTR_MAXREG_COUNT
	.align		4
        /*001c*/ 	.byte	0x03, 0x1b
        /*001e*/ 	.short	0x00a8


	//----- nvinfo : EIATTR_NUM_BARRIERS
	.align		4
        /*0020*/ 	.byte	0x02, 0x4c
        /*0022*/ 	.byte	0x01
	.zero		1


	//----- nvinfo : EIATTR_EXTERNS
	.align		4
        /*0024*/ 	.byte	0x04, 0x0f
        /*0026*/ 	.short	(.L_25 - .L_24)


	//   ....[0]....
	.align		4
.L_24:
        /*0028*/ 	.word	index@(__assertfail)


	//----- nvinfo : EIATTR_ANNOTATIONS
	.align		4
.L_25:
        /*002c*/ 	.byte	0x04, 0x55
        /*002e*/ 	.short	(.L_27 - .L_26)


	//   ....[0]....
.L_26:
        /*0030*/ 	.word	0x00000001
        /*0034*/ 	.byte	0x90, 0x06, 0x00, 0x00, 0x01, 0x00, 0x00, 0x00, 0xb0, 0x06, 0x00, 0x00, 0x01, 0x00, 0x00, 0x00
        /* <DEDUP_REMOVED lines=1562> */
        /*61e4*/ 	.byte	0x60, 0x44, 0x03, 0x00, 0x01, 0x00, 0x00, 0x00, 0x80, 0x44, 0x03, 0x00


	//----- nvinfo : EIATTR_MERCURY_ISA_VERSION
	.align		4
.L_27:
        /*61f0*/ 	.byte	0x03, 0x5f
        /*61f2*/ 	.short	0x0101


	//----- nvinfo : EIATTR_INT_WARP_WIDE_INSTR_OFFSETS
	.align		4
        /*61f4*/ 	.byte	0x04, 0x31
        /*61f6*/ 	.short	(.L_29 - .L_28)


	//   ....[0]....
.L_28:
        /*61f8*/ 	.word	0x00000500


	//   ....[1]....
        /*61fc*/ 	.word	0x00000510


	//   ....[2]....
        /*6200*/ 	.word	0x000005a0


	//----- nvinfo : EIATTR_COOP_GROUP_MASK_REGIDS
	.align		4
.L_29:
        /*6204*/ 	.byte	0x04, 0x29
        /*6206*/ 	.short	(.L_31 - .L_30)


	//   ....[0]....
.L_30:
        /*6208*/ 	.word	0xffffffff


	//   ....[1]....
        /*620c*/ 	.word	0xffffffff


	//   ....[2]....
        /*6210*/ 	.word	0xffffffff


	//   ....[3]....
        /*6214*/ 	.word	0xffffffff


	//   ....[4]....
        /*6218*/ 	.word	0xffffffff


	//----- nvinfo : EIATTR_COOP_GROUP_INSTR_OFFSETS
	.align		4
.L_31:
        /*621c*/ 	.byte	0x04, 0x28
        /*621e*/ 	.short	(.L_33 - .L_32)


	//   ....[0]....
.L_32:
        /*6220*/ 	.word	0x00000070


	//   ....[1]....
        /*6224*/ 	.word	0x00000080


	//   ....[2]....
        /*6228*/ 	.word	0x000001a0


	//   ....[3]....
        /*622c*/ 	.word	0x000003b0


	//   ....[4]....
        /*6230*/ 	.word	0x000011a0


	//----- nvinfo : EIATTR_REG_RECONFIG
	.align		4
.L_33:
        /*6234*/ 	.byte	0x01, 0x54
	.zero		2


	//----- nvinfo : EIATTR_SYSCALL_OFFSETS
	.align		4
        /*6238*/ 	.byte	0x04, 0x46
        /*623a*/ 	.short	(.L_35 - .L_34)


	//   ....[0]....
.L_34:
        /*623c*/ 	.word	0x00001350


	//----- nvinfo : EIATTR_MBARRIER_INSTR_OFFSETS
	.align		4
.L_35:
        /*6240*/ 	.byte	0x04, 0x39
        /*6242*/ 	.short	(.L_37 - .L_36)


	//   ....[0]....
.L_36:
        /*6244*/ 	.word	0x00000320
        /*6248*/ 	.word	0x000000ff
        /*624c*/ 	.word	0x00000000
        /*6250*/ 	.short	0x0100
        /*6252*/ 	.byte	0x08
	.zero		1


	//   ....[1]....
        /*6254*/ 	.word	0x00000330
        /*6258*/ 	.word	0x000000ff
        /*625c*/ 	.word	0x00000020
        /*6260*/ 	.short	0x0100
        /*6262*/ 	.byte	0x08
	.zero		1


	//   ....[2]....
        /*6264*/ 	.word	0x00000340
        /*6268*/ 	.word	0x000000ff
        /*626c*/ 	.word	0x00000008
        /*6270*/ 	.short	0x0100
        /*6272*/ 	.byte	0x08
	.zero		1


	//   ....[3]....
        /*6274*/ 	.word	0x00000350
        /*6278*/ 	.word	0x000000ff
        /*627c*/ 	.word	0x00000028
        /*6280*/ 	.short	0x0100
        /*6282*/ 	.byte	0x08
	.zero		1


	//   ....[4]....
        /*6284*/ 	.word	0x00000360
        /*6288*/ 	.word	0x000000ff
        /*628c*/ 	.word	0x00000010
        /*6290*/ 	.short	0x0100
        /*6292*/ 	.byte	0x08
	.zero		1


	//   ....[5]....
        /*6294*/ 	.word	0x00000370
        /*6298*/ 	.word	0x000000ff
        /*629c*/ 	.word	0x00000030
        /*62a0*/ 	.short	0x0100
        /*62a2*/ 	.byte	0x08
	.zero		1


	//   ....[6]....
        /*62a4*/ 	.word	0x00000380
        /*62a8*/ 	.word	0x000000ff
        /*62ac*/ 	.word	0x00000018
        /*62b0*/ 	.short	0x0100
        /*62b2*/ 	.byte	0x08
	.zero		1


	//   ....[7]....
        /*62b4*/ 	.word	0x00000390
        /*62b8*/ 	.word	0x000000ff
        /*62bc*/ 	.word	0x00000038
        /*62c0*/ 	.short	0x0100
        /*62c2*/ 	.byte	0x08
	.zero		1


	//   ....[8]....
        /*62c4*/ 	.word	0x00000620
        /*62c8*/ 	.word	0x000000ff
        /*62cc*/ 	.word	0x00000050
        /*62d0*/ 	.short	0x0100
        /*62d2*/ 	.byte	0x10
	.zero		1


	//   ....[9]....
        /*62d4*/ 	.word	0x000006c0
        /*62d8*/ 	.word	0x000000ff
        /*62dc*/ 	.word	0x00000058
        /*62e0*/ 	.short	0x0100
        /*62e2*/ 	.byte	0x10
	.zero		1


	//   ....[10]....
        /*62e4*/ 	.word	0x00001430
        /*62e8*/ 	.word	0x00000004
        /*62ec*/ 	.word	0x00000000
        /*62f0*/ 	.short	0x010a
        /*62f2*/ 	.byte	0x3f
	.zero		1


	//   ....[11]....
        /*62f4*/ 	.word	0x00001470
        /*62f8*/ 	.word	0x00000004
        /*62fc*/ 	.word	0x00000000
        /*6300*/ 	.short	0x010a
        /*6302*/ 	.byte	0x3f
	.zero		1


	//   ....[12]....
        /*6304*/ 	.word	0x00006ce0
        /*6308*/ 	.word	0x00000005
        /*630c*/ 	.word	0x00000000
        /*6310*/ 	.short	0x010a
        /*6312*/ 	.byte	0x3f
	.zero		1


	//   ....[13]....
        /*6314*/ 	.word	0x00006d20
        /*6318*/ 	.word	0x00000005
        /*631c*/ 	.word	0x00000000
        /*6320*/ 	.short	0x010a
        /*6322*/ 	.byte	0x3f
	.zero		1


	//   ....[14]....
        /*6324*/ 	.word	0x0000d760
        /*6328*/ 	.word	0x00000005
        /*632c*/ 	.word	0x00000000
        /*6330*/ 	.short	0x0101
        /*6332*/ 	.byte	0x3f
	.zero		1


	//   ....[15]....
        /*6334*/ 	.word	0x0000d930
        /*6338*/ 	.word	0x00000000
        /*633c*/ 	.word	0x00000000
        /*6340*/ 	.short	0x0101
        /*6342*/ 	.byte	0x3f
	.zero		1


	//   ....[16]....
        /*6344*/ 	.word	0x00034030
        /*6348*/ 	.word	0x0000000f
        /*634c*/ 	.word	0x00000020
        /*6350*/ 	.short	0x010a
        /*6352*/ 	.byte	0x3f
	.zero		1


	//   ....[17]....
        /*6354*/ 	.word	0x000343f0
        /*6358*/ 	.word	0x00000002
        /*635c*/ 	.word	0x00000058
        /*6360*/ 	.short	0x0101
        /*6362*/ 	.byte	0x3f
	.zero		1


	//   ....[18]....
        /*6364*/ 	.word	0x00034b90
        /*6368*/ 	.word	0x00000005
        /*636c*/ 	.word	0x00000000
        /*6370*/ 	.short	0x010a
        /*6372*/ 	.byte	0x3f
	.zero		1


	//   ....[19]....
        /*6374*/ 	.word	0x00034c20
        /*6378*/ 	.word	0x00000007
        /*637c*/ 	.word	0x00000000
        /*6380*/ 	.short	0x010a
        /*6382*/ 	.byte	0x3f
	.zero		1


	//   ....[20]....
        /*6384*/ 	.word	0x00034cb0
        /*6388*/ 	.word	0x00000007
        /*638c*/ 	.word	0x00000000
        /*6390*/ 	.short	0x010a
        /*6392*/ 	.byte	0x3f
	.zero		1


	//   ....[21]....
        /*6394*/ 	.word	0x00034d40
        /*6398*/ 	.word	0x00000003
        /*639c*/ 	.word	0x00000000
        /*63a0*/ 	.short	0x010a
        /*63a2*/ 	.byte	0x3f
	.zero		1


	//   ....[22]....
        /*63a4*/ 	.word	0x00034da0
        /*63a8*/ 	.word	0x00000004
        /*63ac*/ 	.word	0x00000000
        /*63b0*/ 	.short	0x010a
        /*63b2*/ 	.byte	0x3f
	.zero		1


	//   ....[23]....
        /*63b4*/ 	.word	0x00034df0
        /*63b8*/ 	.word	0x00000005
        /*63bc*/ 	.word	0x00000000
        /*63c0*/ 	.short	0x010a
        /*63c2*/ 	.byte	0x3f
	.zero		1


	//   ....[24]....
        /*63c4*/ 	.word	0x00034ec0
        /*63c8*/ 	.word	0x0000000f
        /*63cc*/ 	.word	0x00000020
        /*63d0*/ 	.short	0x010a
        /*63d2*/ 	.byte	0x3f
	.zero		1


	//   ....[25]....
        /*63d4*/ 	.word	0x00034f90
        /*63d8*/ 	.word	0x00000005
        /*63dc*/ 	.word	0x00000000
        /*63e0*/ 	.short	0x010a
        /*63e2*/ 	.byte	0x3f
	.zero		1


	//   ....[26]....
        /*63e4*/ 	.word	0x00034fe0
        /*63e8*/ 	.word	0x00000007
        /*63ec*/ 	.word	0x00000000
        /*63f0*/ 	.short	0x010a
        /*63f2*/ 	.byte	0x3f
	.zero		1


	//   ....[27]....
        /*63f4*/ 	.word	0x00035030
        /*63f8*/ 	.word	0x00000007
        /*63fc*/ 	.word	0x00000000
        /*6400*/ 	.short	0x010a
        /*6402*/ 	.byte	0x3f
	.zero		1


	//----- nvinfo : EIATTR_NUM_MBARRIERS
	.align		4
.L_37:
        /*6404*/ 	.byte	0x03, 0x38
        /*6406*/ 	.short	0x000a


	//----- nvinfo : EIATTR_EXIT_INSTR_OFFSETS
	.align		4
        /*6408*/ 	.byte	0x04, 0x1c
        /*640a*/ 	.short	(.L_39 - .L_38)


	//   ....[0]....
.L_38:
        /*640c*/ 	.word	0x00000720


	//   ....[1]....
        /*6410*/ 	.word	0x00001090


	//   ....[2]....
        /*6414*/ 	.word	0x000335b0


	//   ....[3]....
        /*6418*/ 	.word	0x00033cc0


	//   ....[4]....
        /*641c*/ 	.word	0x00034d90


	//----- nvinfo : EIATTR_MAX_THREADS
	.align		4
.L_39:
        /*6420*/ 	.byte	0x04, 0x05
        /*6422*/ 	.short	(.L_41 - .L_40)
.L_40:
        /*6424*/ 	.word	0x00000180
        /*6428*/ 	.word	0x00000001
        /*642c*/ 	.word	0x00000001


	//----- nvinfo : EIATTR_CRS_STACK_SIZE
	.align		4
.L_41:
        /*6430*/ 	.byte	0x04, 0x1e
        /*6432*/ 	.short	(.L_43 - .L_42)
.L_42:
        /*6434*/ 	.word	0x00000000


	//----- nvinfo : EIATTR_CBANK_PARAM_SIZE
	.align		4
.L_43:
        /*6438*/ 	.byte	0x03, 0x19
        /*643a*/ 	.short	0x0470


	//----- nvinfo : EIATTR_PARAM_CBANK
	.align		4
        /*643c*/ 	.byte	0x04, 0x0a
        /*643e*/ 	.short	(.L_45 - .L_44)
	.align		4
.L_44:
        /*6440*/ 	.word	index@(.nv.constant0._ZN7cutlass13device_kernelINS_4gemm6kernel13GemmUniversalIN4cute5tupleIJiiiiEEENS1_10collective13CollectiveMmaINS1_34MainloopSm90TmaGmmaWarpSpecializedILi4ENS5_IJNS4_1CILi1EEESB_SB_EEENS1_35KernelTmaWarpSpecializedCooperativeEEENS5_IJNSA_ILi384EEESF_NSA_ILi64EEEEEEaNS5_IJlSB_lEEEaSI_NS4_8TiledMMAINS4_8MMA_AtomIJNS4_4SM904GMMA27MMA_64x192x32_S32S8S8_SS_TNEEEENS4_6LayoutINS5_IJNSA_ILi2EEESB_SB_EEENS5_IJSB_NSA_ILi0EEESS_EEEEENS5_IJNS4_10UnderscoreESV_SV_EEEEENS4_13SM90_TMA_LOADENS4_14ComposedLayoutINS4_7SwizzleILi2ELi4ELi3EEENS4_18smem_ptr_flag_bitsILi8EEENSP_INS5_IJNSA_ILi8EEESG_EEENS5_IJSG_SB_EEEEEEEvNS4_8identityESY_S18_vS19_EENS_8epilogue10collective6detail29Sm90TmaWarpSpecializedAdapterINS1C_15DefaultEpilogueIaSI_SI_NS1B_6thread17LinearCombinationIaLi1EiiLNS1G_9ScaleType4KindE0ELNS_15FloatRoundStyleE2EaEENS1_15EpilogueDefaultEEEEEvvEEEEvNT_6ParamsE)
        /*6444*/ 	.short	0x0210
        /*6446*/ 	.short	0x0470


	//----- nvinfo : EIATTR_SW_WAR
	.align		4
.L_45:
        /*6448*/ 	.byte	0x04, 0x36
        /*644a*/ 	.short	(.L_47 - .L_46)
.L_46:
        /*644c*/ 	.word	0x00000008
.L_47:


//--------------------- .nv.callgraph             --------------------------
	.section	.nv.callgraph,"",@"SHT_CUDA_CALLGRAPH"
	.align	4
	.sectionentsize	8
	.align		4
        /*0000*/ 	.word	0x00000000
	.align		4
        /*0004*/ 	.word	0xffffffff
	.align		4
        /*0008*/ 	.word	index@(_ZN7cutlass13device_kernelINS_4gemm6kernel13GemmUniversalIN4cute5tupleIJiiiiEEENS1_10collective13CollectiveMmaINS1_34MainloopSm90TmaGmmaWarpSpecializedILi4ENS5_IJNS4_1CILi1EEESB_SB_EEENS1_35KernelTmaWarpSpecializedCooperativeEEENS5_IJNSA_ILi384EEESF_NSA_ILi64EEEEEEaNS5_IJlSB_lEEEaSI_NS4_8TiledMMAINS4_8MMA_AtomIJNS4_4SM904GMMA27MMA_64x192x32_S32S8S8_SS_TNEEEENS4_6LayoutINS5_IJNSA_ILi2EEESB_SB_EEENS5_IJSB_NSA_ILi0EEESS_EEEEENS5_IJNS4_10UnderscoreESV_SV_EEEEENS4_13SM90_TMA_LOADENS4_14ComposedLayoutINS4_7SwizzleILi2ELi4ELi3EEENS4_18smem_ptr_flag_bitsILi8EEENSP_INS5_IJNSA_ILi8EEESG_EEENS5_IJSG_SB_EEEEEEEvNS4_8identityESY_S18_vS19_EENS_8epilogue10collective6detail29Sm90TmaWarpSpecializedAdapterINS1C_15DefaultEpilogueIaSI_SI_NS1B_6thread17LinearCombinationIaLi1EiiLNS1G_9ScaleType4KindE0ELNS_15FloatRoundStyleE2EaEENS1_15EpilogueDefaultEEEEEvvEEEEvNT_6ParamsE)
	.align		4
        /*000c*/ 	.word	index@(__assertfail)
	.align		4
        /*0010*/ 	.word	0x00000000
	.align		4
        /*0014*/ 	.word	0xfffffffe
	.align		4
        /*0018*/ 	.word	0x00000000
	.align		4
        /*001c*/ 	.word	0xfffffffd
	.align		4
        /*0020*/ 	.word	0x00000000
	.align		4
        /*0024*/ 	.word	0xfffffffc


//--------------------- .nv.constant4             --------------------------
	.section	.nv.constant4,"a",@progbits
	.align	8
	.align		8
.nv.constant4:
        /*0000*/ 	.dword	__assertfail
	.align		8
        /*0008*/ 	.dword	__unnamed_1
	.align		8
        /*0010*/ 	.dword	_ZN39_INTERNAL_be3cf82e_4_k_cu_655c9e05_39244cuda3std3__45__cpo5beginE
	.align		8
        /*0018*/ 	.dword	_ZN39_INTERNAL_be3cf82e_4_k_cu_655c9e05_39244cuda3std3__45__cpo3endE
	.align		8
        /*0020*/ 	.dword	_ZN39_INTERNAL_be3cf82e_4_k_cu_655c9e05_39244cuda3std3__45__cpo6cbeginE
	.align		8
        /*0028*/ 	.dword	_ZN39_INTERNAL_be3cf82e_4_k_cu_655c9e05_39244cuda3std3__45__cpo4cendE
	.align		8
        /*0030*/ 	.dword	_ZN39_INTERNAL_be3cf82e_4_k_cu_655c9e05_39244cuda3std3__441_GLOBAL__N__be3cf82e_4_k_cu_655c9e05_39246ignoreE
	.align		8
        /*0038*/ 	.dword	_ZN39_INTERNAL_be3cf82e_4_k_cu_655c9e05_39244cuda3std3__419piecewise_constructE
	.align		8
        /*0040*/ 	.dword	_ZN39_INTERNAL_be3cf82e_4_k_cu_655c9e05_39244cuda3std3__48in_placeE
	.align		8
        /*0048*/ 	.dword	_ZN39_INTERNAL_be3cf82e_4_k_cu_655c9e05_39244cuda3std6ranges3__45__cpo4swapE
	.align		8
        /*0050*/ 	.dword	_ZN39_INTERNAL_be3cf82e_4_k_cu_655c9e05_39244cuda3std6ranges3__45__cpo9iter_moveE
	.align		8
        /*0058*/ 	.dword	_ZN39_INTERNAL_be3cf82e_4_k_cu_655c9e05_39244cute7productE
	.align		8
        /*0060*/ 	.dword	_ZN39_INTERNAL_be3cf82e_4_k_cu_655c9e05_39244cute1_E
	.align		8
        /*0068*/ 	.dword	$str$22
	.align		8
        /*0070*/ 	.dword	$str$23


//--------------------- .text._ZN7cutlass13device_kernelINS_4gemm6kernel13GemmUniversalIN4cute5tupleIJiiiiEEENS1_10collective13CollectiveMmaINS1_34MainloopSm90TmaGmmaWarpSpecializedILi4ENS5_IJNS4_1CILi1EEESB_SB_EEENS1_35KernelTmaWarpSpecializedCooperativeEEENS5_IJNSA_ILi384EEESF_NSA_ILi64EEEEEEaNS5_IJlSB_lEEEaSI_NS4_8TiledMMAINS4_8MMA_AtomIJNS4_4SM904GMMA27MMA_64x192x32_S32S8S8_SS_TNEEEENS4_6LayoutINS5_IJNSA_ILi2EEESB_SB_EEENS5_IJSB_NSA_ILi0EEESS_EEEEENS5_IJNS4_10UnderscoreESV_SV_EEEEENS4_13SM90_TMA_LOADENS4_14ComposedLayoutINS4_7SwizzleILi2ELi4ELi3EEENS4_18smem_ptr_flag_bitsILi8EEENSP_INS5_IJNSA_ILi8EEESG_EEENS5_IJSG_SB_EEEEEEEvNS4_8identityESY_S18_vS19_EENS_8epilogue10collective6detail29Sm90TmaWarpSpecializedAdapterINS1C_15DefaultEpilogueIaSI_SI_NS1B_6thread17LinearCombinationIaLi1EiiLNS1G_9ScaleType4KindE0ELNS_15FloatRoundStyleE2EaEENS1_15EpilogueDefaultEEEEEvvEEEEvNT_6ParamsE --------------------------
	.section	.text._ZN7cutlass13device_kernelINS_4gemm6kernel13GemmUniversalIN4cute5tupleIJiiiiEEENS1_10collective13CollectiveMmaINS1_34MainloopSm90TmaGmmaWarpSpecializedILi4ENS5_IJNS4_1CILi1EEESB_SB_EEENS1_35KernelTmaWarpSpecializedCooperativeEEENS5_IJNSA_ILi384EEESF_NSA_ILi64EEEEEEaNS5_IJlSB_lEEEaSI_NS4_8TiledMMAINS4_8MMA_AtomIJNS4_4SM904GMMA27MMA_64x192x32_S32S8S8_SS_TNEEEENS4_6LayoutINS5_IJNSA_ILi2EEESB_SB_EEENS5_IJSB_NSA_ILi0EEESS_EEEEENS5_IJNS4_10UnderscoreESV_SV_EEEEENS4_13SM90_TMA_LOADENS4_14ComposedLayoutINS4_7SwizzleILi2ELi4ELi3EEENS4_18smem_ptr_flag_bitsILi8EEENSP_INS5_IJNSA_ILi8EEESG_EEENS5_IJSG_SB_EEEEEEEvNS4_8identityESY_S18_vS19_EENS_8epilogue10collective6detail29Sm90TmaWarpSpecializedAdapterINS1C_15DefaultEpilogueIaSI_SI_NS1B_6thread17LinearCombinationIaLi1EiiLNS1G_9ScaleType4KindE0ELNS_15FloatRoundStyleE2EaEENS1_15EpilogueDefaultEEEEEvvEEEEvNT_6ParamsE,"ax",@progbits
	.align	128
.text._ZN7cutlass13device_kernelINS_4gemm6kernel13GemmUniversalIN4cute5tupleIJiiiiEEENS1_10collective13CollectiveMmaINS1_34MainloopSm90TmaGmmaWarpSpecializedILi4ENS5_IJNS4_1CILi1EEESB_SB_EEENS1_35KernelTmaWarpSpecializedCooperativeEEENS5_IJNSA_ILi384EEESF_NSA_ILi64EEEEEEaNS5_IJlSB_lEEEaSI_NS4_8TiledMMAINS4_8MMA_AtomIJNS4_4SM904GMMA27MMA_64x192x32_S32S8S8_SS_TNEEEENS4_6LayoutINS5_IJNSA_ILi2EEESB_SB_EEENS5_IJSB_NSA_ILi0EEESS_EEEEENS5_IJNS4_10UnderscoreESV_SV_EEEEENS4_13SM90_TMA_LOADENS4_14ComposedLayoutINS4_7SwizzleILi2ELi4ELi3EEENS4_18smem_ptr_flag_bitsILi8EEENSP_INS5_IJNSA_ILi8EEESG_EEENS5_IJSG_SB_EEEEEEEvNS4_8identityESY_S18_vS19_EENS_8epilogue10collective6detail29Sm90TmaWarpSpecializedAdapterINS1C_15DefaultEpilogueIaSI_SI_NS1B_6thread17LinearCombinationIaLi1EiiLNS1G_9ScaleType4KindE0ELNS_15FloatRoundStyleE2EaEENS1_15EpilogueDefaultEEEEEvvEEEEvNT_6ParamsE:
        .type           _ZN7cutlass13device_kernelINS_4gemm6kernel13GemmUniversalIN4cute5tupleIJiiiiEEENS1_10collective13CollectiveMmaINS1_34MainloopSm90TmaGmmaWarpSpecializedILi4ENS5_IJNS4_1CILi1EEESB_SB_EEENS1_35KernelTmaWarpSpecializedCooperativeEEENS5_IJNSA_ILi384EEESF_NSA_ILi64EEEEEEaNS5_IJlSB_lEEEaSI_NS4_8TiledMMAINS4_8MMA_AtomIJNS4_4SM904GMMA27MMA_64x192x32_S32S8S8_SS_TNEEEENS4_6LayoutINS5_IJNSA_ILi2EEESB_SB_EEENS5_IJSB_NSA_ILi0EEESS_EEEEENS5_IJNS4_10UnderscoreESV_SV_EEEEENS4_13SM90_TMA_LOADENS4_14ComposedLayoutINS4_7SwizzleILi2ELi4ELi3EEENS4_18smem_ptr_flag_bitsILi8EEENSP_INS5_IJNSA_ILi8EEESG_EEENS5_IJSG_SB_EEEEEEEvNS4_8identityESY_S18_vS19_EENS_8epilogue10collective6detail29Sm90TmaWarpSpecializedAdapterINS1C_15DefaultEpilogueIaSI_SI_NS1B_6thread17LinearCombinationIaLi1EiiLNS1G_9ScaleType4KindE0ELNS_15FloatRoundStyleE2EaEENS1_15EpilogueDefaultEEEEEvvEEEEvNT_6ParamsE,@function
        .size           _ZN7cutlass13device_kernelINS_4gemm6kernel13GemmUniversalIN4cute5tupleIJiiiiEEENS1_10collective13CollectiveMmaINS1_34MainloopSm90TmaGmmaWarpSpecializedILi4ENS5_IJNS4_1CILi1EEESB_SB_EEENS1_35KernelTmaWarpSpecializedCooperativeEEENS5_IJNSA_ILi384EEESF_NSA_ILi64EEEEEEaNS5_IJlSB_lEEEaSI_NS4_8TiledMMAINS4_8MMA_AtomIJNS4_4SM904GMMA27MMA_64x192x32_S32S8S8_SS_TNEEEENS4_6LayoutINS5_IJNSA_ILi2EEESB_SB_EEENS5_IJSB_NSA_ILi0EEESS_EEEEENS5_IJNS4_10UnderscoreESV_SV_EEEEENS4_13SM90_TMA_LOADENS4_14ComposedLayoutINS4_7SwizzleILi2ELi4ELi3EEENS4_18smem_ptr_flag_bitsILi8EEENSP_INS5_IJNSA_ILi8EEESG_EEENS5_IJSG_SB_EEEEEEEvNS4_8identityESY_S18_vS19_EENS_8epilogue10collective6detail29Sm90TmaWarpSpecializedAdapterINS1C_15DefaultEpilogueIaSI_SI_NS1B_6thread17LinearCombinationIaLi1EiiLNS1G_9ScaleType4KindE0ELNS_15FloatRoundStyleE2EaEENS1_15EpilogueDefaultEEEEEvvEEEEvNT_6ParamsE,(.L_x_1218 - _ZN7cutlass13device_kernelINS_4gemm6kernel13GemmUniversalIN4cute5tupleIJiiiiEEENS1_10collective13CollectiveMmaINS1_34MainloopSm90TmaGmmaWarpSpecializedILi4ENS5_IJNS4_1CILi1EEESB_SB_EEENS1_35KernelTmaWarpSpecializedCooperativeEEENS5_IJNSA_ILi384EEESF_NSA_ILi64EEEEEEaNS5_IJlSB_lEEEaSI_NS4_8TiledMMAINS4_8MMA_AtomIJNS4_4SM904GMMA27MMA_64x192x32_S32S8S8_SS_TNEEEENS4_6LayoutINS5_IJNSA_ILi2EEESB_SB_EEENS5_IJSB_NSA_ILi0EEESS_EEEEENS5_IJNS4_10UnderscoreESV_SV_EEEEENS4_13SM90_TMA_LOADENS4_14ComposedLayoutINS4_7SwizzleILi2ELi4ELi3EEENS4_18smem_ptr_flag_bitsILi8EEENSP_INS5_IJNSA_ILi8EEESG_EEENS5_IJSG_SB_EEEEEEEvNS4_8identityESY_S18_vS19_EENS_8epilogue10collective6detail29Sm90TmaWarpSpecializedAdapterINS1C_15DefaultEpilogueIaSI_SI_NS1B_6thread17LinearCombinationIaLi1EiiLNS1G_9ScaleType4KindE0ELNS_15FloatRoundStyleE2EaEENS1_15EpilogueDefaultEEEEEvvEEEEvNT_6ParamsE)
        .other          _ZN7cutlass13device_kernelINS_4gemm6kernel13GemmUniversalIN4cute5tupleIJiiiiEEENS1_10collective13CollectiveMmaINS1_34MainloopSm90TmaGmmaWarpSpecializedILi4ENS5_IJNS4_1CILi1EEESB_SB_EEENS1_35KernelTmaWarpSpecializedCooperativeEEENS5_IJNSA_ILi384EEESF_NSA_ILi64EEEEEEaNS5_IJlSB_lEEEaSI_NS4_8TiledMMAINS4_8MMA_AtomIJNS4_4SM904GMMA27MMA_64x192x32_S32S8S8_SS_TNEEEENS4_6LayoutINS5_IJNSA_ILi2EEESB_SB_EEENS5_IJSB_NSA_ILi0EEESS_EEEEENS5_IJNS4_10UnderscoreESV_SV_EEEEENS4_13SM90_TMA_LOADENS4_14ComposedLayoutINS4_7SwizzleILi2ELi4ELi3EEENS4_18smem_ptr_flag_bitsILi8EEENSP_INS5_IJNSA_ILi8EEESG_EEENS5_IJSG_SB_EEEEEEEvNS4_8identityESY_S18_vS19_EENS_8epilogue10collective6detail29Sm90TmaWarpSpecializedAdapterINS1C_15DefaultEpilogueIaSI_SI_NS1B_6thread17LinearCombinationIaLi1EiiLNS1G_9ScaleType4KindE0ELNS_15FloatRoundStyleE2EaEENS1_15EpilogueDefaultEEEEEvvEEEEvNT_6ParamsE,@"STO_CUDA_ENTRY STV_DEFAULT"
_ZN7cutlass13device_kernelINS_4gemm6kernel13GemmUniversalIN4cute5tupleIJiiiiEEENS1_10collective13CollectiveMmaINS1_34MainloopSm90TmaGmmaWarpSpecializedILi4ENS5_IJNS4_1CILi1EEESB_SB_EEENS1_35KernelTmaWarpSpecializedCooperativeEEENS5_IJNSA_ILi384EEESF_NSA_ILi64EEEEEEaNS5_IJlSB_lEEEaSI_NS4_8TiledMMAINS4_8MMA_AtomIJNS4_4SM904GMMA27MMA_64x192x32_S32S8S8_SS_TNEEEENS4_6LayoutINS5_IJNSA_ILi2EEESB_SB_EEENS5_IJSB_NSA_ILi0EEESS_EEEEENS5_IJNS4_10UnderscoreESV_SV_EEEEENS4_13SM90_TMA_LOADENS4_14ComposedLayoutINS4_7SwizzleILi2ELi4ELi3EEENS4_18smem_ptr_flag_bitsILi8EEENSP_INS5_IJNSA_ILi8EEESG_EEENS5_IJSG_SB_EEEEEEEvNS4_8identityESY_S18_vS19_EENS_8epilogue10collective6detail29Sm90TmaWarpSpecializedAdapterINS1C_15DefaultEpilogueIaSI_SI_NS1B_6thread17LinearCombinationIaLi1EiiLNS1G_9ScaleType4KindE0ELNS_15FloatRoundStyleE2EaEENS1_15EpilogueDefaultEEEEEvvEEEEvNT_6ParamsE:
[----:B------:R-:W0:Y:S02]  /*0000*/  LDC R1, c[0x0][0x28] ;  /* 0x00000a00ff017b82 */ /* 0x000e240000000800 */
[----:B0-----:R-:W-:Y:S01]  /*0010*/  VIADD R1, R1, 0xfffff0d8 ;  /* 0xfffff0d801017836 */ /* 0x001fe20000000000 */
[----:B------:R-:W0:Y:S01]  /*0020*/  S2R R2, SR_TID.X ;  /* 0x0000000000027919 */ /* 0x000e220000002100 */
[----:B------:R-:W-:Y:S01]  /*0030*/  ELECT P0, URZ, PT ;  /* 0x00000000003f782f */ /* 0x000fe20003800000 */
[----:B------:R-:W-:Y:S01]  /*0040*/  BSSY B0, `(.L_x_0) ;  /* 0x0000015000007945 */ /* 0x000fe20003800000 */
[--C-:B0-----:R-:W-:Y:S02]  /*0050*/  SHF.R.U32.HI R0, RZ, 0x5, R2.reuse ;  /* 0x00000005ff007819 */ /* 0x101fe40000011602 */
[----:B------:R-:W-:-:S03]  /*0060*/  SHF.R.U32.HI R2, RZ, 0x7, R2 ;  /* 0x00000007ff027819 */ /* 0x000fc60000011602 */
[----:B------:R-:W0:Y:S04]  /*0070*/  SHFL.IDX PT, R3, R0, RZ, 0x1f ;  /* 0x00001fff00037589 */ /* 0x000e2800000e0000 */
[----:B------:R-:W1:Y:S01]  /*0080*/  SHFL.IDX PT, R2, R2, RZ, 0x1f ;  /* 0x00001fff02027589 */ /* 0x000e6200000e0000 */
[----:B0-----:R-:W-:Y:S02]  /*0090*/  R2UR UR10, R3 ;  /* 0x00000000030a72ca */ /* 0x001fe400000e0000 */
[----:B-1----:R-:W-:-:S11]  /*00a0*/  R2UR UR5, R2 ;  /* 0x00000000020572ca */ /* 0x002fd600000e0000 */
[----:B------:R-:W-:Y:S02]  /*00b0*/  USHF.R.S32.HI UR4, URZ, 0x1f, UR10 ;  /* 0x0000001f3f047899 */ /* 0x000fe4000801140a */
[----:B------:R-:W-:Y:S02]  /*00c0*/  ISETP.NE.OR P0, PT, RZ, UR10, !P0 ;  /* 0x0000000aff007c0c */ /* 0x000fe4000c705670 */
[----:B------:R-:W-:-:S04]  /*00d0*/  ULEA.HI UR4, UR4, UR10, URZ, 0x2 ;  /* 0x0000000a04047291 */ /* 0x000fc8000f8f103f */
[----:B------:R-:W-:-:S04]  /*00e0*/  ULOP3.LUT UR4, UR4, 0xfffffffc, URZ, 0xc0, !UPT ;  /* 0xfffffffc04047892 */ /* 0x000fc8000f8ec03f */
[----:B------:R-:W-:-:S03]  /*00f0*/  UIADD3 UR10, UR10, -UR4, URZ ;  /* 0x800000040a0a7290 */ /* 0x000fc6000fffe03f */
[----:B------:R-:W-:Y:S09]  /*0100*/  @P0 BRA `(.L_x_1) ;  /* 0x0000000000200947 */ /* 0x000ff20003800000 */
[----:B------:R-:W-:Y:S02]  /*0110*/  ULDC.64 UR6, c[0x0][0x198] ;  /* 0x0000660000067ab9 */ /* 0x000fe40000000a00 */
[----:B------:R-:W-:Y:S02]  /*0120*/  UIADD3 UR8, UP0, UR6, 0xf0, URZ ;  /* 0x000000f006087890 */ /* 0x000fe4000ff1e03f */
[----:B------:R-:W-:Y:S02]  /*0130*/  UIADD3 UR6, UP1, UR6, 0x1f0, URZ ;  /* 0x000001f006067890 */ /* 0x000fe4000ff3e03f */
[----:B------:R-:W-:Y:S02]  /*0140*/  UIADD3.X UR9, URZ, UR7, URZ, UP0, !UPT ;  /* 0x000000073f097290 */ /* 0x000fe400087fe43f */
[----:B------:R-:W-:-:S07]  /*0150*/  UIADD3.X UR7, URZ, UR7, URZ, UP1, !UPT ;  /* 0x000000073f077290 */ /* 0x000fce0008ffe43f */
[----:B------:R0:W-:Y:S02]  /*0160*/  UTMACCTL.PF [UR8] ;  /* 0x00000000080079b9 */ /* 0x0001e40008040000 */
[----:B------:R0:W-:Y:S02]  /*0170*/  UTMACCTL.PF [UR6] ;  /* 0x00000000060079b9 */ /* 0x0001e40008040000 */
[----:B0-----:R-:W-:Y:S01]  /*0180*/  NOP ;  /* 0x0000000000007918 */ /* 0x001fe20000000000 */
.L_x_1:
[----:B------:R-:W-:Y:S05]  /*0190*/  BSYNC B0 ;  /* 0x0000000000007941 */ /* 0x000fea0003800000 */
.L_x_0:
[----:B------:R-:W0:Y:S01]  /*01a0*/  SHFL.IDX PT, R2, R0, RZ, 0x1f ;  /* 0x00001fff00027589 */ /* 0x000e2200000e0000 */
[----:B------:R-:W-:Y:S01]  /*01b0*/  UISETP.NE.AND UP0, UPT, UR10, 0x3, UPT ;  /* 0x000000030a00788c */ /* 0x000fe2000bf05270 */
[----:B------:R-:W-:Y:S01]  /*01c0*/  ISETP.NE.AND P1, PT, RZ, UR5, PT ;  /* 0x00000005ff007c0c */ /* 0x000fe2000bf25270 */
[----:B------:R-:W-:Y:S02]  /*01d0*/  UIADD3 UR18, UR5, -0x1, URZ ;  /* 0xffffffff05127890 */ /* 0x000fe4000fffe03f */
[----:B------:R-:W-:Y:S02]  /*01e0*/  UISETP.EQ.OR UP0, UPT, UR10, URZ, !UP0 ;  /* 0x0000003f0a00728c */ /* 0x000fe4000c702670 */
[----:B------:R-:W-:Y:S02]  /*01f0*/  UISETP.GE.U32.AND UP1, UPT, UR18, 0x2, UPT ;  /* 0x000000021200788c */ /* 0x000fe4000bf26070 */
[----:B------:R-:W-:-:S04]  /*0200*/  UISETP.EQ.AND UP0, UPT, UR5, URZ, UP0 ;  /* 0x0000003f0500728c */ /* 0x000fc80008702270 */
[----:B------:R-:W-:-:S04]  /*0210*/  USEL UR38, URZ, 0x1, !UP0 ;  /* 0x000000013f267887 */ /* 0x000fc8000c000000 */
[----:B------:R-:W-:Y:S01]  /*0220*/  USEL UR38, UR38, 0x2, UP1 ;  /* 0x0000000226267887 */ /* 0x000fe20008800000 */
[----:B0-----:R-:W-:-:S13]  /*0230*/  ISETP.NE.AND P0, PT, R2, RZ, PT ;  /* 0x000000ff0200720c */ /* 0x001fda0003f05270 */
[----:B------:R-:W-:Y:S05]  /*0240*/  @P0 BRA `(.L_x_2) ;  /* 0x0000000000580947 */ /* 0x000fea0003800000 */
[----:B------:R-:W0:Y:S01]  /*0250*/  S2UR UR8, SR_CgaCtaId ;  /* 0x00000000000879c3 */ /* 0x000e220000008800 */
[----:B------:R-:W-:Y:S01]  /*0260*/  UMOV UR4, 0x400 ;  /* 0x0000040000047882 */ /* 0x000fe20000000000 */
[----:B------:R-:W-:Y:S01]  /*0270*/  UMOV UR5, 0x1 ;  /* 0x0000000100057882 */ /* 0x000fe20000000000 */
[----:B------:R-:W-:Y:S01]  /*0280*/  UMOV UR6, 0x100 ;  /* 0x0000010000067882 */ /* 0x000fe20000000000 */
[----:B------:R-:W-:Y:S01]  /*0290*/  ELECT P0, URZ, PT ;  /* 0x00000000003f782f */ /* 0x000fe20003800000 */
[----:B------:R-:W-:-:S04]  /*02a0*/  UIADD3 UR6, -UR6, 0x100000, URZ ;  /* 0x0010000006067890 */ /* 0x000fc8000fffe13f */
[----:B------:R-:W-:Y:S02]  /*02b0*/  USHF.L.U32 UR7, UR6, 0xb, URZ ;  /* 0x0000000b06077899 */ /* 0x000fe4000800063f */
[----:B------:R-:W-:Y:S02]  /*02c0*/  USHF.L.U32 UR6, UR6, 0x1, URZ ;  /* 0x0000000106067899 */ /* 0x000fe4000800063f */
[----:B0-----:R-:W-:Y:S02]  /*02d0*/  ULEA UR8, UR8, UR4, 0x18 ;  /* 0x0000000408087291 */ /* 0x001fe4000f8ec03f */
[----:B------:R-:W-:-:S04]  /*02e0*/  UIADD3 UR4, -UR5, 0x100000, URZ ;  /* 0x0010000005047890 */ /* 0x000fc8000fffe13f */
[----:B------:R-:W-:Y:S02]  /*02f0*/  USHF.L.U32 UR5, UR4, 0xb, URZ ;  /* 0x0000000b04057899 */ /* 0x000fe4000800063f */
[----:B------:R-:W-:Y:S01]  /*0300*/  USHF.L.U32 UR4, UR4, 0x1, URZ ;  /* 0x0000000104047899 */ /* 0x000fe2000800063f */
[----:B------:R-:W0:Y:S11]  /*0310*/  FENCE.VIEW.ASYNC.S ;  /* 0x00000000000073c6 */ /* 0x000e360000000000 */
[----:B0-----:R0:W1:Y:S01]  /*0320*/  SYNCS.EXCH.64 URZ, [UR8], UR4 ;  /* 0x00000004083f75b2 */ /* 0x0010620008000100 */
[----:B------:R0:W2:Y:S01]  /*0330*/  SYNCS.EXCH.64 URZ, [UR8+0x20], UR6 ;  /* 0x00002006083f75b2 */ /* 0x0000a20008000100 */
[----:B------:R0:W3:Y:S01]  /*0340*/  SYNCS.EXCH.64 URZ, [UR8+0x8], UR4 ;  /* 0x00000804083f75b2 */ /* 0x0000e20008000100 */
[----:B------:R0:W4:Y:S01]  /*0350*/  SYNCS.EXCH.64 URZ, [UR8+0x28], UR6 ;  /* 0x00002806083f75b2 */ /* 0x0001220008000100 */
[----:B------:R0:W0:Y:S01]  /*0360*/  SYNCS.EXCH.64 URZ, [UR8+0x10], UR4 ;  /* 0x00001004083f75b2 */ /* 0x0000220008000100 */
[----:B------:R0:W0:Y:S01]  /*0370*/  SYNCS.EXCH.64 URZ, [UR8+0x30], UR6 ;  /* 0x00003006083f75b2 */ /* 0x0000220008000100 */
[----:B------:R0:W0:Y:S01]  /*0380*/  SYNCS.EXCH.64 URZ, [UR8+0x18], UR4 ;  /* 0x00001804083f75b2 */ /* 0x0000220008000100 */
[----:B------:R0:W0:Y:S01]  /*0390*/  SYNCS.EXCH.64 URZ, [UR8+0x38], UR6 ;  /* 0x00003806083f75b2 */ /* 0x0000220008000100 */
[----:B------:R-:W-:Y:S01]  /*03a0*/  NOP ;  /* 0x0000000000007918 */ /* 0x000fe20000000000 */
.L_x_2:
[----:B------:R-:W5:Y:S01]  /*03b0*/  SHFL.IDX PT, R0, R0, RZ, 0x1f ;  /* 0x00001fff00007589 */ /* 0x000f6200000e0000 */
[----:B------:R-:W-:Y:S01]  /*03c0*/  ELECT P0, URZ, PT ;  /* 0x00000000003f782f */ /* 0x000fe20003800000 */
[----:B------:R-:W1:Y:S01]  /*03d0*/  S2UR UR17, SR_CTAID.Y ;  /* 0x00000000001179c3 */ /* 0x000e620000002600 */
[----:B0-----:R-:W-:Y:S01]  /*03e0*/  ULDC UR5, c[0x0][0x65c] ;  /* 0x0001970000057ab9 */ /* 0x001fe20000000800 */
[----:B------:R-:W-:Y:S01]  /*03f0*/  UMOV UR12, 0x20 ;  /* 0x00000020000c7882 */ /* 0x000fe20000000000 */
[----:B------:R-:W-:Y:S01]  /*0400*/  UISETP.NE.AND UP2, UPT, UR5, 0x1, UPT ;  /* 0x000000010500788c */ /* 0x000fe2000bf45270 */
[----:B------:R-:W-:Y:S01]  /*0410*/  NOP ;  /* 0x0000000000007918 */ /* 0x000fe20000000000 */
[----:B------:R-:W-:Y:S02]  /*0420*/  NOP ;  /* 0x0000000000007918 */ /* 0x000fe40000000000 */
[----:B------:R-:W-:Y:S01]  /*0430*/  UP2UR UR39, UPR, URZ, 0x4 ;  /* 0x000000043f277883 */ /* 0x000fe20008000000 */
[----:B------:R-:W0:Y:S01]  /*0440*/  S2UR UR4, SR_CTAID.X ;  /* 0x00000000000479c3 */ /* 0x000e220000002500 */
[----:B------:R-:W-:-:S02]  /*0450*/  PLOP3.LUT P2, PT, PT, PT, UP2, 0x80, 0x0 ;  /* 0x000000000000781c */ /* 0x000fc40003f4f028 */
[----:B------:R-:W-:Y:S02]  /*0460*/  PLOP3.LUT P4, PT, PT, PT, UP2, 0x80, 0x0 ;  /* 0x000000000000781c */ /* 0x000fe40003f8f028 */
[----:B------:R-:W-:Y:S01]  /*0470*/  PLOP3.LUT P3, PT, PT, PT, UP2, 0x80, 0x0 ;  /* 0x000000000000781c */ /* 0x000fe20003f6f028 */
[----:B------:R-:W-:Y:S01]  /*0480*/  @UP2 ULDC UR14, c[0x0][0x10] ;  /* 0x00000400000e2ab9 */ /* 0x000fe20000000800 */
[----:B------:R-:W-:Y:S01]  /*0490*/  @UP2 UMOV UR9, URZ ;  /* 0x0000003f00092c82 */ /* 0x000fe20008000000 */
[----:B------:R-:W-:Y:S01]  /*04a0*/  @!UP2 ULDC UR11, c[0x0][0xc] ;  /* 0x00000300000baab9 */ /* 0x000fe20000000800 */
[----:B-----5:R-:W-:Y:S01]  /*04b0*/  ISETP.NE.OR P0, PT, R0, RZ, !P0 ;  /* 0x000000ff0000720c */ /* 0x020fe20004705670 */
[----:B-1----:R-:W-:Y:S02]  /*04c0*/  @UP2 UMOV UR7, UR17 ;  /* 0x0000001100072c82 */ /* 0x002fe40008000000 */
[----:B------:R-:W-:Y:S01]  /*04d0*/  @UP2 UMOV UR8, UR7 ;  /* 0x0000000700082c82 */ /* 0x000fe20008000000 */
[----:B------:R-:W-:Y:S01]  /*04e0*/  @!UP2 UMOV UR7, UR17 ;  /* 0x000000110007ac82 */ /* 0x000fe20008000000 */
[----:B0-----:R-:W-:-:S08]  /*04f0*/  @UP2 UIMAD.WIDE.U32 UR14, UR4, UR14, UR8 ;  /* 0x0000000e040e22a5 */ /* 0x001fd0000f8e0008 */
[----:B------:R-:W-:Y:S01]  /*0500*/  VOTEU.ALL UP0, P0 ;  /* 0x00000000003f7886 */ /* 0x000fe20000000000 */
[----:B------:R-:W-:Y:S01]  /*0510*/  VOTEU.ALL UP1, P0 ;  /* 0x00000000003f7886 */ /* 0x000fe20000020000 */
[----:B------:R-:W-:-:S03]  /*0520*/  IMAD.U32 R2, RZ, RZ, UR14 ;  /* 0x0000000eff027e24 */ /* 0x000fc6000f8e00ff */
[----:B------:R-:W0:Y:S01]  /*0530*/  @!UP0 S2UR UR6, SR_CgaCtaId ;  /* 0x00000000000689c3 */ /* 0x000e220000008800 */
[----:B------:R-:W-:Y:S01]  /*0540*/  @!UP0 UMOV UR5, 0x400 ;  /* 0x0000040000058882 */ /* 0x000fe20000000000 */
[----:B------:R-:W-:-:S04]  /*0550*/  @!UP0 UIADD3 UR12, -UR12, 0x100000, URZ ;  /* 0x001000000c0c8890 */ /* 0x000fc8000fffe13f */
[----:B------:R-:W-:Y:S02]  /*0560*/  @!UP0 USHF.L.U32 UR13, UR12, 0xb, URZ ;  /* 0x0000000b0c0d8899 */ /* 0x000fe4000800063f */
[----:B------:R-:W-:Y:S01]  /*0570*/  @!UP0 USHF.L.U32 UR12, UR12, 0x1, URZ ;  /* 0x000000010c0c8899 */ /* 0x000fe2000800063f */
[----:B------:R-:W-:Y:S01]  /*0580*/  IMAD.U32 R3, RZ, RZ, UR15 ;  /* 0x0000000fff037e24 */ /* 0x000fe2000f8e00ff */
[----:B0-----:R-:W-:Y:S01]  /*0590*/  @!UP0 ULEA UR16, UR6, UR5, 0x18 ;  /* 0x0000000506108291 */ /* 0x001fe2000f8ec03f */
[----:B------:R-:W-:Y:S01]  /*05a0*/  VOTEU.ALL UP0, P0 ;  /* 0x00000000003f7886 */ /* 0x000fe20000000000 */
[----:B------:R-:W-:Y:S01]  /*05b0*/  PLOP3.LUT P0, PT, PT, PT, UP2, 0x80, 0x0 ;  /* 0x000000000000781c */ /* 0x000fe20003f0f028 */
[----:B------:R-:W-:Y:S01]  /*05c0*/  UMOV UR5, URZ ;  /* 0x0000003f00057c82 */ /* 0x000fe20008000000 */
[----:B------:R-:W-:Y:S01]  /*05d0*/  @UP2 UMOV UR6, URZ ;  /* 0x0000003f00062c82 */ /* 0x000fe20008000000 */
[----:B------:R-:W-:Y:S02]  /*05e0*/  @!UP2 UIMAD.WIDE.U32 UR8, UR11, UR7, UR4 ;  /* 0x000000070b08a2a5 */ /* 0x000fe4000f8e0004 */
[----:B------:R-:W-:-:S04]  /*05f0*/  @UP2 UIADD3 UR6, UR15, UR6, URZ ;  /* 0x000000060f062290 */ /* 0x000fc8000fffe03f */
[----:B------:R-:W-:Y:S01]  /*0600*/  IMAD.U32 R5, RZ, RZ, UR9 ;  /* 0x00000009ff057e24 */ /* 0x000fe2000f8e00ff */
[----:B------:R-:W0:Y:S02]  /*0610*/  FENCE.VIEW.ASYNC.S ;  /* 0x00000000000073c6 */ /* 0x000e240000000000 */
[----:B0-----:R0:W2:Y:S01]  /*0620*/  @!UP0 SYNCS.EXCH.64 URZ, [UR16+0x50], UR12 ;  /* 0x0000500c103f85b2 */ /* 0x0010a20008000100 */
[----:B------:R-:W-:Y:S02]  /*0630*/  @P2 IMAD.U32 R6, RZ, RZ, UR6 ;  /* 0x00000006ff062e24 */ /* 0x000fe4000f8e00ff */
[----:B------:R-:W-:Y:S02]  /*0640*/  @P0 IMAD.MOV.U32 R7, RZ, RZ, R2 ;  /* 0x000000ffff070224 */ /* 0x000fe400078e0002 */
[----:B------:R-:W-:Y:S02]  /*0650*/  IMAD.U32 R2, RZ, RZ, UR8 ;  /* 0x00000008ff027e24 */ /* 0x000fe4000f8e00ff */
[----:B------:R-:W-:-:S02]  /*0660*/  @!P4 IMAD.MOV.U32 R6, RZ, RZ, R5 ;  /* 0x000000ffff06c224 */ /* 0x000fc400078e0005 */
[----:B------:R-:W-:Y:S02]  /*0670*/  @!P3 IMAD.MOV.U32 R7, RZ, RZ, R2 ;  /* 0x000000ffff07b224 */ /* 0x000fe400078e0002 */
[----:B------:R-:W-:Y:S01]  /*0680*/  IMAD.U32 R3, RZ, RZ, UR9 ;  /* 0x00000009ff037e24 */ /* 0x000fe2000f8e00ff */
[----:B------:R0:W-:Y:S01]  /*0690*/  STL [R1+0x600], R6 ;  /* 0x0006000601007387 */ /* 0x0001e20000100800 */
[----:B------:R-:W-:-:S03]  /*06a0*/  IMAD.U32 R4, RZ, RZ, UR8 ;  /* 0x00000008ff047e24 */ /* 0x000fc6000f8e00ff */
[----:B------:R0:W-:Y:S01]  /*06b0*/  STL [R1+0x604], R7 ;  /* 0x0006040701007387 */ /* 0x0001e20000100800 */
[----:B------:R0:W2:Y:S01]  /*06c0*/  @!UP1 SYNCS.EXCH.64 URZ, [UR16+0x58], UR12 ;  /* 0x0000580c103f95b2 */ /* 0x0000a20008000100 */
[----:B------:R-:W-:Y:S01]  /*06d0*/  NOP ;  /* 0x0000000000007918 */ /* 0x000fe20000000000 */
[----:B--234-:R-:W-:Y:S06]  /*06e0*/  BAR.SYNC.DEFER_BLOCKING 0x0 ;  /* 0x0000000000007b1d */ /* 0x01cfec0000010000 */
[----:B------:R-:W-:Y:S05]  /*06f0*/  @!P1 BRA `(.L_x_3) ;  /* 0x0000032c00b09947 */ /* 0x000fea0003800000 */
[----:B------:R-:W-:-:S06]  /*0700*/  UISETP.GT.U32.AND UP0, UPT, UR18, 0x1, UPT ;  /* 0x000000011200788c */ /* 0x000fcc000bf04070 */
[----:B------:R-:W-:-:S13]  /*0710*/  PLOP3.LUT P0, PT, PT, PT, UP0, 0x80, 0x0 ;  /* 0x000000000000781c */ /* 0x000fda0003f0f008 */
[----:B0-----:R-:W-:Y:S05]  /*0720*/  @P0 EXIT ;  /* 0x000000000000094d */ /* 0x001fea0003800000 */
[----:B------:R-:W-:Y:S01]  /*0730*/  ULDC.64 UR8, c[0x0][0x650] ;  /* 0x0001940000087ab9 */ /* 0x000fe20000000a00 */
[----:B------:R-:W-:Y:S01]  /*0740*/  UMOV UR40, 0xffffffff ;  /* 0xffffffff00287882 */ /* 0x000fe20000000000 */
[----:B------:R-:W-:Y:S01]  /*0750*/  ISETP.GE.U32.AND P0, PT, R7, UR8, PT ;  /* 0x0000000807007c0c */ /* 0x000fe2000bf06070 */
[----:B------:R-:W-:Y:S01]  /*0760*/  UMOV UR41, 0xffffffff ;  /* 0xffffffff00297882 */ /* 0x000fe20000000000 */
[----:B------:R-:W-:Y:S01]  /*0770*/  UMOV UR42, 0xffffffff ;  /* 0xffffffff002a7882 */ /* 0x000fe20000000000 */
[----:B------:R-:W-:Y:S02]  /*0780*/  PRMT R0, RZ, 0x7610, R0 ;  /* 0x00007610ff007816 */ /* 0x000fe40000000000 */
[----:B------:R-:W-:-:S13]  /*0790*/  ISETP.GE.U32.AND.EX P0, PT, R6, UR9, PT, P0 ;  /* 0x0000000906007c0c */ /* 0x000fda000bf06100 */
[----:B------:R-:W-:Y:S05]  /*07a0*/  @P0 BRA `(.L_x_4) ;  /* 0x0000000400800947 */ /* 0x000fea0003800000 */
[----:B------:R-:W-:Y:S01]  /*07b0*/  I2FP.F32.U32 R0, UR4 ;  /* 0x0000000400007c45 */ /* 0x000fe20008201000 */
[----:B------:R-:W-:Y:S01]  /*07c0*/  ULDC.64 UR16, c[0x0][0x628] ;  /* 0x00018a0000107ab9 */ /* 0x000fe20000000a00 */
[----:B------:R-:W-:Y:S01]  /*07d0*/  ULDC UR6, c[0x0][0x150] ;  /* 0x0000540000067ab9 */ /* 0x000fe20000000800 */
[----:B------:R-:W-:Y:S01]  /*07e0*/  ISETP.NE.U32.AND P0, PT, RZ, UR16, PT ;  /* 0x00000010ff007c0c */ /* 0x000fe2000bf05070 */
[----:B------:R-:W-:Y:S01]  /*07f0*/  ULDC UR15, c[0x0][0x630] ;  /* 0x00018c00000f7ab9 */ /* 0x000fe20000000800 */
[----:B------:R-:W-:Y:S01]  /*0800*/  FMUL R0, R0, UR6 ;  /* 0x0000000600007c20 */ /* 0x000fe20008400000 */
[----:B------:R-:W-:Y:S01]  /*0810*/  R2UR UR18, R7 ;  /* 0x00000000071272ca */ /* 0x000fe200000e0000 */
[----:B------:R-:W-:Y:S01]  /*0820*/  ULDC UR20, c[0x0][0x154] ;  /* 0x0000550000147ab9 */ /* 0x000fe20000000800 */
[----:B------:R-:W-:Y:S01]  /*0830*/  ISETP.NE.AND.EX P0, PT, RZ, UR17, PT, P0 ;  /* 0x00000011ff007c0c */ /* 0x000fe2000bf05300 */
[----:B------:R0:W1:Y:S01]  /*0840*/  F2I.U32.TRUNC.NTZ R2, R0 ;  /* 0x0000000000027305 */ /* 0x000062000020f000 */
[----:B------:R-:W-:-:S02]  /*0850*/  R2UR UR19, R6 ;  /* 0x00000000061372ca */ /* 0x000fc400000e0000 */
[----:B------:R-:W-:Y:S02]  /*0860*/  R2UR UR8, R7 ;  /* 0x00000000070872ca */ /* 0x000fe400000e0000 */
[----:B------:R-:W-:-:S07]  /*0870*/  R2UR UR9, R6 ;  /* 0x00000000060972ca */ /* 0x000fce00000e0000 */
[----:B0-----:R-:W-:Y:S08]  /*0880*/  @!P0 BRA `(.L_x_5) ;  /* 0x0000000000308947 */ /* 0x001ff00003800000 */
[----:B------:R-:W-:Y:S01]  /*0890*/  R2UR UR8, R7 ;  /* 0x00000000070872ca */ /* 0x000fe200000e0000 */
[----:B------:R-:W-:Y:S01]  /*08a0*/  ULDC UR6, c[0x0][0x634] ;  /* 0x00018d0000067ab9 */ /* 0x000fe20000000800 */
[----:B------:R-:W-:-:S11]  /*08b0*/  R2UR UR14, R6 ;  /* 0x00000000060e72ca */ /* 0x000fd600000e0000 */
[----:B------:R-:W-:-:S04]  /*08c0*/  UIADD3 UR6, UP0, UR8, UR6, URZ ;  /* 0x0000000608067290 */ /* 0x000fc8000ff1e03f */
[----:B------:R-:W-:-:S04]  /*08d0*/  UIADD3.X UR14, URZ, UR14, URZ, UP0, !UPT ;  /* 0x0000000e3f0e7290 */ /* 0x000fc800087fe43f */
[----:B------:R-:W-:-:S04]  /*08e0*/  UIMAD.WIDE.U32 UR8, UR14, UR16, URZ ;  /* 0x000000100e0872a5 */ /* 0x000fc8000f8e003f */
[----:B------:R-:W-:Y:S02]  /*08f0*/  UIMAD.WIDE.U32 UR10, UP0, UR6, UR17, UR8 ;  /* 0x00000011060a72a5 */ /* 0x000fe4000f800008 */
[----:B------:R-:W-:Y:S02]  /*0900*/  UIMAD.WIDE.U32 UR8, UR6, UR16, URZ ;  /* 0x00000010060872a5 */ /* 0x000fe4000f8e003f */
[----:B------:R-:W-:Y:S02]  /*0910*/  UIADD3.X UR13, URZ, URZ, URZ, UP0, !UPT ;  /* 0x0000003f3f0d7290 */ /* 0x000fe400087fe43f */
[----:B------:R-:W-:Y:S01]  /*0920*/  UIADD3 URZ, UP0, UR9, UR10, URZ ;  /* 0x0000000a093f7290 */ /* 0x000fe2000ff1e03f */
[----:B------:R-:W-:-:S03]  /*0930*/  UMOV UR12, UR11 ;  /* 0x0000000b000c7c82 */ /* 0x000fc60008000000 */
[----:B------:R-:W-:-:S12]  /*0940*/  UIMAD.WIDE.U32.X UR8, UR14, UR17, UR12, UP0 ;  /* 0x000000110e0872a5 */ /* 0x000fd800080e040c */
.L_x_5:
[----:B------:R-:W-:Y:S01]  /*0950*/  USHF.R.U64 UR42, UR8, UR15, UR9 ;  /* 0x0000000f082a7299 */ /* 0x000fe20008001209 */
[----:B------:R-:W-:Y:S01]  /*0960*/  I2FP.F32.U32 R0, UR7 ;  /* 0x0000000700007c45 */ /* 0x000fe20008201000 */
[----:B------:R-:W-:Y:S01]  /*0970*/  USHF.R.U32.HI UR5, URZ, UR15, UR9 ;  /* 0x0000000f3f057299 */ /* 0x000fe20008011609 */
[----:B-1----:R-:W-:Y:S01]  /*0980*/  R2UR UR12, R2 ;  /* 0x00000000020c72ca */ /* 0x002fe200000e0000 */
[----:B------:R-:W-:Y:S02]  /*0990*/  UIADD3 UR6, UP0, URZ, -UR42, URZ ;  /* 0x8000002a3f067290 */ /* 0x000fe4000ff1e03f */
[----:B------:R-:W-:Y:S01]  /*09a0*/  FMUL R0, R0, UR20 ;  /* 0x0000001400007c20 */ /* 0x000fe20008400000 */
[----:B------:R-:W-:Y:S01]  /*09b0*/  ULDC.64 UR8, c[0x0][0x620] ;  /* 0x0001880000087ab9 */ /* 0x000fe20000000a00 */
[----:B------:R-:W-:Y:S01]  /*09c0*/  UIADD3.X UR5, URZ, ~UR5, URZ, UP0, !UPT ;  /* 0x800000053f057290 */ /* 0x000fe200087fe43f */
[----:B------:R-:W-:Y:S01]  /*09d0*/  UMOV UR10, UR18 ;  /* 0x00000012000a7c82 */ /* 0x000fe20008000000 */
[----:B------:R-:W-:-:S02]  /*09e0*/  UMOV UR11, UR19 ;  /* 0x00000013000b7c82 */ /* 0x000fc40008000000 */
[----:B------:R-:W-:Y:S01]  /*09f0*/  UIMAD UR5, UR5, UR8, URZ ;  /* 0x00000008050572a4 */ /* 0x000fe2000f8e023f */
[----:B------:R-:W0:Y:S01]  /*0a00*/  F2I.U32.TRUNC.NTZ R0, R0 ;  /* 0x0000000000007305 */ /* 0x000e22000020f000 */
[----:B------:R-:W-:Y:S02]  /*0a10*/  UIMAD.WIDE.U32 UR10, UR6, UR8, UR10 ;  /* 0x00000008060a72a5 */ /* 0x000fe4000f8e000a */
[----:B------:R-:W-:Y:S01]  /*0a20*/  UIMAD UR6, UR6, UR9, UR5 ;  /* 0x00000009060672a4 */ /* 0x000fe2000f8e0205 */
[----:B------:R-:W-:Y:S01]  /*0a30*/  ULDC UR21, c[0x0][0x658] ;  /* 0x0001960000157ab9 */ /* 0x000fe20000000800 */
[----:B------:R-:W-:Y:S02]  /*0a40*/  UMOV UR19, 0xffffffff ;  /* 0xffffffff00137882 */ /* 0x000fe40000000000 */
[----:B------:R-:W-:Y:S01]  /*0a50*/  UIADD3 UR6, UR11, UR6, URZ ;  /* 0x000000060b067290 */ /* 0x000fe2000fffe03f */
[----:B------:R-:W-:Y:S01]  /*0a60*/  ULDC UR15, c[0x0][0x618] ;  /* 0x00018600000f7ab9 */ /* 0x000fe20000000800 */
[----:B------:R-:W-:Y:S01]  /*0a70*/  ULDC.64 UR8, c[0x0][0x640] ;  /* 0x0001900000087ab9 */ /* 0x000fe20000000a00 */
[----:B------:R-:W-:Y:S01]  /*0a80*/  USHF.L.U32 UR11, UR19, UR21, URZ ;  /* 0x00000015130b7299 */ /* 0x000fe2000800063f */
[----:B------:R-:W-:Y:S01]  /*0a90*/  ISETP.NE.U32.AND P0, PT, RZ, UR8, PT ;  /* 0x00000008ff007c0c */ /* 0x000fe2000bf05070 */
[----:B------:R-:W-:-:S02]  /*0aa0*/  USHF.R.U64 UR19, UR10, UR15, UR6 ;  /* 0x0000000f0a137299 */ /* 0x000fc40008001206 */
[----:B------:R-:W-:Y:S01]  /*0ab0*/  USHF.R.U32.HI UR10, URZ, UR15, UR6 ;  /* 0x0000000f3f0a7299 */ /* 0x000fe20008011606 */
[----:B0-----:R-:W-:Y:S01]  /*0ac0*/  R2UR UR14, R0 ;  /* 0x00000000000e72ca */ /* 0x001fe200000e0000 */
[----:B------:R-:W-:Y:S01]  /*0ad0*/  ULDC UR17, c[0x0][0x608] ;  /* 0x0001820000117ab9 */ /* 0x000fe20000000800 */
[----:B------:R-:W-:Y:S01]  /*0ae0*/  ISETP.NE.AND.EX P0, PT, RZ, UR9, PT, P0 ;  /* 0x00000009ff007c0c */ /* 0x000fe2000bf05300 */
[----:B------:R-:W-:Y:S02]  /*0af0*/  USHF.R.U64 UR23, UR19, UR17, UR10 ;  /* 0x0000001113177299 */ /* 0x000fe4000800120a */
[----:B------:R-:W-:Y:S01]  /*0b00*/  USHF.R.U32.HI UR10, URZ, UR17, UR10 ;  /* 0x000000113f0a7299 */ /* 0x000fe2000801160a */
[----:B------:R-:W-:Y:S01]  /*0b10*/  UMOV UR16, 0x1 ;  /* 0x0000000100107882 */ /* 0x000fe20000000000 */
[----:B------:R-:W-:Y:S02]  /*0b20*/  UIADD3 UR12, -UR12, URZ, URZ ;  /* 0x0000003f0c0c7290 */ /* 0x000fe4000fffe13f */
[----:B------:R-:W-:-:S02]  /*0b30*/  USHF.R.U64 UR24, UR23, UR21, UR10 ;  /* 0x0000001517187299 */ /* 0x000fc4000800120a */
[----:B------:R-:W-:Y:S01]  /*0b40*/  USHF.L.U32 UR6, UR16, UR21, URZ ;  /* 0x0000001510067299 */ /* 0x000fe2000800063f */
[----:B------:R-:W-:Y:S01]  /*0b50*/  ULDC UR13, c[0x0][0x144] ;  /* 0x00005100000d7ab9 */ /* 0x000fe20000000800 */
[----:B------:R-:W-:Y:S01]  /*0b60*/  ULDC UR5, c[0x0][0x600] ;  /* 0x0001800000057ab9 */ /* 0x000fe20000000800 */
[----:B------:R-:W-:Y:S02]  /*0b70*/  ULOP3.LUT UR16, URZ, UR11, URZ, 0x33, !UPT ;  /* 0x0000000b3f107292 */ /* 0x000fe4000f8e333f */
[----:B------:R-:W-:Y:S02]  /*0b80*/  USHF.R.U32.HI UR11, URZ, UR21, UR10 ;  /* 0x000000153f0b7299 */ /* 0x000fe4000801160a */
[----:B------:R-:W-:Y:S02]  /*0b90*/  UIADD3 UR18, UR5, -0x1, URZ ;  /* 0xffffffff05127890 */ /* 0x000fe4000fffe03f */
[----:B------:R-:W-:Y:S02]  /*0ba0*/  UIADD3 UR20, -UR14, URZ, URZ ;  /* 0x0000003f0e147290 */ /* 0x000fe4000fffe13f */
[----:B------:R-:W-:Y:S01]  /*0bb0*/  UIMAD UR4, UR13, UR12, UR4 ;  /* 0x0000000c0d0472a4 */ /* 0x000fe2000f8e0204 */
[----:B------:R-:W-:Y:S01]  /*0bc0*/  ULDC UR25, c[0x0][0x148] ;  /* 0x0000520000197ab9 */ /* 0x000fe20000000800 */
[----:B------:R-:W-:Y:S01]  /*0bd0*/  ULDC UR21, c[0x0][0x648] ;  /* 0x0001920000157ab9 */ /* 0x000fe20000000800 */
[----:B------:R-:W-:Y:S01]  /*0be0*/  ULDC UR22, c[0x0][0x638] ;  /* 0x00018e0000167ab9 */ /* 0x000fe20000000800 */
[----:B------:R-:W-:Y:S01]  /*0bf0*/  UMOV UR10, UR24 ;  /* 0x00000018000a7c82 */ /* 0x000fe20008000000 */
[----:B------:R-:W-:Y:S07]  /*0c00*/  @!P0 BRA `(.L_x_6) ;  /* 0x0000000000308947 */ /* 0x000fee0003800000 */
[----:B------:R-:W-:Y:S02]  /*0c10*/  ULDC UR14, c[0x0][0x64c] ;  /* 0x00019300000e7ab9 */ /* 0x000fe40000000800 */
        /* <DEDUP_REMOVED lines=8> */
[----:B------:R-:W-:-:S07]  /*0ca0*/  UIMAD.WIDE.U32.X UR8, UR17, UR9, UR14, UP0 ;  /* 0x00000009110872a5 */ /* 0x000fce00080e040e */
[----:B------:R-:W-:Y:S01]  /*0cb0*/  UMOV UR10, UR8 ;  /* 0x00000008000a7c82 */ /* 0x000fe20008000000 */
[----:B------:R-:W-:-:S05]  /*0cc0*/  UMOV UR11, UR9 ;  /* 0x00000009000b7c82 */ /* 0x000fca0008000000 */
.L_x_6:
[----:B------:R-:W-:Y:S01]  /*0cd0*/  UISETP.NE.AND UP0, UPT, UR39, URZ, UPT ;  /* 0x0000003f2700728c */ /* 0x000fe2000bf05270 */
[----:B------:R-:W-:Y:S01]  /*0ce0*/  IMAD.MOV.U32 R0, RZ, RZ, 0x1 ;  /* 0x00000001ff007424 */ /* 0x000fe200078e00ff */
[----:B------:R-:W-:Y:S02]  /*0cf0*/  USHF.R.U64 UR8, UR10, UR21, UR11 ;  /* 0x000000150a087299 */ /* 0x000fe4000800120b */
[----:B------:R-:W-:Y:S02]  /*0d00*/  ULOP3.LUT UR16, UR23, UR16, URZ, 0xc0, !UPT ;  /* 0x0000001017107292 */ /* 0x000fe4000f8ec03f */
[----:B------:R-:W-:Y:S02]  /*0d10*/  ULOP3.LUT UR18, UR19, UR18, URZ, 0xc0, !UPT ;  /* 0x0000001213127292 */ /* 0x000fe4000f8ec03f */
[----:B------:R-:W-:-:S03]  /*0d20*/  UIMAD UR16, UR6, UR8, UR16 ;  /* 0x00000008061072a4 */ /* 0x000fc6000f8e0210 */
[----:B------:R-:W-:Y:S02]  /*0d30*/  @UP0 UIMAD UR4, UR25, UR20, UR7 ;  /* 0x00000014190402a4 */ /* 0x000fe4000f8e0207 */
[----:B------:R-:W-:-:S04]  /*0d40*/  UIADD3 UR7, -UR8, URZ, URZ ;  /* 0x0000003f08077290 */ /* 0x000fc8000fffe13f */
[----:B------:R-:W-:-:S03]  /*0d50*/  UIMAD UR6, UR7, UR22, UR24 ;  /* 0x00000016070672a4 */ /* 0x000fc6000f8e0218 */
[----:B------:R-:W-:Y:S01]  /*0d60*/  ULDC UR7, c[0x0][0x610] ;  /* 0x0001840000077ab9 */ /* 0x000fe20000000800 */
[----:B------:R-:W-:Y:S02]  /*0d70*/  UIMAD UR6, UR6, UR5, UR18 ;  /* 0x00000005060672a4 */ /* 0x000fe4000f8e0212 */
[----:B------:R-:W-:-:S04]  /*0d80*/  UIMAD UR4, UR16, UR7, UR4 ;  /* 0x00000007100472a4 */ /* 0x000fc8000f8e0204 */
[----:B------:R-:W-:Y:S02]  /*0d90*/  USEL UR41, UR6, UR4, !UP0 ;  /* 0x0000000406297287 */ /* 0x000fe4000c000000 */
[----:B------:R-:W-:-:S12]  /*0da0*/  USEL UR40, UR4, UR6, !UP0 ;  /* 0x0000000604287287 */ /* 0x000fd8000c000000 */
.L_x_4:
[----:B------:R-:W-:-:S08]  /*0db0*/  NOP ;  /* 0x0000000000007918 */ /* 0x000fd00000000000 */
[----:B------:R-:W0:Y:S02]  /*0dc0*/  USETMAXREG.TRY_ALLOC.CTAPOOL UP0, 0xf0 ;  /* 0x000000f0000079c8 */ /* 0x000e240008000600 */
[----:B0-----:R-:W-:-:S13]  /*0dd0*/  PLOP3.LUT P0, PT, PT, PT, UP0, 0x80, 0x0 ;  /* 0x000000000000781c */ /* 0x001fda0003f0f008 */
[----:B------:R-:W-:Y:S05]  /*0de0*/  @!P0 BRA `(.L_x_4) ;  /* 0xfffffffc00f08947 */ /* 0x000fea000383ffff */
[----:B------:R-:W-:Y:S01]  /*0df0*/  ULDC.64 UR4, c[0x0][0x598] ;  /* 0x0001660000047ab9 */ /* 0x000fe20000000a00 */
[----:B------:R-:W-:Y:S01]  /*0e00*/  ULDC.64 UR46, c[0x0][0x208] ;  /* 0x00008200002e7ab9 */ /* 0x000fe20000000a00 */
[----:B------:R-:W-:-:S04]  /*0e10*/  ISETP.NE.U32.AND P0, PT, RZ, UR4, PT ;  /* 0x00000004ff007c0c */ /* 0x000fc8000bf05070 */
[----:B------:R-:W-:-:S13]  /*0e20*/  ISETP.NE.AND.EX P0, PT, RZ, UR5, PT, P0 ;  /* 0x00000005ff007c0c */ /* 0x000fda000bf05300 */
[----:B------:R-:W-:Y:S05]  /*0e30*/  @!P0 BRA `(.L_x_7) ;  /* 0x00000000001c8947 */ /* 0x000fea0003800000 */
[----:B------:R-:W0:Y:S02]  /*0e40*/  LDC.64 R2, c[0x0][0x598] ;  /* 0x00016600ff027b82 */ /* 0x000e240000000a00 */
[----:B0-----:R-:W2:Y:S02]  /*0e50*/  LDG.E.64 R2, desc[UR46][R2.64] ;  /* 0x0000002e02027981 */ /* 0x001ea4000c1e1b00 */
[----:B--2---:R-:W-:-:S04]  /*0e60*/  ISETP.NE.U32.AND P0, PT, R2, RZ, PT ;  /* 0x000000ff0200720c */ /* 0x004fc80003f05070 */
[----:B------:R-:W-:-:S13]  /*0e70*/  ISETP.NE.AND.EX P0, PT, R3, RZ, PT, P0 ;  /* 0x000000ff0300720c */ /* 0x000fda0003f05300 */
[----:B------:R-:W-:Y:S05]  /*0e80*/  @!P0 BRA `(.L_x_7) ;  /* 0x0000000000088947 */ /* 0x000fea0003800000 */
[----:B------:R0:W5:Y:S01]  /*0e90*/  LD.E R16, desc[UR46][R2.64] ;  /* 0x0000002e02107980 */ /* 0x000162000c101900 */
[----:B------:R-:W-:Y:S05]  /*0ea0*/  BRA `(.L_x_8) ;  /* 0x0000000000247947 */ /* 0x000fea0003800000 */
.L_x_7:
[----:B------:R-:W-:Y:S02]  /*0eb0*/  ULDC.64 UR4, c[0x0][0x588] ;  /* 0x0001620000047ab9 */ /* 0x000fe40000000a00 */
[----:B------:R-:W-:-:S04]  /*0ec0*/  ISETP.NE.U32.AND P0, PT, RZ, UR4, PT ;  /* 0x00000004ff007c0c */ /* 0x000fc8000bf05070 */
[----:B------:R-:W-:-:S13]  /*0ed0*/  ISETP.NE.AND.EX P0, PT, RZ, UR5, PT, P0 ;  /* 0x00000005ff007c0c */ /* 0x000fda000bf05300 */
[----:B------:R-:W-:Y:S05]  /*0ee0*/  @!P0 BRA `(.L_x_9) ;  /* 0x00000000000c8947 */ /* 0x000fea0003800000 */
[----:B------:R-:W0:Y:S02]  /*0ef0*/  LDC.64 R16, c[0x0][0x588] ;  /* 0x00016200ff107b82 */ /* 0x000e240000000a00 */
[----:B0-----:R1:W5:Y:S01]  /*0f00*/  LDG.E R16, desc[UR46][R16.64] ;  /* 0x0000002e10107981 */ /* 0x001362000c1e1900 */
[----:B------:R-:W-:Y:S05]  /*0f10*/  BRA `(.L_x_8) ;  /* 0x0000000000087947 */ /* 0x000fea0003800000 */
.L_x_9:
[----:B------:R-:W-:Y:S02]  /*0f20*/  ULDC UR4, c[0x0][0x580] ;  /* 0x0001600000047ab9 */ /* 0x000fe40000000800 */
[----:B------:R-:W-:-:S07]  /*0f30*/  IMAD.U32 R16, RZ, RZ, UR4 ;  /* 0x00000004ff107e24 */ /* 0x000fce000f8e00ff */
.L_x_8:
[----:B------:R-:W-:Y:S02]  /*0f40*/  ULDC.64 UR4, c[0x0][0x5a0] ;  /* 0x0001680000047ab9 */ /* 0x000fe40000000a00 */
[----:B------:R-:W-:-:S04]  /*0f50*/  ISETP.NE.U32.AND P0, PT, RZ, UR4, PT ;  /* 0x00000004ff007c0c */ /* 0x000fc8000bf05070 */
[----:B------:R-:W-:-:S13]  /*0f60*/  ISETP.NE.AND.EX P0, PT, RZ, UR5, PT, P0 ;  /* 0x00000005ff007c0c */ /* 0x000fda000bf05300 */
[----:B------:R-:W-:Y:S05]  /*0f70*/  @!P0 BRA `(.L_x_10) ;  /* 0x00000000001c8947 */ /* 0x000fea0003800000 */
[----:B0-----:R-:W0:Y:S02]  /*0f80*/  LDC.64 R2, c[0x0][0x5a0] ;  /* 0x00016800ff027b82 */ /* 0x001e240000000a00 */
[----:B0-----:R-:W2:Y:S02]  /*0f90*/  LDG.E.64 R2, desc[UR46][R2.64] ;  /* 0x0000002e02027981 */ /* 0x001ea4000c1e1b00 */
[----:B--2---:R-:W-:-:S04]  /*0fa0*/  ISETP.NE.U32.AND P0, PT, R2, RZ, PT ;  /* 0x000000ff0200720c */ /* 0x004fc80003f05070 */
[----:B------:R-:W-:-:S13]  /*0fb0*/  ISETP.NE.AND.EX P0, PT, R3, RZ, PT, P0 ;  /* 0x000000ff0300720c */ /* 0x000fda0003f05300 */
[----:B------:R-:W-:Y:S05]  /*0fc0*/  @!P0 BRA `(.L_x_10) ;  /* 0x0000000000088947 */ /* 0x000fea0003800000 */
[----:B-1----:R0:W5:Y:S01]  /*0fd0*/  LD.E R17, desc[UR46][R2.64] ;  /* 0x0000002e02117980 */ /* 0x002162000c101900 */
[----:B------:R-:W-:Y:S05]  /*0fe0*/  BRA `(.L_x_11) ;  /* 0x0000000000247947 */ /* 0x000fea0003800000 */
.L_x_10:
[----:B------:R-:W-:Y:S02]  /*0ff0*/  ULDC.64 UR4, c[0x0][0x590] ;  /* 0x0001640000047ab9 */ /* 0x000fe40000000a00 */
[----:B------:R-:W-:-:S04]  /*1000*/  ISETP.NE.U32.AND P0, PT, RZ, UR4, PT ;  /* 0x00000004ff007c0c */ /* 0x000fc8000bf05070 */
[----:B------:R-:W-:-:S13]  /*1010*/  ISETP.NE.AND.EX P0, PT, RZ, UR5, PT, P0 ;  /* 0x00000005ff007c0c */ /* 0x000fda000bf05300 */
[----:B------:R-:W-:Y:S05]  /*1020*/  @!P0 BRA `(.L_x_12) ;  /* 0x00000000000c8947 */ /* 0x000fea0003800000 */
[----:B0-----:R-:W1:Y:S02]  /*1030*/  LDC.64 R2, c[0x0][0x590] ;  /* 0x00016400ff027b82 */ /* 0x001e640000000a00 */
[----:B-1----:R1:W5:Y:S01]  /*1040*/  LDG.E R17, desc[UR46][R2.64] ;  /* 0x0000002e02117981 */ /* 0x002362000c1e1900 */
[----:B------:R-:W-:Y:S05]  /*1050*/  BRA `(.L_x_11) ;  /* 0x0000000000087947 */ /* 0x000fea0003800000 */
.L_x_12:
[----:B------:R-:W-:Y:S02]  /*1060*/  ULDC UR4, c[0x0][0x584] ;  /* 0x0001610000047ab9 */ /* 0x000fe40000000800 */
[----:B-1----:R-:W-:-:S07]  /*1070*/  IMAD.U32 R17, RZ, RZ, UR4 ;  /* 0x00000004ff117e24 */ /* 0x002fce000f8e00ff */
.L_x_11:
[----:B------:R-:W-:-:S13]  /*1080*/  LOP3.LUT P0, RZ, R0, 0xff, RZ, 0xc0, !PT ;  /* 0x000000ff00ff7812 */ /* 0x000fda000780c0ff */
[----:B------:R-:W-:Y:S05]  /*1090*/  @!P0 EXIT ;  /* 0x000000000000894d */ /* 0x000fea0003800000 */
[----:B------:R-:W-:Y:S01]  /*10a0*/  ULDC UR4, c[0x0][0x28c] ;  /* 0x0000a30000047ab9 */ /* 0x000fe20000000800 */
[----:B------:R-:W-:Y:S01]  /*10b0*/  ULDC.64 UR44, c[0x0][0x5c8] ;  /* 0x00017200002c7ab9 */ /* 0x000fe20000000a00 */
[----:B------:R-:W-:Y:S02]  /*10c0*/  UIADD3 UR4, UR4, 0x3f, URZ ;  /* 0x0000003f04047890 */ /* 0x000fe4000fffe03f */
[----:B------:R-:W-:Y:S02]  /*10d0*/  USHF.L.U64.HI UR43, UR44, 0x3, UR45 ;  /* 0x000000032c2b7899 */ /* 0x000fe4000801022d */
[----:B------:R-:W-:Y:S02]  /*10e0*/  USHF.R.S32.HI UR5, URZ, 0x1f, UR4 ;  /* 0x0000001f3f057899 */ /* 0x000fe40008011404 */
[----:B------:R-:W-:Y:S02]  /*10f0*/  USHF.L.U32 UR44, UR44, 0x3, URZ ;  /* 0x000000032c2c7899 */ /* 0x000fe4000800063f */
[----:B------:R-:W-:Y:S01]  /*1100*/  ULEA.HI UR5, UR5, UR4, URZ, 0x6 ;  /* 0x0000000405057291 */ /* 0x000fe2000f8f303f */
[----:B------:R-:W-:Y:S01]  /*1110*/  UMOV UR36, URZ ;  /* 0x0000003f00247c82 */ /* 0x000fe20008000000 */
[----:B------:R-:W-:-:S02]  /*1120*/  UMOV UR37, URZ ;  /* 0x0000003f00257c82 */ /* 0x000fc40008000000 */
[----:B------:R-:W-:-:S12]  /*1130*/  USHF.R.S32.HI UR45, URZ, 0x6, UR5 ;  /* 0x000000063f2d7899 */ /* 0x000fd80008011405 */
.L_x_1182:
[----:B------:R-:W2:Y:S01]  /*1140*/  S2R R0, SR_TID.X ;  /* 0x0000000000007919 */ /* 0x000ea20000002100 */
[----:B------:R-:W3:Y:S01]  /*1150*/  S2UR UR7, SR_CgaCtaId ;  /* 0x00000000000779c3 */ /* 0x000ee20000008800 */
[----:B------:R-:W-:Y:S02]  /*1160*/  UMOV UR6, 0x400 ;  /* 0x0000040000067882 */ /* 0x000fe40000000000 */
[----:B---3--:R-:W-:Y:S01]  /*1170*/  ULEA UR6, UR7, UR6, 0x18 ;  /* 0x0000000607067291 */ /* 0x008fe2000f8ec03f */
[----:B--2---:R-:W-:-:S04]  /*1180*/  LOP3.LUT R0, R0, 0x80, RZ, 0xc0, !PT ;  /* 0x0000008000007812 */ /* 0x004fc800078ec0ff */
[----:B------:R-:W-:-:S06]  /*1190*/  SHF.R.U32.HI R0, RZ, 0x7, R0 ;  /* 0x00000007ff007819 */ /* 0x000fcc0000011600 */
[----:B------:R-:W2:Y:S02]  /*11a0*/  SHFL.IDX PT, R0, R0, RZ, 0x1f ;  /* 0x00001fff00007589 */ /* 0x000ea400000e0000 */
[----:B--2---:R-:W-:-:S13]  /*11b0*/  R2UR UR4, R0 ;  /* 0x00000000000472ca */ /* 0x004fda00000e0000 */
[----:B------:R-:W-:-:S04]  /*11c0*/  ULEA.HI UR5, UR4, UR4, URZ, 0x1 ;  /* 0x0000000404057291 */ /* 0x000fc8000f8f083f */
[----:B------:R-:W-:-:S04]  /*11d0*/  ULOP3.LUT UR5, UR5, 0xffffe, URZ, 0xc0, !UPT ;  /* 0x000ffffe05057892 */ /* 0x000fc8000f8ec03f */
[----:B------:R-:W-:-:S03]  /*11e0*/  UIADD3 UR5, UR4, -UR5, URZ ;  /* 0x8000000504057290 */ /* 0x000fc6000fffe03f */
[----:B------:R-:W-:Y:S01]  /*11f0*/  ULDC UR4, c[0x0][0x28c] ;  /* 0x0000a30000047ab9 */ /* 0x000fe20000000800 */
[----:B------:R-:W-:Y:S01]  /*1200*/  ULEA UR5, UR5, UR6, 0xc ;  /* 0x0000000605057291 */ /* 0x000fe2000f8e603f */
[----:B------:R-:W-:-:S03]  /*1210*/  ISETP.LT.AND P0, PT, RZ, UR4, PT ;  /* 0x00000004ff007c0c */ /* 0x000fc6000bf01270 */
[----:B------:R-:W-:-:S04]  /*1220*/  UIADD3 UR5, UR5, 0x100, URZ ;  /* 0x0000010005057890 */ /* 0x000fc8000fffe03f */
[----:B------:R-:W-:-:S04]  /*1230*/  USHF.R.U32.HI UR5, URZ, 0x4, UR5 ;  /* 0x000000043f057899 */ /* 0x000fc80008011605 */
[----:B------:R-:W-:Y:S02]  /*1240*/  ULOP3.LUT UR48, UR5, 0x3fff, URZ, 0xc0, !UPT ;  /* 0x00003fff05307892 */ /* 0x000fe4000f8ec03f */
[----:B-1----:R-:W-:Y:S10]  /*1250*/  @P0 BRA `(.L_x_13) ;  /* 0x0000000000400947 */ /* 0x002ff40003800000 */
[----:B------:R-:W-:Y:S01]  /*1260*/  MOV R0, 0x0 ;  /* 0x0000000000007802 */ /* 0x000fe20000000f00 */
[----:B------:R-:W-:Y:S01]  /*1270*/  ULDC.64 UR4, c[0x4][0x68] ;  /* 0x01001a0000047ab9 */ /* 0x000fe20000000a00 */
[----:B------:R-:W-:Y:S01]  /*1280*/  ULDC.64 UR6, c[0x4][0x8] ;  /* 0x0100020000067ab9 */ /* 0x000fe20000000a00 */
[----:B------:R-:W-:Y:S01]  /*1290*/  IMAD.U32 R4, RZ, RZ, UR4 ;  /* 0x00000004ff047e24 */ /* 0x000fe2000f8e00ff */
[----:B------:R2:W3:Y:S01]  /*12a0*/  LDC.64 R14, c[0x4][R0] ;  /* 0x01000000000e7b82 */ /* 0x0004e20000000a00 */
[----:B------:R-:W-:Y:S01]  /*12b0*/  IMAD.U32 R5, RZ, RZ, UR5 ;  /* 0x00000005ff057e24 */ /* 0x000fe2000f8e00ff */
[----:B------:R-:W-:Y:S01]  /*12c0*/  ULDC.64 UR4, c[0x4][0x70] ;  /* 0x01001c0000047ab9 */ /* 0x000fe20000000a00 */
[----:B------:R-:W-:Y:S02]  /*12d0*/  IMAD.U32 R10, RZ, RZ, UR6 ;  /* 0x00000006ff0a7e24 */ /* 0x000fe4000f8e00ff */
[----:B------:R-:W-:Y:S02]  /*12e0*/  IMAD.U32 R6, RZ, RZ, UR4 ;  /* 0x00000004ff067e24 */ /* 0x000fe4000f8e00ff */
[----:B------:R-:W-:-:S02]  /*12f0*/  IMAD.U32 R7, RZ, RZ, UR5 ;  /* 0x00000005ff077e24 */ /* 0x000fc4000f8e00ff */
[----:B------:R-:W-:Y:S02]  /*1300*/  IMAD.U32 R11, RZ, RZ, UR7 ;  /* 0x00000007ff0b7e24 */ /* 0x000fe4000f8e00ff */
[----:B------:R-:W-:Y:S02]  /*1310*/  IMAD.MOV.U32 R8, RZ, RZ, 0x1e1 ;  /* 0x000001e1ff087424 */ /* 0x000fe400078e00ff */
[----:B------:R-:W-:Y:S02]  /*1320*/  IMAD.MOV.U32 R12, RZ, RZ, 0x1 ;  /* 0x00000001ff0c7424 */ /* 0x000fe400078e00ff */
[----:B--2---:R-:W-:-:S07]  /*1330*/  IMAD.MOV.U32 R13, RZ, RZ, RZ ;  /* 0x000000ffff0d7224 */ /* 0x004fce00078e00ff */
[----:B------:R-:W-:-:S07]  /*1340*/  LEPC R20, `(.L_x_13) ;  /* 0x000000001014794e */ /* 0x000fce0000000000 */
[----:B01-3-5:R-:W-:Y:S05]  /*1350*/  CALL.ABS.NOINC R14 ;  /* 0x000000000e007343 */ /* 0x02bfea0003c00000 */
.L_x_13:
[----:B------:R-:W-:-:S06]  /*1360*/  ULOP3.LUT UR4, UR38, 0x1, URZ, 0xfc, !UPT ;  /* 0x0000000126047892 */ /* 0x000fcc000f8efc3f */
[----:B------:R-:W-:-:S05]  /*1370*/  IMAD.U32 R0, RZ, RZ, UR4 ;  /* 0x00000004ff007e24 */ /* 0x000fca000f8e00ff */
[----:B------:R-:W-:-:S13]  /*1380*/  ISETP.NE.AND P0, PT, R0, 0x3, PT ;  /* 0x000000030000780c */ /* 0x000fda0003f05270 */
[----:B------:R-:W-:Y:S05]  /*1390*/  @!P0 BRA `(.L_x_14) ;  /* 0x0000000000048947 */ /* 0x000fea0003800000 */
[----:B------:R-:W-:Y:S01]  /*13a0*/  BPT.TRAP 0x1 ;  /* 0x000000040000795c */ /* 0x000fe20000300000 */
.L_x_14:
[----:B------:R-:W2:Y:S01]  /*13b0*/  S2UR UR5, SR_CgaCtaId ;  /* 0x00000000000579c3 */ /* 0x000ea20000008800 */
[----:B------:R-:W-:Y:S01]  /*13c0*/  UMOV UR4, 0x400 ;  /* 0x0000040000047882 */ /* 0x000fe20000000000 */
[----:B01----:R-:W-:Y:S02]  /*13d0*/  IMAD.U32 R3, RZ, RZ, UR36 ;  /* 0x00000024ff037e24 */ /* 0x003fe4000f8e00ff */
[----:B------:R-:W-:-:S03]  /*13e0*/  IMAD.U32 R5, RZ, RZ, UR37 ;  /* 0x00000025ff057e24 */ /* 0x000fc6000f8e00ff */
[----:B------:R-:W-:Y:S01]  /*13f0*/  SHF.L.U32 R3, R3, 0x1f, RZ ;  /* 0x0000001f03037819 */ /* 0x000fe200000006ff */
[----:B--2---:R-:W-:-:S06]  /*1400*/  ULEA UR4, UR5, UR4, 0x18 ;  /* 0x0000000405047291 */ /* 0x004fcc000f8ec03f */
[----:B------:R-:W-:-:S04]  /*1410*/  IMAD.U32 R0, RZ, RZ, UR4 ;  /* 0x00000004ff007e24 */ /* 0x000fc8000f8e00ff */
[----:B------:R-:W-:-:S04]  /*1420*/  IMAD R4, R5, 0x8, R0 ;  /* 0x0000000805047824 */ /* 0x000fc800078e0200 */
[----:B------:R0:W1:Y:S01]  /*1430*/  SYNCS.PHASECHK.TRANS64.TRYWAIT P1, [R4+URZ], R3 ;  /* 0x00000003040075a7 */ /* 0x000062000802017f */
[----:B------:R-:W-:Y:S05]  /*1440*/  @!P0 BRA `(.L_x_15) ;  /* 0x0000000000048947 */ /* 0x000fea0003800000 */
[----:B------:R-:W-:Y:S01]  /*1450*/  BPT.TRAP 0x1 ;  /* 0x000000040000795c */ /* 0x000fe20000300000 */
.L_x_15:
[----:B-1----:R-:W-:Y:S05]  /*1460*/  @P1 BRA `(.L_x_16) ;  /* 0x0000000000081947 */ /* 0x002fea0003800000 */
[----:B------:R-:W1:Y:S02]  /*1470*/  SYNCS.PHASECHK.TRANS64.TRYWAIT P1, [R4+URZ], R3 ;  /* 0x00000003040075a7 */ /* 0x000e64000802017f */
[----:B-1----:R-:W-:Y:S05]  /*1480*/  @!P1 BRA `(.L_x_17) ;  /* 0x0000033800449947 */ /* 0x002fea0003800000 */
.L_x_16:
[----:B------:R-:W-:-:S04]  /*1490*/  UISETP.LT.AND UP0, UPT, UR45, 0x1, UPT ;  /* 0x000000012d00788c */ /* 0x000fc8000bf01270 */
[----:B------:R-:W-:-:S06]  /*14a0*/  USEL UR4, UR45, 0x1, UP0 ;  /* 0x000000012d047887 */ /* 0x000fcc0008000000 */
[----:B01----:R-:W-:Y:S01]  /*14b0*/  IMAD.U32 R4, RZ, RZ, UR4 ;  /* 0x00000004ff047e24 */ /* 0x003fe2000f8e00ff */
[----:B------:R-:W-:Y:S05]  /*14c0*/  WARPSYNC.ALL ;  /* 0x0000000000007948 */ /* 0x000fea0003800000 */
[----:B------:R-:W-:-:S04]  /*14d0*/  IADD3 R4, -R4, UR45, RZ ;  /* 0x0000002d04047c10 */ /* 0x000fc8000fffe1ff */
[----:B------:R-:W-:Y:S02]  /*14e0*/  ISETP.GE.AND P1, PT, R4, 0x1, PT ;  /* 0x000000010400780c */ /* 0x000fe40003f26270 */
[----:B------:R-:W-:Y:S01]  /*14f0*/  R2UR UR4, R0 ;  /* 0x00000000000472ca */ /* 0x000fe200000e0000 */
[----:B------:R-:W-:Y:S01]  /*1500*/  WARPGROUP.ARRIVE ;  /* 0x00000000000079c5 */ /* 0x000fe20000000000 */
[----:B------:R-:W-:Y:S01]  /*1510*/  UMOV UR9, 0x80000020 ;  /* 0x8000002000097882 */ /* 0x000fe20000000000 */
[----:B------:R-:W-:Y:S01]  /*1520*/  UMOV UR11, 0x80000020 ;  /* 0x80000020000b7882 */ /* 0x000fe20000000000 */
[----:B------:R-:W-:Y:S01]  /*1530*/  STL [R1+0xbc8], R18 ;  /* 0x000bc81201007387 */ /* 0x000fe20000100800 */
[----:B------:R-:W-:Y:S01]  /*1540*/  UMOV UR13, UR9 ;  /* 0x00000009000d7c82 */ /* 0x000fe20008000000 */
[----:B------:R-:W-:Y:S02]  /*1550*/  UMOV UR15, 0x80000020 ;  /* 0x80000020000f7882 */ /* 0x000fe40000000000 */
[----:B-----5:R-:W-:Y:S04]  /*1560*/  STL [R1+0xbc4], R17 ;  /* 0x000bc41101007387 */ /* 0x020fe80000100800 */
[----:B------:R-:W-:Y:S01]  /*1570*/  STL [R1+0xbc0], R16 ;  /* 0x000bc01001007387 */ /* 0x000fe20000100800 */
[----:B------:R-:W-:-:S03]  /*1580*/  UIADD3 UR4, UR4, 0x18100, URZ ;  /* 0x0001810004047890 */ /* 0x000fc6000fffe03f */
[----:B------:R-:W-:Y:S01]  /*1590*/  STL [R1+0xbbc], R4 ;  /* 0x000bbc0401007387 */ /* 0x000fe20000100800 */
[----:B------:R-:W-:-:S03]  /*15a0*/  USHF.R.U32.HI UR4, URZ, 0x4, UR4 ;  /* 0x000000043f047899 */ /* 0x000fc60008011604 */
[----:B------:R-:W-:Y:S01]  /*15b0*/  STL [R1+0xbb8], R2 ;  /* 0x000bb80201007387 */ /* 0x000fe20000100800 */
[----:B------:R-:W-:Y:S02]  /*15c0*/  ULOP3.LUT UR5, UR4, 0x3fff, URZ, 0xc0, !UPT ;  /* 0x00003fff04057892 */ /* 0x000fe4000f8ec03f */
[----:B------:R-:W-:Y:S01]  /*15d0*/  ULOP3.LUT UR4, UR48, 0x10000, URZ, 0xfc, !UPT ;  /* 0x0001000030047892 */ /* 0x000fe2000f8efc3f */
[----:B------:R-:W-:Y:S01]  /*15e0*/  STL [R1+0xbcc], R0 ;  /* 0x000bcc0001007387 */ /* 0x000fe20000100800 */
[----:B------:R-:W-:Y:S02]  /*15f0*/  ULOP3.LUT UR5, UR5, 0x10000, URZ, 0xfc, !UPT ;  /* 0x0001000005057892 */ /* 0x000fe4000f8efc3f */
[----:B------:R-:W-:Y:S02]  /*1600*/  UIMAD UR6, UR37, 0x600, UR4 ;  /* 0x00000600250678a4 */ /* 0x000fe4000f8e0204 */
[----:B------:R-:W-:-:S04]  /*1610*/  UIMAD UR7, UR37, 0x600, UR5 ;  /* 0x00000600250778a4 */ /* 0x000fc8000f8e0205 */
[----:B------:R-:W-:Y:S01]  /*1620*/  UIADD3 UR14, UR7, 0x300, URZ ;  /* 0x00000300070e7890 */ /* 0x000fe2000fffe03f */
[----:B------:R-:W-:Y:S02]  /*1630*/  UMOV UR8, UR6 ;  /* 0x0000000600087c82 */ /* 0x000fe40008000000 */
[----:B------:R-:W-:Y:S01]  /*1640*/  UMOV UR10, UR7 ;  /* 0x00000007000a7c82 */ /* 0x000fe20008000000 */
[----:B------:R-:W-:Y:S01]  /*1650*/  UMOV UR12, UR8 ;  /* 0x00000008000c7c82 */ /* 0x000fe20008000000 */
[----:B------:R-:W-:Y:S03]  /*1660*/  IGMMA.64x192x32.S8.S8 R24, gdesc[UR8], RZ, !UPT, gsb0 ;  /* 0x04e00000081879f1 */ /* 0x000fe6000c0410ff */
[----:B------:R-:W-:Y:S02]  /*1670*/  WARPGROUP.DEPBAR.LE gsb0, 0x0 ;  /* 0x00008000000079c5 */ /* 0x000fe40000010000 */
[----:B------:R-:W-:Y:S04]  /*1680*/  STL.64 [R1+0x480], R24 ;  /* 0x0004801801007387 */ /* 0x000fe80000100a00 */
        /* <DEDUP_REMOVED lines=46> */
[----:B------:R0:W-:Y:S02]  /*1970*/  STL.64 [R1+0x5f8], R118 ;  /* 0x0005f87601007387 */ /* 0x0001e40000100a00 */
[----:B0-----:R-:W-:-:S06]  /*1980*/  WARPGROUP.ARRIVE ;  /* 0x00000000000079c5 */ /* 0x001fcc0000000000 */
[----:B------:R-:W-:Y:S01]  /*1990*/  IGMMA.64x192x32.S8.S8 R56, gdesc[UR12], RZ, !UPT, gsb0 ;  /* 0x04e000000c3879f1 */ /* 0x000fe2000c0410ff */
[----:B------:R-:W-:Y:S01]  /*19a0*/  UIADD3 UR12, UR6, 0x200, URZ ;  /* 0x00000200060c7890 */ /* 0x000fe2000fffe03f */
[----:B------:R-:W-:Y:S02]  /*19b0*/  UMOV UR13, 0x80000020 ;  /* 0x80000020000d7882 */ /* 0x000fe40000000000 */
[----:B------:R-:W-:-:S04]  /*19c0*/  UMOV UR9, UR13 ;  /* 0x0000000d00097c82 */ /* 0x000fc80008000000 */
[----:B------:R-:W-:Y:S01]  /*19d0*/  UMOV UR8, UR12 ;  /* 0x0000000c00087c82 */ /* 0x000fe20008000000 */
[----:B------:R-:W-:Y:S02]  /*19e0*/  WARPGROUP.DEPBAR.LE gsb0, 0x0 ;  /* 0x00008000000079c5 */ /* 0x000fe40000010000 */
[----:B------:R-:W-:Y:S01]  /*19f0*/  STL.64 [R1+0x78], R86 ;  /* 0x0000785601007387 */ /* 0x000fe20000100a00 */
[----:B------:R-:W-:Y:S02]  /*1a00*/  IMAD.MOV.U32 R216, RZ, RZ, R132 ;  /* 0x000000ffffd87224 */ /* 0x000fe400078e0084 */
[----:B------:R-:W-:Y:S01]  /*1a10*/  IMAD.MOV.U32 R217, RZ, RZ, R133 ;  /* 0x000000ffffd97224 */ /* 0x000fe200078e0085 */
[----:B------:R-:W-:Y:S01]  /*1a20*/  STL.64 [R1+0x80], R88 ;  /* 0x0000805801007387 */ /* 0x000fe20000100a00 */
[----:B------:R-:W-:Y:S02]  /*1a30*/  IMAD.MOV.U32 R218, RZ, RZ, R134 ;  /* 0x000000ffffda7224 */ /* 0x000fe400078e0086 */
[----:B------:R-:W-:Y:S01]  /*1a40*/  IMAD.MOV.U32 R219, RZ, RZ, R135 ;  /* 0x000000ffffdb7224 */ /* 0x000fe200078e0087 */
[----:B------:R-:W-:Y:S01]  /*1a50*/  STL.64 [R1+0x88], R90 ;  /* 0x0000885a01007387 */ /* 0x000fe20000100a00 */
[----:B------:R-:W-:-:S02]  /*1a60*/  IMAD.MOV.U32 R220, RZ, RZ, R136 ;  /* 0x000000ffffdc7224 */ /* 0x000fc400078e0088 */
[----:B------:R-:W-:Y:S01]  /*1a70*/  IMAD.MOV.U32 R221, RZ, RZ, R137 ;  /* 0x000000ffffdd7224 */ /* 0x000fe200078e0089 */
        /* <DEDUP_REMOVED lines=57> */
[----:B------:R0:W-:Y:S01]  /*1e10*/  STL.64 [R1+0x128], R130 ;  /* 0x0001288201007387 */ /* 0x0001e20000100a00 */
[----:B------:R-:W-:Y:S02]  /*1e20*/  IMAD.MOV.U32 R29, RZ, RZ, R81 ;  /* 0x000000ffff1d7224 */ /* 0x000fe400078e0051 */
[----:B------:R-:W-:Y:S01]  /*1e30*/  IMAD.MOV.U32 R28, RZ, RZ, R82 ;  /* 0x000000ffff1c7224 */ /* 0x000fe200078e0052 */
[----:B------:R-:W-:Y:S01]  /*1e40*/  STL [R1+0xc1c], R235 ;  /* 0x000c1ceb01007387 */ /* 0x000fe20000100800 */
[----:B------:R-:W-:-:S02]  /*1e50*/  IMAD.MOV.U32 R27, RZ, RZ, R83 ;  /* 0x000000ffff1b7224 */ /* 0x000fc400078e0053 */
[----:B------:R-:W-:Y:S01]  /*1e60*/  IMAD.MOV.U32 R26, RZ, RZ, R84 ;  /* 0x000000ffff1a7224 */ /* 0x000fe200078e0054 */
[----:B------:R-:W-:Y:S01]  /*1e70*/  STL [R1+0xc18], R234 ;  /* 0x000c18ea01007387 */ /* 0x000fe20000100800 */
[----:B------:R-:W-:Y:S02]  /*1e80*/  IMAD.MOV.U32 R25, RZ, RZ, R85 ;  /* 0x000000ffff197224 */ /* 0x000fe400078e0055 */
[----:B------:R-:W-:Y:S01]  /*1e90*/  IMAD.MOV.U32 R24, RZ, RZ, R56 ;  /* 0x000000ffff187224 */ /* 0x000fe200078e0038 */
[----:B0-----:R-:W-:Y:S01]  /*1ea0*/  WARPGROUP.ARRIVE ;  /* 0x00000000000079c5 */ /* 0x001fe20000000000 */
[----:B------:R-:W-:Y:S04]  /*1eb0*/  STL [R1+0xc14], R233 ;  /* 0x000c14e901007387 */ /* 0x000fe80000100800 */
[----:B------:R-:W-:Y:S01]  /*1ec0*/  STL [R1+0xc10], R232 ;  /* 0x000c10e801007387 */ /* 0x000fe20000100800 */
[----:B------:R-:W-:Y:S03]  /*1ed0*/  IGMMA.64x192x32.S8.S8 R120, gdesc[UR12], RZ, !UPT, gsb0 ;  /* 0x04e000000c7879f1 */ /* 0x000fe6000c0410ff */
[----:B------:R-:W-:Y:S04]  /*1ee0*/  STL [R1+0xc0c], R231 ;  /* 0x000c0ce701007387 */ /* 0x000fe80000100800 */
        /* <DEDUP_REMOVED lines=14> */
[----:B------:R-:W-:Y:S01]  /*1fd0*/  STL [R1+0xbd0], R216 ;  /* 0x000bd0d801007387 */ /* 0x000fe20000100800 */
[----:B------:R-:W-:-:S03]  /*1fe0*/  WARPGROUP.DEPBAR.LE gsb0, 0x0 ;  /* 0x00008000000079c5 */ /* 0x000fc60000010000 */
        /* <DEDUP_REMOVED lines=20> */
[----:B------:R0:W-:Y:S04]  /*2130*/  STL.64 [R1+0xa30], R214 ;  /* 0x000a30d601007387 */ /* 0x0001e80000100a00 */
[----:B------:R1:W-:Y:S04]  /*2140*/  STL.64 [R1+0xa28], R212 ;  /* 0x000a28d401007387 */ /* 0x0003e80000100a00 */
[----:B------:R2:W-:Y:S04]  /*2150*/  STL.64 [R1+0xa20], R210 ;  /* 0x000a20d201007387 */ /* 0x0005e80000100a00 */
[----:B------:R3:W-:Y:S01]  /*2160*/  STL.64 [R1+0xa18], R208 ;  /* 0x000a18d001007387 */ /* 0x0007e20000100a00 */
[----:B0-----:R-:W-:-:S02]  /*2170*/  IMAD.MOV.U32 R214, RZ, RZ, R26 ;  /* 0x000000ffffd67224 */ /* 0x001fc400078e001a */
[----:B------:R-:W-:Y:S01]  /*2180*/  IMAD.MOV.U32 R215, RZ, RZ, R25 ;  /* 0x000000ffffd77224 */ /* 0x000fe200078e0019 */
[----:B------:R0:W-:Y:S01]  /*2190*/  STL.64 [R1+0xa10], R206 ;  /* 0x000a10ce01007387 */ /* 0x0001e20000100a00 */
[----:B-1----:R-:W-:Y:S02]  /*21a0*/  IMAD.MOV.U32 R212, RZ, RZ, R28 ;  /* 0x000000ffffd47224 */ /* 0x002fe400078e001c */
[----:B------:R-:W-:Y:S01]  /*21b0*/  IMAD.MOV.U32 R213, RZ, RZ, R27 ;  /* 0x000000ffffd57224 */ /* 0x000fe200078e001b */
[----:B------:R1:W-:Y:S01]  /*21c0*/  STL.64 [R1+0xa08], R204 ;  /* 0x000a08cc01007387 */ /* 0x0003e20000100a00 */
[----:B--2---:R-:W-:Y:S02]  /*21d0*/  IMAD.MOV.U32 R210, RZ, RZ, R30 ;  /* 0x000000ffffd27224 */ /* 0x004fe400078e001e */
[----:B------:R-:W-:Y:S01]  /*21e0*/  IMAD.MOV.U32 R211, RZ, RZ, R29 ;  /* 0x000000ffffd37224 */ /* 0x000fe200078e001d */
[----:B------:R2:W-:Y:S01]  /*21f0*/  STL.64 [R1+0xa00], R202 ;  /* 0x000a00ca01007387 */ /* 0x0005e20000100a00 */
[----:B---3--:R-:W-:-:S02]  /*2200*/  IMAD.MOV.U32 R208, RZ, RZ, R32 ;  /* 0x000000ffffd07224 */ /* 0x008fc400078e0020 */
[----:B------:R-:W-:Y:S01]  /*2210*/  IMAD.MOV.U32 R209, RZ, RZ, R31 ;  /* 0x000000ffffd17224 */ /* 0x000fe200078e001f */
[----:B------:R3:W-:Y:S01]  /*2220*/  STL.64 [R1+0x9f8], R200 ;  /* 0x0009f8c801007387 */ /* 0x0007e20000100a00 */
[----:B0-----:R-:W-:Y:S02]  /*2230*/  IMAD.MOV.U32 R206, RZ, RZ, R34 ;  /* 0x000000ffffce7224 */ /* 0x001fe400078e0022 */
[----:B------:R-:W-:Y:S01]  /*2240*/  IMAD.MOV.U32 R207, RZ, RZ, R33 ;  /* 0x000000ffffcf7224 */ /* 0x000fe200078e0021 */
[----:B------:R0:W-:Y:S01]  /*2250*/  STL.64 [R1+0x9f0], R198 ;  /* 0x0009f0c601007387 */ /* 0x0001e20000100a00 */
[----:B-1----:R-:W-:Y:S02]  /*2260*/  IMAD.MOV.U32 R204, RZ, RZ, R36 ;  /* 0x000000ffffcc7224 */ /* 0x002fe400078e0024 */
[----:B------:R-:W-:Y:S01]  /*2270*/  IMAD.MOV.U32 R205, RZ, RZ, R35 ;  /* 0x000000ffffcd7224 */ /* 0x000fe200078e0023 */
[----:B------:R1:W-:Y:S01]  /*2280*/  STL.64 [R1+0x9e8], R196 ;  /* 0x0009e8c401007387 */ /* 0x0003e20000100a00 */
[----:B--2---:R-:W-:-:S02]  /*2290*/  IMAD.MOV.U32 R202, RZ, RZ, R38 ;  /* 0x000000ffffca7224 */ /* 0x004fc400078e0026 */
[----:B------:R-:W-:Y:S01]  /*22a0*/  IMAD.MOV.U32 R203, RZ, RZ, R37 ;  /* 0x000000ffffcb7224 */ /* 0x000fe200078e0025 */
[----:B------:R2:W-:Y:S01]  /*22b0*/  STL.64 [R1+0x9e0], R194 ;  /* 0x0009e0c201007387 */ /* 0x0005e20000100a00 */
[----:B---3--:R-:W-:Y:S02]  /*22c0*/  IMAD.MOV.U32 R200, RZ, RZ, R40 ;  /* 0x000000ffffc87224 */ /* 0x008fe400078e0028 */
[----:B------:R-:W-:Y:S01]  /*22d0*/  IMAD.MOV.U32 R201, RZ, RZ, R39 ;  /* 0x000000ffffc97224 */ /* 0x000fe200078e0027 */
[----:B------:R3:W-:Y:S01]  /*22e0*/  STL.64 [R1+0x9d8], R192 ;  /* 0x0009d8c001007387 */ /* 0x0007e20000100a00 */
[----:B0-----:R-:W-:Y:S02]  /*22f0*/  IMAD.MOV.U32 R198, RZ, RZ, R42 ;  /* 0x000000ffffc67224 */ /* 0x001fe400078e002a */
[----:B------:R-:W-:Y:S01]  /*2300*/  IMAD.MOV.U32 R199, RZ, RZ, R41 ;  /* 0x000000ffffc77224 */ /* 0x000fe200078e0029 */
[----:B------:R0:W-:Y:S01]  /*2310*/  STL.64 [R1+0x9d0], R190 ;  /* 0x0009d0be01007387 */ /* 0x0001e20000100a00 */
[----:B-1----:R-:W-:-:S02]  /*2320*/  IMAD.MOV.U32 R196, RZ, RZ, R44 ;  /* 0x000000ffffc47224 */ /* 0x002fc400078e002c */
[----:B------:R-:W-:Y:S01]  /*2330*/  IMAD.MOV.U32 R197, RZ, RZ, R43 ;  /* 0x000000ffffc57224 */ /* 0x000fe200078e002b */
[----:B------:R1:W-:Y:S01]  /*2340*/  STL.64 [R1+0x9c8], R188 ;  /* 0x0009c8bc01007387 */ /* 0x0003e20000100a00 */
[----:B--2---:R-:W-:Y:S02]  /*2350*/  IMAD.MOV.U32 R194, RZ, RZ, R46 ;  /* 0x000000ffffc27224 */ /* 0x004fe400078e002e */
[----:B------:R-:W-:Y:S01]  /*2360*/  IMAD.MOV.U32 R195, RZ, RZ, R45 ;  /* 0x000000ffffc37224 */ /* 0x000fe200078e002d */
[----:B------:R2:W-:Y:S01]  /*2370*/  STL.64 [R1+0x9c0], R186 ;  /* 0x0009c0ba01007387 */ /* 0x0005e20000100a00 */
[----:B---3--:R-:W-:Y:S02]  /*2380*/  IMAD.MOV.U32 R192, RZ, RZ, R48 ;  /* 0x000000ffffc07224 */ /* 0x008fe400078e0030 */
[----:B------:R-:W-:Y:S01]  /*2390*/  IMAD.MOV.U32 R193, RZ, RZ, R47 ;  /* 0x000000ffffc17224 */ /* 0x000fe200078e002f */
[----:B------:R-:W-:Y:S01]  /*23a0*/  STL.64 [R1+0x9b8], R184 ;  /* 0x0009b8b801007387 */ /* 0x000fe20000100a00 */
[----:B0-----:R-:W-:-:S02]  /*23b0*/  IMAD.MOV.U32 R190, RZ, RZ, R50 ;  /* 0x000000ffffbe7224 */ /* 0x001fc400078e0032 */
[----:B------:R-:W-:Y:S01]  /*23c0*/  IMAD.MOV.U32 R191, RZ, RZ, R49 ;  /* 0x000000ffffbf7224 */ /* 0x000fe200078e0031 */
[----:B------:R-:W-:Y:S01]  /*23d0*/  STL.64 [R1+0x9b0], R182 ;  /* 0x0009b0b601007387 */ /* 0x000fe20000100a00 */
[----:B-1----:R-:W-:Y:S02]  /*23e0*/  IMAD.MOV.U32 R188, RZ, RZ, R52 ;  /* 0x000000ffffbc7224 */ /* 0x002fe400078e0034 */
[----:B------:R-:W-:Y:S01]  /*23f0*/  IMAD.MOV.U32 R189, RZ, RZ, R51 ;  /* 0x000000ffffbd7224 */ /* 0x000fe200078e0033 */
[----:B------:R-:W-:Y:S01]  /*2400*/  STL.64 [R1+0x9a8], R180 ;  /* 0x0009a8b401007387 */ /* 0x000fe20000100a00 */
[----:B--2---:R-:W-:Y:S02]  /*2410*/  IMAD.MOV.U32 R187, RZ, RZ, R53 ;  /* 0x000000ffffbb7224 */ /* 0x004fe400078e0035 */
[----:B------:R-:W-:Y:S01]  /*2420*/  IMAD.MOV.U32 R186, RZ, RZ, R24 ;  /* 0x000000ffffba7224 */ /* 0x000fe200078e0018 */
        /* <DEDUP_REMOVED lines=23> */
[----:B------:R-:W-:Y:S01]  /*25a0*/  UMOV UR9, 0x80000020 ;  /* 0x8000002000097882 */ /* 0x000fe20000000000 */
[----:B------:R-:W-:Y:S02]  /*25b0*/  WARPGROUP.DEPBAR.LE gsb0, 0x0 ;  /* 0x00008000000079c5 */ /* 0x000fe40000010000 */
        /* <DEDUP_REMOVED lines=34> */
[----:B------:R-:W-:-:S03]  /*27e0*/  IMAD.MOV.U32 R3, RZ, RZ, R151 ;  /* 0x000000ffff037224 */ /* 0x000fc600078e0097 */
        /* <DEDUP_REMOVED lines=19> */
[----:B------:R0:W-:Y:S04]  /*2920*/  STL.64 [R1+0x3f8], R118 ;  /* 0x0003f87601007387 */ /* 0x0001e80000100a00 */
[----:B------:R1:W-:Y:S04]  /*2930*/  STL.64 [R1+0x400], R120 ;  /* 0x0004007801007387 */ /* 0x0003e80000100a00 */
[----:B------:R2:W-:Y:S01]  /*2940*/  STL.64 [R1+0x408], R122 ;  /* 0x0004087a01007387 */ /* 0x0005e20000100a00 */
[----:B0-----:R-:W-:-:S03]  /*2950*/  WARPGROUP.ARRIVE ;  /* 0x00000000000079c5 */ /* 0x001fc60000000000 */
[----:B------:R0:W-:Y:S04]  /*2960*/  STL.64 [R1+0x410], R124 ;  /* 0x0004107c01007387 */ /* 0x0001e80000100a00 */
[----:B------:R3:W-:Y:S01]  /*2970*/  STL.64 [R1+0x418], R126 ;  /* 0x0004187e01007387 */ /* 0x0007e20000100a00 */
[----:B------:R-:W-:Y:S01]  /*2980*/  IGMMA.64x192x32.S8.S8 R24, gdesc[UR8], RZ, !UPT, gsb0 ;  /* 0x04e00000081879f1 */ /* 0x000fe2000c0410ff */
[----:B------:R-:W-:Y:S01]  /*2990*/  UMOV UR10, UR14 ;  /* 0x0000000e000a7c82 */ /* 0x000fe20008000000 */
[----:B------:R-:W-:Y:S01]  /*29a0*/  UMOV UR11, UR15 ;  /* 0x0000000f000b7c82 */ /* 0x000fe20008000000 */
[----:B------:R4:W-:Y:S01]  /*29b0*/  STL [R1+0x420], R128 ;  /* 0x0004208001007387 */ /* 0x0009e20000100800 */
[----:B------:R-:W-:-:S03]  /*29c0*/  WARPGROUP.DEPBAR.LE gsb0, 0x0 ;  /* 0x00008000000079c5 */ /* 0x000fc60000010000 */
[----:B------:R-:W-:Y:S01]  /*29d0*/  STL.64 [R1+0x180], R24 ;  /* 0x0001801801007387 */ /* 0x000fe20000100a00 */
[----:B-1----:R-:W-:Y:S02]  /*29e0*/  IMAD.MOV.U32 R120, RZ, RZ, R34 ;  /* 0x000000ffff787224 */ /* 0x002fe400078e0022 */
[----:B------:R-:W-:Y:S01]  /*29f0*/  IMAD.MOV.U32 R121, RZ, RZ, R35 ;  /* 0x000000ffff797224 */ /* 0x000fe200078e0023 */
[----:B------:R-:W-:Y:S01]  /*2a00*/  STL.64 [R1+0x188], R26 ;  /* 0x0001881a01007387 */ /* 0x000fe20000100a00 */
[----:B--2---:R-:W-:Y:S02]  /*2a10*/  IMAD.MOV.U32 R122, RZ, RZ, R36 ;  /* 0x000000ffff7a7224 */ /* 0x004fe400078e0024 */
[----:B------:R-:W-:Y:S01]  /*2a20*/  IMAD.MOV.U32 R123, RZ, RZ, R37 ;  /* 0x000000ffff7b7224 */ /* 0x000fe200078e0025 */
[----:B------:R-:W-:Y:S01]  /*2a30*/  STL.64 [R1+0x190], R28 ;  /* 0x0001901c01007387 */ /* 0x000fe20000100a00 */
[----:B0-----:R-:W-:Y:S02]  /*2a40*/  IMAD.MOV.U32 R124, RZ, RZ, R38 ;  /* 0x000000ffff7c7224 */ /* 0x001fe400078e0026 */
[----:B------:R-:W-:Y:S01]  /*2a50*/  IMAD.MOV.U32 R125, RZ, RZ, R39 ;  /* 0x000000ffff7d7224 */ /* 0x000fe200078e0027 */
[----:B------:R-:W-:Y:S01]  /*2a60*/  STL.64 [R1+0x198], R30 ;  /* 0x0001981e01007387 */ /* 0x000fe20000100a00 */
[----:B---3--:R-:W-:-:S02]  /*2a70*/  IMAD.MOV.U32 R126, RZ, RZ, R40 ;  /* 0x000000ffff7e7224 */ /* 0x008fc400078e0028 */
[----:B------:R-:W-:Y:S01]  /*2a80*/  IMAD.MOV.U32 R127, RZ, RZ, R41 ;  /* 0x000000ffff7f7224 */ /* 0x000fe200078e0029 */
[----:B------:R0:W-:Y:S01]  /*2a90*/  STL.64 [R1+0x1a0], R32 ;  /* 0x0001a02001007387 */ /* 0x0001e20000100a00 */
[----:B----4-:R-:W-:Y:S02]  /*2aa0*/  IMAD.MOV.U32 R128, RZ, RZ, R42 ;  /* 0x000000ffff807224 */ /* 0x010fe400078e002a */
[----:B------:R-:W-:Y:S02]  /*2ab0*/  IMAD.MOV.U32 R129, RZ, RZ, R43 ;  /* 0x000000ffff817224 */ /* 0x000fe400078e002b */
[----:B------:R-:W-:Y:S02]  /*2ac0*/  IMAD.MOV.U32 R130, RZ, RZ, R44 ;  /* 0x000000ffff827224 */ /* 0x000fe400078e002c */
[----:B------:R-:W-:Y:S02]  /*2ad0*/  IMAD.MOV.U32 R131, RZ, RZ, R45 ;  /* 0x000000ffff837224 */ /* 0x000fe400078e002d */
[----:B------:R-:W-:-:S02]  /*2ae0*/  IMAD.MOV.U32 R132, RZ, RZ, R46 ;  /* 0x000000ffff847224 */ /* 0x000fc400078e002e */
[----:B------:R-:W-:Y:S02]  /*2af0*/  IMAD.MOV.U32 R133, RZ, RZ, R47 ;  /* 0x000000ffff857224 */ /* 0x000fe400078e002f */
[----:B------:R-:W-:Y:S02]  /*2b00*/  IMAD.MOV.U32 R134, RZ, RZ, R48 ;  /* 0x000000ffff867224 */ /* 0x000fe400078e0030 */
        /* <DEDUP_REMOVED lines=71> */
[----:B0-----:R-:W-:-:S06]  /*2f80*/  WARPGROUP.ARRIVE ;  /* 0x00000000000079c5 */ /* 0x001fcc0000000000 */
        /* <DEDUP_REMOVED lines=45> */
[----:B------:R-:W-:Y:S04]  /*3260*/  STL.64 [R1+0x628], R32 ;  /* 0x0006282001007387 */ /* 0x000fe80000100a00 */
[----:B------:R-:W-:Y:S04]  /*3270*/  STL.64 [R1+0x620], R30 ;  /* 0x0006201e01007387 */ /* 0x000fe80000100a00 */
[----:B------:R-:W-:Y:S04]  /*3280*/  STL.64 [R1+0x618], R28 ;  /* 0x0006181c01007387 */ /* 0x000fe80000100a00 */
[----:B------:R-:W-:Y:S04]  /*3290*/  STL.64 [R1+0x610], R26 ;  /* 0x0006101a01007387 */ /* 0x000fe80000100a00 */
[----:B------:R1:W-:Y:S01]  /*32a0*/  STL.64 [R1+0x608], R24 ;  /* 0x0006081801007387 */ /* 0x0003e20000100a00 */
[----:B0-----:R-:W-:-:S03]  /*32b0*/  IMAD.MOV.U32 R34, RZ, RZ, R120 ;  /* 0x000000ffff227224 */ /* 0x001fc600078e0078 */
[----:B-1----:R-:W2:Y:S04]  /*32c0*/  LDL.LU R24, [R1+0x180] ;  /* 0x0001800001187983 */ /* 0x002ea80000300800 */
[----:B------:R-:W2:Y:S04]  /*32d0*/  LDL.LU R25, [R1+0x184] ;  /* 0x0001840001197983 */ /* 0x000ea80000300800 */
[----:B------:R-:W3:Y:S04]  /*32e0*/  LDL.LU R26, [R1+0x188] ;  /* 0x00018800011a7983 */ /* 0x000ee80000300800 */
[----:B------:R-:W3:Y:S04]  /*32f0*/  LDL.LU R27, [R1+0x18c] ;  /* 0x00018c00011b7983 */ /* 0x000ee80000300800 */
[----:B------:R-:W4:Y:S04]  /*3300*/  LDL.LU R28, [R1+0x190] ;  /* 0x00019000011c7983 */ /* 0x000f280000300800 */
[----:B------:R-:W4:Y:S04]  /*3310*/  LDL.LU R29, [R1+0x194] ;  /* 0x00019400011d7983 */ /* 0x000f280000300800 */
[----:B------:R-:W2:Y:S01]  /*3320*/  LDL.LU R30, [R1+0x198] ;  /* 0x00019800011e7983 */ /* 0x000ea20000300800 */
[----:B------:R-:W-:-:S03]  /*3330*/  IMAD.MOV.U32 R35, RZ, RZ, R121 ;  /* 0x000000ffff237224 */ /* 0x000fc600078e0079 */
[----:B------:R-:W2:Y:S01]  /*3340*/  LDL.LU R31, [R1+0x19c] ;  /* 0x00019c00011f7983 */ /* 0x000ea20000300800 */
[----:B------:R-:W-:-:S03]  /*3350*/  IMAD.MOV.U32 R36, RZ, RZ, R122 ;  /* 0x000000ffff247224 */ /* 0x000fc600078e007a */
[----:B------:R-:W3:Y:S01]  /*3360*/  LDL.LU R32, [R1+0x1a0] ;  /* 0x0001a00001207983 */ /* 0x000ee20000300800 */
[----:B------:R-:W-:-:S03]  /*3370*/  IMAD.MOV.U32 R37, RZ, RZ, R123 ;  /* 0x000000ffff257224 */ /* 0x000fc600078e007b */
[----:B------:R-:W3:Y:S01]  /*3380*/  LDL.LU R33, [R1+0x1a4] ;  /* 0x0001a40001217983 */ /* 0x000ee20000300800 */
[----:B------:R-:W-:-:S03]  /*3390*/  IMAD.MOV.U32 R38, RZ, RZ, R124 ;  /* 0x000000ffff267224 */ /* 0x000fc600078e007c */
[----:B------:R-:W4:Y:S01]  /*33a0*/  LDL.LU R120, [R1+0xc6c] ;  /* 0x000c6c0001787983 */ /* 0x000f220000300800 */
[----:B------:R-:W-:-:S03]  /*33b0*/  IMAD.MOV.U32 R39, RZ, RZ, R125 ;  /* 0x000000ffff277224 */ /* 0x000fc600078e007d */
[----:B------:R-:W4:Y:S01]  /*33c0*/  LDL.LU R121, [R1+0xc68] ;  /* 0x000c680001797983 */ /* 0x000f220000300800 */
[----:B------:R-:W-:-:S03]  /*33d0*/  IMAD.MOV.U32 R40, RZ, RZ, R126 ;  /* 0x000000ffff287224 */ /* 0x000fc600078e007e */
        /* <DEDUP_REMOVED lines=75> */
[----:B------:R-:W-:Y:S02]  /*3890*/  IMAD.MOV.U32 R85, RZ, RZ, R174 ;  /* 0x000000ffff557224 */ /* 0x000fe400078e00ae */
[----:B------:R-:W-:Y:S01]  /*38a0*/  IMAD.MOV.U32 R84, RZ, RZ, R175 ;  /* 0x000000ffff547224 */ /* 0x000fe200078e00af */
[----:B------:R-:W3:Y:S01]  /*38b0*/  LDL.LU R170, [R1+0x78] ;  /* 0x0000780001aa7983 */ /* 0x000ee20000300800 */
[----:B------:R-:W-:Y:S02]  /*38c0*/  IMAD.MOV.U32 R83, RZ, RZ, R176 ;  /* 0x000000ffff537224 */ /* 0x000fe400078e00b0 */
[----:B------:R-:W-:Y:S01]  /*38d0*/  IMAD.MOV.U32 R82, RZ, RZ, R177 ;  /* 0x000000ffff527224 */ /* 0x000fe200078e00b1 */
[----:B------:R-:W3:Y:S01]  /*38e0*/  LDL.LU R171, [R1+0x7c] ;  /* 0x00007c0001ab7983 */ /* 0x000ee20000300800 */
[----:B------:R-:W-:Y:S02]  /*38f0*/  IMAD.MOV.U32 R81, RZ, RZ, R178 ;  /* 0x000000ffff517224 */ /* 0x000fe400078e00b2 */
[----:B------:R-:W-:Y:S01]  /*3900*/  IMAD.MOV.U32 R80, RZ, RZ, R179 ;  /* 0x000000ffff507224 */ /* 0x000fe200078e00b3 */
[----:B------:R-:W4:Y:S01]  /*3910*/  LDL.LU R172, [R1+0x80] ;  /* 0x0000800001ac7983 */ /* 0x000f220000300800 */
[----:B------:R-:W-:-:S02]  /*3920*/  IMAD.MOV.U32 R79, RZ, RZ, R180 ;  /* 0x000000ffff4f7224 */ /* 0x000fc400078e00b4 */
[----:B------:R-:W-:Y:S01]  /*3930*/  IMAD.MOV.U32 R78, RZ, RZ, R181 ;  /* 0x000000ffff4e7224 */ /* 0x000fe200078e00b5 */
[----:B------:R-:W4:Y:S01]  /*3940*/  LDL.LU R173, [R1+0x84] ;  /* 0x0000840001ad7983 */ /* 0x000f220000300800 */
[----:B------:R-:W-:Y:S02]  /*3950*/  IMAD.MOV.U32 R77, RZ, RZ, R182 ;  /* 0x000000ffff4d7224 */ /* 0x000fe400078e00b6 */
[----:B------:R-:W-:Y:S01]  /*3960*/  IMAD.MOV.U32 R76, RZ, RZ, R183 ;  /* 0x000000ffff4c7224 */ /* 0x000fe200078e00b7 */
[----:B------:R-:W2:Y:S01]  /*3970*/  LDL.LU R174, [R1+0x88] ;  /* 0x0000880001ae7983 */ /* 0x000ea20000300800 */
[----:B------:R-:W-:Y:S02]  /*3980*/  IMAD.MOV.U32 R75, RZ, RZ, R184 ;  /* 0x000000ffff4b7224 */ /* 0x000fe400078e00b8 */
[----:B------:R-:W-:Y:S01]  /*3990*/  IMAD.MOV.U32 R74, RZ, RZ, R185 ;  /* 0x000000ffff4a7224 */ /* 0x000fe200078e00b9 */
[----:B------:R-:W2:Y:S01]  /*39a0*/  LDL.LU R175, [R1+0x8c] ;  /* 0x00008c0001af7983 */ /* 0x000ea20000300800 */
[----:B------:R-:W-:-:S02]  /*39b0*/  IMAD.MOV.U32 R119, RZ, RZ, R140 ;  /* 0x000000ffff777224 */ /* 0x000fc400078e008c */
        /* <DEDUP_REMOVED lines=88> */
[----:B------:R-:W2:Y:S04]  /*3f40*/  LDL.LU R205, [R1+0x104] ;  /* 0x0001040001cd7983 */ /* 0x000ea80000300800 */
[----:B------:R-:W3:Y:S04]  /*3f50*/  LDL.LU R206, [R1+0x108] ;  /* 0x0001080001ce7983 */ /* 0x000ee80000300800 */
[----:B------:R-:W3:Y:S04]  /*3f60*/  LDL.LU R207, [R1+0x10c] ;  /* 0x00010c0001cf7983 */ /* 0x000ee80000300800 */
[----:B------:R-:W4:Y:S04]  /*3f70*/  LDL.LU R208, [R1+0x110] ;  /* 0x0001100001d07983 */ /* 0x000f280000300800 */
[----:B------:R-:W4:Y:S04]  /*3f80*/  LDL.LU R209, [R1+0x114] ;  /* 0x0001140001d17983 */ /* 0x000f280000300800 */
[----:B------:R-:W2:Y:S04]  /*3f90*/  LDL.LU R210, [R1+0x118] ;  /* 0x0001180001d27983 */ /* 0x000ea80000300800 */
[----:B------:R-:W2:Y:S04]  /*3fa0*/  LDL.LU R211, [R1+0x11c] ;  /* 0x00011c0001d37983 */ /* 0x000ea80000300800 */
[----:B------:R-:W3:Y:S04]  /*3fb0*/  LDL.LU R212, [R1+0x120] ;  /* 0x0001200001d47983 */ /* 0x000ee80000300800 */
[----:B------:R-:W3:Y:S04]  /*3fc0*/  LDL.LU R213, [R1+0x124] ;  /* 0x0001240001d57983 */ /* 0x000ee80000300800 */
[----:B------:R-:W4:Y:S04]  /*3fd0*/  LDL.LU R214, [R1+0x128] ;  /* 0x0001280001d67983 */ /* 0x000f280000300800 */
[----:B------:R-:W4:Y:S04]  /*3fe0*/  LDL.LU R215, [R1+0x12c] ;  /* 0x00012c0001d77983 */ /* 0x000f280000300800 */
[----:B----4-:R-:W-:Y:S04]  /*3ff0*/  STL.64 [R1+0xbb0], R214 ;  /* 0x000bb0d601007387 */ /* 0x010fe80000100a00 */
[----:B---3--:R-:W-:Y:S04]  /*4000*/  STL.64 [R1+0xba8], R212 ;  /* 0x000ba8d401007387 */ /* 0x008fe80000100a00 */
[----:B--2---:R-:W-:Y:S04]  /*4010*/  STL.64 [R1+0xba0], R210 ;  /* 0x000ba0d201007387 */ /* 0x004fe80000100a00 */
        /* <DEDUP_REMOVED lines=45> */
[----:B0-----:R-:W2:Y:S04]  /*42f0*/  LDL.LU R120, [R1+0x480] ;  /* 0x0004800001787983 */ /* 0x001ea80000300800 */
[----:B------:R-:W2:Y:S04]  /*4300*/  LDL.LU R121, [R1+0x484] ;  /* 0x0004840001797983 */ /* 0x000ea80000300800 */
        /* <DEDUP_REMOVED lines=93> */
[----:B------:R-:W2:Y:S01]  /*48e0*/  LDL.LU R215, [R1+0x5fc] ;  /* 0x0005fc0001d77983 */ /* 0x000ea20000300800 */
[----:B------:R-:W-:-:S02]  /*48f0*/  UIADD3 UR8, UR6, 0x2, URZ ;  /* 0x0000000206087890 */ /* 0x000fc4000fffe03f */
[----:B------:R-:W-:Y:S01]  /*4900*/  UIADD3 UR10, UR7, 0x2, URZ ;  /* 0x00000002070a7890 */ /* 0x000fe2000fffe03f */
[----:B------:R-:W-:Y:S01]  /*4910*/  UMOV UR9, 0x80000020 ;  /* 0x8000002000097882 */ /* 0x000fe20000000000 */
[----:B------:R-:W-:Y:S01]  /*4920*/  UMOV UR11, 0x80000020 ;  /* 0x80000020000b7882 */ /* 0x000fe20000000000 */
        /* <DEDUP_REMOVED lines=48> */
[----:B0-----:R-:W3:Y:S04]  /*4c30*/  LDL.LU R24, [R1+0x300] ;  /* 0x0003000001187983 */ /* 0x001ee80000300800 */
[----:B------:R-:W3:Y:S04]  /*4c40*/  LDL.LU R25, [R1+0x304] ;  /* 0x0003040001197983 */ /* 0x000ee80000300800 */
        /* <DEDUP_REMOVED lines=21> */
[----:B------:R-:W3:Y:S01]  /*4da0*/  LDL.LU R47, [R1+0x35c] ;  /* 0x00035c00012f7983 */ /* 0x000ee20000300800 */
[----:B--2---:R-:W-:-:S03]  /*4db0*/  WARPGROUP.ARRIVE ;  /* 0x00000000000079c5 */ /* 0x004fc60000000000 */
[----:B------:R-:W3:Y:S03]  /*4dc0*/  LDL.LU R48, [R1+0x360] ;  /* 0x0003600001307983 */ /* 0x000ee60000300800 */
[----:B------:R-:W-:Y:S01]  /*4dd0*/  IGMMA.64x192x32.S8.S8 R120, gdesc[UR8], R120, gsb0 ;  /* 0x04e00000087879f1 */ /* 0x000fe20008041078 */
        /* <DEDUP_REMOVED lines=44> */
[----:B------:R-:W-:-:S03]  /*50a0*/  IMAD.MOV.U32 R97, RZ, RZ, R0 ;  /* 0x000000ffff617224 */ /* 0x000fc600078e0000 */
        /* <DEDUP_REMOVED lines=8> */
[----:B------:R0:W5:Y:S01]  /*5130*/  LDL.LU R0, [R1+0xbcc] ;  /* 0x000bcc0001007983 */ /* 0x0001620000300800 */
[----:B------:R-:W-:-:S03]  /*5140*/  IMAD.MOV.U32 R102, RZ, RZ, R2 ;  /* 0x000000ffff667224 */ /* 0x000fc600078e0002 */
[----:B------:R0:W5:Y:S04]  /*5150*/  LDL.LU R18, [R1+0xbc8] ;  /* 0x000bc80001127983 */ /* 0x0001680000300800 */
[----:B------:R0:W5:Y:S01]  /*5160*/  LDL.LU R17, [R1+0xbc4] ;  /* 0x000bc40001117983 */ /* 0x0001620000300800 */
[----:B------:R-:W-:-:S03]  /*5170*/  WARPGROUP.DEPBAR.LE gsb0, 0x0 ;  /* 0x00008000000079c5 */ /* 0x000fc60000010000 */
[----:B------:R0:W5:Y:S04]  /*5180*/  LDL.LU R16, [R1+0xbc0] ;  /* 0x000bc00001107983 */ /* 0x0001680000300800 */
[----:B------:R0:W5:Y:S04]  /*5190*/  LDL.LU R4, [R1+0xbbc] ;  /* 0x000bbc0001047983 */ /* 0x0001680000300800 */
[----:B------:R0:W5:Y:S04]  /*51a0*/  LDL.LU R2, [R1+0xbb8] ;  /* 0x000bb80001027983 */ /* 0x0001680000300800 */
        /* <DEDUP_REMOVED lines=48> */
[----:B-1----:R-:W2:Y:S04]  /*54b0*/  LDL.LU.64 R214, [R1+0xbb0] ;  /* 0x000bb00001d67983 */ /* 0x002ea80000300a00 */
[----:B------:R-:W2:Y:S04]  /*54c0*/  LDL.LU.64 R212, [R1+0xba8] ;  /* 0x000ba80001d47983 */ /* 0x000ea80000300a00 */
        /* <DEDUP_REMOVED lines=35> */
[----:B------:R-:W2:Y:S01]  /*5700*/  LDL.LU.64 R140, [R1+0xa88] ;  /* 0x000a8800018c7983 */ /* 0x000ea20000300a00 */
[----:B------:R-:W-:Y:S01]  /*5710*/  UIADD3 UR14, UR7, 0x302, URZ ;  /* 0x00000302070e7890 */ /* 0x000fe2000fffe03f */
[----:B------:R-:W-:Y:S01]  /*5720*/  UMOV UR12, UR8 ;  /* 0x00000008000c7c82 */ /* 0x000fe20008000000 */
[----:B------:R-:W-:Y:S01]  /*5730*/  UMOV UR13, UR9 ;  /* 0x00000009000d7c82 */ /* 0x000fe20008000000 */
[----:B------:R-:W-:Y:S01]  /*5740*/  UMOV UR15, 0x80000020 ;  /* 0x80000020000f7882 */ /* 0x000fe20000000000 */
[----:B------:R-:W4:Y:S04]  /*5750*/  LDL.LU.64 R138, [R1+0xa80] ;  /* 0x000a8000018a7983 */ /* 0x000f280000300a00 */
        /* <DEDUP_REMOVED lines=8> */
[----:B------:R-:W4:Y:S01]  /*57e0*/  LDL.LU.64 R120, [R1+0xa38] ;  /* 0x000a380001787983 */ /* 0x000f220000300a00 */
[----:B--2---:R-:W-:-:S06]  /*57f0*/  WARPGROUP.ARRIVE ;  /* 0x00000000000079c5 */ /* 0x004fcc0000000000 */
[----:B------:R-:W-:Y:S03]  /*5800*/  IGMMA.64x192x32.S8.S8 R140, gdesc[UR12], R140, gsb0 ;  /* 0x04e000000c8c79f1 */ /* 0x000fe6000804108c */
[----:B------:R-:W-:Y:S02]  /*5810*/  WARPGROUP.DEPBAR.LE gsb0, 0x0 ;  /* 0x00008000000079c5 */ /* 0x000fe40000010000 */
[----:B------:R-:W-:Y:S04]  /*5820*/  STL.64 [R1], R140 ;  /* 0x0000008c01007387 */ /* 0x000fe80000100a00 */
        /* <DEDUP_REMOVED lines=47> */
[----:B-1----:R-:W4:Y:S04]  /*5b20*/  LDL.LU.64 R214, [R1+0xa30] ;  /* 0x000a300001d67983 */ /* 0x002f280000300a00 */
        /* <DEDUP_REMOVED lines=37> */
[----:B------:R-:W-:Y:S01]  /*5d80*/  UIADD3 UR12, UR6, 0x202, URZ ;  /* 0x00000202060c7890 */ /* 0x000fe2000fffe03f */
[----:B------:R-:W-:Y:S01]  /*5d90*/  UMOV UR13, 0x80000020 ;  /* 0x80000020000d7882 */ /* 0x000fe20000000000 */
        /* <DEDUP_REMOVED lines=16> */
[----:B------:R-:W-:Y:S01]  /*5ea0*/  IMAD.MOV.U32 R119, RZ, RZ, R3 ;  /* 0x000000ffff777224 */ /* 0x000fe200078e0003 */
[----:B------:R-:W-:Y:S01]  /*5eb0*/  UMOV UR8, UR12 ;  /* 0x0000000c00087c82 */ /* 0x000fe20008000000 */
[----:B------:R-:W-:Y:S01]  /*5ec0*/  UMOV UR9, UR13 ;  /* 0x0000000d00097c82 */ /* 0x000fe20008000000 */
[----:B----4-:R-:W-:-:S06]  /*5ed0*/  WARPGROUP.ARRIVE ;  /* 0x00000000000079c5 */ /* 0x010fcc0000000000 */
[----:B------:R-:W-:Y:S03]  /*5ee0*/  IGMMA.64x192x32.S8.S8 R120, gdesc[UR12], R120, gsb0 ;  /* 0x04e000000c7879f1 */ /* 0x000fe60008041078 */
[----:B------:R-:W-:Y:S02]  /*5ef0*/  WARPGROUP.DEPBAR.LE gsb0, 0x0 ;  /* 0x00008000000079c5 */ /* 0x000fe40000010000 */
[----:B---3--:R-:W-:-:S06]  /*5f00*/  WARPGROUP.ARRIVE ;  /* 0x00000000000079c5 */ /* 0x008fcc0000000000 */
[----:B------:R-:W-:Y:S03]  /*5f10*/  IGMMA.64x192x32.S8.S8 R24, gdesc[UR8], R24, gsb0 ;  /* 0x04e00000081879f1 */ /* 0x000fe60008041018 */
        /* <DEDUP_REMOVED lines=98> */
[----:B------:R-:W-:Y:S01]  /*6540*/  UMOV UR9, 0x80000020 ;  /* 0x8000002000097882 */ /* 0x000fe20000000000 */
[----:B--2---:R-:W-:-:S07]  /*6550*/  WARPGROUP.ARRIVE ;  /* 0x00000000000079c5 */ /* 0x004fce0000000000 */
        /* <DEDUP_REMOVED lines=98> */
[----:B------:R-:W-:Y:S01]  /*6b80*/  UMOV UR10, UR14 ;  /* 0x0000000e000a7c82 */ /* 0x000fe20008000000 */
[----:B------:R-:W-:Y:S01]  /*6b90*/  UMOV UR11, UR15 ;  /* 0x0000000f000b7c82 */ /* 0x000fe20008000000 */
[----:B--2---:R-:W-:-:S06]  /*6ba0*/  WARPGROUP.ARRIVE ;  /* 0x00000000000079c5 */ /* 0x004fcc0000000000 */
[----:B------:R-:W-:Y:S03]  /*6bb0*/  IGMMA.64x192x32.S8.S8 R24, gdesc[UR8], R24, gsb0 ;  /* 0x04e00000081879f1 */ /* 0x000fe60008041018 */
[----:B------:R-:W-:Y:S02]  /*6bc0*/  WARPGROUP.DEPBAR.LE gsb0, 0x0 ;  /* 0x00008000000079c5 */ /* 0x000fe40000010000 */
[----:B0-----:R-:W-:Y:S05]  /*6bd0*/  @!P1 BRA `(.L_x_18) ;  /* 0x0000006c00189947 */ /* 0x001fea0003800000 */
[----:B------:R-:W-:-:S04]  /*6be0*/  UIADD3 UR7, UR37, 0x1, URZ ;  /* 0x0000000125077890 */ /* 0x000fc8000fffe03f */
[----:B------:R-:W-:-:S04]  /*6bf0*/  UISETP.NE.AND UP0, UPT, UR7, 0x4, UPT ;  /* 0x000000040700788c */ /* 0x000fc8000bf05270 */
[----:B------:R-:W-:Y:S02]  /*6c00*/  USEL UR6, URZ, 0x1, UP0 ;  /* 0x000000013f067887 */ /* 0x000fe40008000000 */
[----:B------:R-:W-:Y:S02]  /*6c10*/  USEL UR7, UR7, URZ, UP0 ;  /* 0x0000003f07077287 */ /* 0x000fe40008000000 */
[----:B------:R-:W-:-:S06]  /*6c20*/  ULOP3.LUT UR6, UR36, UR6, URZ, 0x3c, !UPT ;  /* 0x0000000624067292 */ /* 0x000fcc000f8e3c3f */
[----:B------:R-:W-:Y:S01]  /*6c30*/  IMAD.U32 R3, RZ, RZ, UR6 ;  /* 0x00000006ff037e24 */ /* 0x000fe2000f8e00ff */
[----:B------:R-:W-:-:S06]  /*6c40*/  UMOV UR6, UR37 ;  /* 0x0000002500067c82 */ /* 0x000fcc0008000000 */
.L_x_25:
[----:B0-----:R-:W-:Y:S05]  /*6c50*/  @!P0 BRA `(.L_x_19) ;  /* 0x0000000000048947 */ /* 0x001fea0003800000 */
[----:B------:R-:W-:Y:S01]  /*6c60*/  BPT.TRAP 0x1 ;  /* 0x000000040000795c */ /* 0x000fe20000300000 */
.L_x_19:
[----:B------:R-:W0:Y:S01]  /*6c70*/  S2UR UR9, SR_CgaCtaId ;  /* 0x00000000000979c3 */ /* 0x000e220000008800 */
[----:B------:R-:W-:Y:S01]  /*6c80*/  UMOV UR8, 0x400 ;  /* 0x0000040000087882 */ /* 0x000fe20000000000 */
[----:B------:R-:W-:Y:S01]  /*6c90*/  IMAD.U32 R5, RZ, RZ, UR7 ;  /* 0x00000007ff057e24 */ /* 0x000fe2000f8e00ff */
[----:B------:R-:W-:Y:S01]  /*6ca0*/  SHF.L.U32 R6, R3, 0x1f, RZ ;  /* 0x0000001f03067819 */ /* 0x000fe200000006ff */
[----:B0-----:R-:W-:-:S06]  /*6cb0*/  ULEA UR8, UR9, UR8, 0x18 ;  /* 0x0000000809087291 */ /* 0x001fcc000f8ec03f */
[----:B-----5:R-:W-:-:S04]  /*6cc0*/  IMAD.U32 R0, RZ, RZ, UR8 ;  /* 0x00000008ff007e24 */ /* 0x020fc8000f8e00ff */
[----:B------:R-:W-:-:S04]  /*6cd0*/  IMAD R5, R5, 0x8, R0 ;  /* 0x0000000805057824 */ /* 0x000fc800078e0200 */
[----:B------:R0:W1:Y:S01]  /*6ce0*/  SYNCS.PHASECHK.TRANS64.TRYWAIT P1, [R5+URZ], R6 ;  /* 0x00000006050075a7 */ /* 0x000062000802017f */
[----:B------:R-:W-:Y:S05]  /*6cf0*/  @!P0 BRA `(.L_x_20) ;  /* 0x0000000000048947 */ /* 0x000fea0003800000 */
[----:B------:R-:W-:Y:S01]  /*6d00*/  BPT.TRAP 0x1 ;  /* 0x000000040000795c */ /* 0x000fe20000300000 */
.L_x_20:
[----:B-1----:R-:W-:Y:S05]  /*6d10*/  @P1 BRA `(.L_x_21) ;  /* 0x0000000000081947 */ /* 0x002fea0003800000 */
[----:B------:R-:W1:Y:S02]  /*6d20*/  SYNCS.PHASECHK.TRANS64.TRYWAIT P1, [R5+URZ], R6 ;  /* 0x00000006050075a7 */ /* 0x000e64000802017f */
[----:B-1----:R-:W-:Y:S05]  /*6d30*/  @!P1 BRA `(.L_x_22) ;  /* 0x000002e0002c9947 */ /* 0x002fea0003800000 */
.L_x_21:
        /* <DEDUP_REMOVED lines=38> */
[----:B--2---:R-:W2:Y:S04]  /*6fa0*/  LDL.LU.64 R140, [R1+0x480] ;  /* 0x00048000018c7983 */ /* 0x004ea80000300a00 */
        /* <DEDUP_REMOVED lines=47> */
[----:B------:R-:W-:Y:S04]  /*72a0*/  STL.64 [R1+0xdf0], R138 ;  /* 0x000df08a01007387 */ /* 0x000fe80000100a00 */
[----:B------:R-:W-:Y:S04]  /*72b0*/  STL.64 [R1+0xde8], R136 ;  /* 0x000de88801007387 */ /* 0x000fe80000100a00 */
[----:B------:R-:W-:Y:S04]  /*72c0*/  STL.64 [R1+0xde0], R134 ;  /* 0x000de08601007387 */ /* 0x000fe80000100a00 */
[----:B------:R-:W-:Y:S04]  /*72d0*/  STL.64 [R1+0xdd8], R132 ;  /* 0x000dd88401007387 */ /* 0x000fe80000100a00 */
[----:B------:R-:W-:Y:S01]  /*72e0*/  STL.64 [R1+0xdd0], R130 ;  /* 0x000dd08201007387 */ /* 0x000fe20000100a00 */
[----:B------:R-:W-:-:S03]  /*72f0*/  UIMAD UR16, UR7, 0x600, UR4 ;  /* 0x00000600071078a4 */ /* 0x000fc6000f8e0204 */
[----:B------:R-:W-:Y:S01]  /*7300*/  STL.64 [R1+0xdc8], R128 ;  /* 0x000dc88001007387 */ /* 0x000fe20000100a00 */
[----:B------:R-:W-:-:S03]  /*7310*/  UIMAD UR17, UR7, 0x600, UR5 ;  /* 0x00000600071178a4 */ /* 0x000fc6000f8e0205 */
[----:B------:R-:W-:Y:S04]  /*7320*/  STL.64 [R1+0xdc0], R126 ;  /* 0x000dc07e01007387 */ /* 0x000fe80000100a00 */
[----:B------:R-:W-:Y:S04]  /*7330*/  STL.64 [R1+0xdb8], R124 ;  /* 0x000db87c01007387 */ /* 0x000fe80000100a00 */
[----:B------:R-:W-:Y:S04]  /*7340*/  STL.64 [R1+0xdb0], R122 ;  /* 0x000db07a01007387 */ /* 0x000fe80000100a00 */
[----:B------:R-:W-:Y:S04]  /*7350*/  STL.64 [R1+0xda8], R120 ;  /* 0x000da87801007387 */ /* 0x000fe80000100a00 */
[----:B------:R-:W-:Y:S04]  /*7360*/  STL.64 [R1+0xda0], R118 ;  /* 0x000da07601007387 */ /* 0x000fe80000100a00 */
[----:B------:R-:W-:Y:S01]  /*7370*/  STL.64 [R1+0xd98], R116 ;  /* 0x000d987401007387 */ /* 0x000fe20000100a00 */
[----:B------:R-:W-:-:S03]  /*7380*/  UMOV UR8, UR16 ;  /* 0x0000001000087c82 */ /* 0x000fc60008000000 */
[----:B------:R-:W-:Y:S01]  /*7390*/  STL.64 [R1+0xd90], R114 ;  /* 0x000d907201007387 */ /* 0x000fe20000100a00 */
[----:B------:R-:W-:Y:S01]  /*73a0*/  UMOV UR9, 0x80000020 ;  /* 0x8000002000097882 */ /* 0x000fe20000000000 */
[----:B------:R-:W-:Y:S02]  /*73b0*/  UMOV UR10, UR17 ;  /* 0x00000011000a7c82 */ /* 0x000fe40008000000 */
[----:B------:R-:W-:Y:S01]  /*73c0*/  STL.64 [R1+0xd88], R112 ;  /* 0x000d887001007387 */ /* 0x000fe20000100a00 */
[----:B------:R-:W-:-:S03]  /*73d0*/  UMOV UR11, 0x80000020 ;  /* 0x80000020000b7882 */ /* 0x000fc60000000000 */
        /* <DEDUP_REMOVED lines=44> */
[----:B------:R-:W4:Y:S04]  /*76a0*/  LDL.LU.64 R20, [R1] ;  /* 0x0000000001147983 */ /* 0x000f280000300a00 */
[----:B------:R-:W4:Y:S04]  /*76b0*/  LDL.LU.64 R22, [R1+0x8] ;  /* 0x0000080001167983 */ /* 0x000f280000300a00 */
[----:B---3--:R-:W4:Y:S04]  /*76c0*/  LDL.LU.64 R24, [R1+0x10] ;  /* 0x0000100001187983 */ /* 0x008f280000300a00 */
        /* <DEDUP_REMOVED lines=13> */
[----:B--2---:R-:W-:-:S03]  /*77a0*/  WARPGROUP.ARRIVE ;  /* 0x00000000000079c5 */ /* 0x004fc60000000000 */
[----:B------:R-:W4:Y:S04]  /*77b0*/  LDL.LU.64 R52, [R1+0x80] ;  /* 0x0000800001347983 */ /* 0x000f280000300a00 */
[----:B------:R-:W4:Y:S01]  /*77c0*/  LDL.LU.64 R54, [R1+0x88] ;  /* 0x0000880001367983 */ /* 0x000f220000300a00 */
[----:B------:R-:W-:Y:S03]  /*77d0*/  IGMMA.64x192x32.S8.S8 R140, gdesc[UR8], R140, gsb0 ;  /* 0x04e00000088c79f1 */ /* 0x000fe6000804108c */
        /* <DEDUP_REMOVED lines=135> */
[----:B----4-:R-:W-:Y:S01]  /*8050*/  WARPGROUP.ARRIVE ;  /* 0x00000000000079c5 */ /* 0x010fe20000000000 */
[----:B------:R-:W-:Y:S01]  /*8060*/  UMOV UR12, UR8 ;  /* 0x00000008000c7c82 */ /* 0x000fe20008000000 */
[----:B------:R-:W-:Y:S01]  /*8070*/  UMOV UR13, UR9 ;  /* 0x00000009000d7c82 */ /* 0x000fe20008000000 */
[----:B------:R-:W-:-:S05]  /*8080*/  UMOV UR15, 0x80000020 ;  /* 0x80000020000f7882 */ /* 0x000fca0000000000 */
[----:B------:R-:W-:Y:S01]  /*8090*/  IGMMA.64x192x32.S8.S8 R20, gdesc[UR12], R20, gsb0 ;  /* 0x04e000000c1479f1 */ /* 0x000fe20008041014 */
[----:B------:R-:W-:Y:S01]  /*80a0*/  UIADD3 UR12, UR16, 0x200, URZ ;  /* 0x00000200100c7890 */ /* 0x000fe2000fffe03f */
[----:B------:R-:W-:Y:S01]  /*80b0*/  UMOV UR13, 0x80000020 ;  /* 0x80000020000d7882 */ /* 0x000fe20000000000 */
[----:B------:R-:W-:Y:S02]  /*80c0*/  WARPGROUP.DEPBAR.LE gsb0, 0x0 ;  /* 0x00008000000079c5 */ /* 0x000fe40000010000 */
[----:B------:R-:W-:Y:S01]  /*80d0*/  STL.64 [R1], R20 ;  /* 0x0000001401007387 */ /* 0x000fe20000100a00 */
[----:B---3--:R-:W-:Y:S02]  /*80e0*/  IMAD.MOV.U32 R216, RZ, RZ, R96 ;  /* 0x000000ffffd87224 */ /* 0x008fe400078e0060 */
[----:B------:R-:W-:Y:S01]  /*80f0*/  IMAD.MOV.U32 R217, RZ, RZ, R97 ;  /* 0x000000ffffd97224 */ /* 0x000fe200078e0061 */
[----:B------:R-:W-:Y:S01]  /*8100*/  STL.64 [R1+0x8], R22 ;  /* 0x0000081601007387 */ /* 0x000fe20000100a00 */
[----:B0-----:R-:W-:-:S02]  /*8110*/  IMAD.MOV.U32 R218, RZ, RZ, R98 ;  /* 0x000000ffffda7224 */ /* 0x001fc400078e0062 */
[----:B------:R-:W-:Y:S01]  /*8120*/  IMAD.MOV.U32 R219, RZ, RZ, R99 ;  /* 0x000000ffffdb7224 */ /* 0x000fe200078e0063 */
[----:B------:R0:W-:Y:S01]  /*8130*/  STL.64 [R1+0x10], R24 ;  /* 0x0000101801007387 */ /* 0x0001e20000100a00 */
[----:B-1----:R-:W-:Y:S02]  /*8140*/  IMAD.MOV.U32 R220, RZ, RZ, R100 ;  /* 0x000000ffffdc7224 */ /* 0x002fe400078e0064 */
[----:B------:R-:W-:Y:S01]  /*8150*/  IMAD.MOV.U32 R221, RZ, RZ, R101 ;  /* 0x000000ffffdd7224 */ /* 0x000fe200078e0065 */
[----:B------:R1:W-:Y:S01]  /*8160*/  STL.64 [R1+0x18], R26 ;  /* 0x0000181a01007387 */ /* 0x0003e20000100a00 */
[----:B------:R-:W-:Y:S02]  /*8170*/  IMAD.MOV.U32 R222, RZ, RZ, R102 ;  /* 0x000000ffffde7224 */ /* 0x000fe400078e0066 */
[----:B------:R-:W-:Y:S01]  /*8180*/  IMAD.MOV.U32 R223, RZ, RZ, R103 ;  /* 0x000000ffffdf7224 */ /* 0x000fe200078e0067 */
[----:B------:R3:W-:Y:S01]  /*8190*/  STL.64 [R1+0x20], R28 ;  /* 0x0000201c01007387 */ /* 0x0007e20000100a00 */
[----:B------:R-:W-:-:S02]  /*81a0*/  IMAD.MOV.U32 R224, RZ, RZ, R104 ;  /* 0x000000ffffe07224 */ /* 0x000fc400078e0068 */
[----:B------:R-:W-:Y:S01]  /*81b0*/  IMAD.MOV.U32 R225, RZ, RZ, R105 ;  /* 0x000000ffffe17224 */ /* 0x000fe200078e0069 */
[----:B------:R4:W-:Y:S01]  /*81c0*/  STL.64 [R1+0x28], R30 ;  /* 0x0000281e01007387 */ /* 0x0009e20000100a00 */
[----:B------:R-:W-:Y:S02]  /*81d0*/  IMAD.MOV.U32 R226, RZ, RZ, R106 ;  /* 0x000000ffffe27224 */ /* 0x000fe400078e006a */
        /* <DEDUP_REMOVED lines=25> */
[----:B------:R4:W-:Y:S01]  /*8370*/  STL.64 [R1+0xb0], R64 ;  /* 0x0000b04001007387 */ /* 0x0009e20000100a00 */
[----:B--2---:R-:W-:-:S03]  /*8380*/  WARPGROUP.ARRIVE ;  /* 0x00000000000079c5 */ /* 0x004fc60000000000 */
[----:B------:R2:W-:Y:S03]  /*8390*/  STL.64 [R1+0xb8], R66 ;  /* 0x0000b84201007387 */ /* 0x0005e60000100a00 */
[----:B------:R-:W-:Y:S01]  /*83a0*/  IGMMA.64x192x32.S8.S8 R120, gdesc[UR12], R120, gsb0 ;  /* 0x04e000000c7879f1 */ /* 0x000fe20008041078 */
        /* <DEDUP_REMOVED lines=14> */
[----:B0-----:R-:W2:Y:S04]  /*8490*/  LDL.LU.64 R24, [R1+0x180] ;  /* 0x0001800001187983 */ /* 0x001ea80000300a00 */
[----:B-1----:R-:W2:Y:S04]  /*84a0*/  LDL.LU.64 R26, [R1+0x188] ;  /* 0x00018800011a7983 */ /* 0x002ea80000300a00 */
[----:B---3--:R-:W3:Y:S04]  /*84b0*/  LDL.LU.64 R28, [R1+0x190] ;  /* 0x00019000011c7983 */ /* 0x008ee80000300a00 */
[----:B----4-:R-:W3:Y:S04]  /*84c0*/  LDL.LU.64 R30, [R1+0x198] ;  /* 0x00019800011e7983 */ /* 0x010ee80000300a00 */
[----:B------:R-:W3:Y:S04]  /*84d0*/  LDL.LU.64 R32, [R1+0x1a0] ;  /* 0x0001a00001207983 */ /* 0x000ee80000300a00 */
        /* <DEDUP_REMOVED lines=16> */
[----:B--2---:R-:W3:Y:S04]  /*85e0*/  LDL.LU.64 R66, [R1+0x228] ;  /* 0x0002280001427983 */ /* 0x004ee80000300a00 */
        /* <DEDUP_REMOVED lines=25> */
[----:B------:R-:W3:Y:S01]  /*8780*/  LDL.LU.64 R118, [R1+0x2f8] ;  /* 0x0002f80001767983 */ /* 0x000ee20000300a00 */
        /* <DEDUP_REMOVED lines=59> */
[----:B0-----:R-:W2:Y:S04]  /*8b40*/  LDL.LU.64 R140, [R1+0x300] ;  /* 0x00030000018c7983 */ /* 0x001ea80000300a00 */
        /* <DEDUP_REMOVED lines=50> */
[----:B------:R-:W-:Y:S01]  /*8e70*/  IGMMA.64x192x32.S8.S8 R140, gdesc[UR8], R140, gsb0 ;  /* 0x04e00000088c79f1 */ /* 0x000fe2000804108c */
[----:B------:R-:W-:Y:S01]  /*8e80*/  UIADD3 UR8, UR16, 0x400, URZ ;  /* 0x0000040010087890 */ /* 0x000fe2000fffe03f */
[----:B------:R-:W-:Y:S01]  /*8e90*/  UMOV UR9, 0x80000020 ;  /* 0x8000002000097882 */ /* 0x000fe20000000000 */
[----:B------:R-:W-:Y:S02]  /*8ea0*/  WARPGROUP.DEPBAR.LE gsb0, 0x0 ;  /* 0x00008000000079c5 */ /* 0x000fe40000010000 */
[----:B---3--:R-:W-:Y:S01]  /*8eb0*/  WARPGROUP.ARRIVE ;  /* 0x00000000000079c5 */ /* 0x008fe20000000000 */
[----:B------:R0:W-:Y:S01]  /*8ec0*/  STL.64 [R1+0x300], R140 ;  /* 0x0003008c01007387 */ /* 0x0001e20000100a00 */
[----:B------:R-:W-:Y:S02]  /*8ed0*/  IMAD.MOV.U32 R18, RZ, RZ, R213 ;  /* 0x000000ffff127224 */ /* 0x000fe400078e00d5 */
[----:B------:R-:W-:Y:S01]  /*8ee0*/  IMAD.MOV.U32 R17, RZ, RZ, R214 ;  /* 0x000000ffff117224 */ /* 0x000fe200078e00d6 */
[----:B------:R1:W-:Y:S01]  /*8ef0*/  STL.64 [R1+0x308], R142 ;  /* 0x0003088e01007387 */ /* 0x0003e20000100a00 */
[----:B------:R-:W-:Y:S01]  /*8f00*/  IGMMA.64x192x32.S8.S8 R24, gdesc[UR8], R24, gsb0 ;  /* 0x04e00000081879f1 */ /* 0x000fe20008041018 */
[----:B------:R-:W-:-:S02]  /*8f10*/  IMAD.MOV.U32 R16, RZ, RZ, R215 ;  /* 0x000000ffff107224 */ /* 0x000fc400078e00d7 */
[----:B------:R2:W-:Y:S01]  /*8f20*/  STL.64 [R1+0x310], R144 ;  /* 0x0003109001007387 */ /* 0x0005e20000100a00 */
[----:B------:R-:W-:Y:S02]  /*8f30*/  IMAD.MOV.U32 R4, RZ, RZ, R216 ;  /* 0x000000ffff047224 */ /* 0x000fe400078e00d8 */
        /* <DEDUP_REMOVED lines=52> */
[----:B------:R4:W-:Y:S01]  /*9280*/  STL [R1+0x420], R212 ;  /* 0x000420d401007387 */ /* 0x0009e20000100800 */
[----:B------:R-:W-:-:S02]  /*9290*/  WARPGROUP.DEPBAR.LE gsb0, 0x0 ;  /* 0x00008000000079c5 */ /* 0x000fc40000010000 */
[----:B0-----:R-:W-:Y:S02]  /*92a0*/  IMAD.MOV.U32 R141, RZ, RZ, R118 ;  /* 0x000000ffff8d7224 */ /* 0x001fe400078e0076 */
[----:B------:R-:W-:Y:S02]  /*92b0*/  IMAD.MOV.U32 R140, RZ, RZ, R119 ;  /* 0x000000ffff8c7224 */ /* 0x000fe400078e0077 */
[----:B-1----:R-:W-:Y:S01]  /*92c0*/  IMAD.MOV.U32 R143, RZ, RZ, R116 ;  /* 0x000000ffff8f7224 */ /* 0x002fe200078e0074 */
[----:B------:R-:W4:Y:S01]  /*92d0*/  LDL.LU.64 R118, [R1+0xda0] ;  /* 0x000da00001767983 */ /* 0x000f220000300a00 */
[----:B------:R-:W-:Y:S02]  /*92e0*/  IMAD.MOV.U32 R142, RZ, RZ, R117 ;  /* 0x000000ffff8e7224 */ /* 0x000fe400078e0075 */
[----:B--2---:R-:W-:Y:S01]  /*92f0*/  IMAD.MOV.U32 R145, RZ, RZ, R114 ;  /* 0x000000ffff917224 */ /* 0x004fe200078e0072 */
[----:B------:R-:W2:Y:S01]  /*9300*/  LDL.LU.64 R116, [R1+0xd98] ;  /* 0x000d980001747983 */ /* 0x000ea20000300a00 */
[----:B------:R-:W-:-:S02]  /*9310*/  IMAD.MOV.U32 R144, RZ, RZ, R115 ;  /* 0x000000ffff907224 */ /* 0x000fc400078e0073 */
[----:B---3--:R-:W-:Y:S01]  /*9320*/  IMAD.MOV.U32 R147, RZ, RZ, R112 ;  /* 0x000000ffff937224 */ /* 0x008fe200078e0070 */
[----:B------:R-:W2:Y:S01]  /*9330*/  LDL.LU.64 R114, [R1+0xd90] ;  /* 0x000d900001727983 */ /* 0x000ea20000300a00 */
[----:B------:R-:W-:Y:S02]  /*9340*/  IMAD.MOV.U32 R146, RZ, RZ, R113 ;  /* 0x000000ffff927224 */ /* 0x000fe400078e0071 */
[----:B----4-:R-:W-:Y:S01]  /*9350*/  IMAD.MOV.U32 R149, RZ, RZ, R110 ;  /* 0x000000ffff957224 */ /* 0x010fe200078e006e */
[----:B------:R-:W2:Y:S01]  /*9360*/  LDL.LU.64 R112, [R1+0xd88] ;  /* 0x000d880001707983 */ /* 0x000ea20000300a00 */
[----:B------:R-:W-:Y:S02]  /*9370*/  IMAD.MOV.U32 R148, RZ, RZ, R111 ;  /* 0x000000ffff947224 */ /* 0x000fe400078e006f */
[----:B------:R-:W-:Y:S01]  /*9380*/  IMAD.MOV.U32 R151, RZ, RZ, R108 ;  /* 0x000000ffff977224 */ /* 0x000fe200078e006c */
[----:B------:R-:W2:Y:S01]  /*9390*/  LDL.LU.64 R110, [R1+0xd80] ;  /* 0x000d8000016e7983 */ /* 0x000ea20000300a00 */
[----:B------:R-:W-:-:S02]  /*93a0*/  IMAD.MOV.U32 R150, RZ, RZ, R109 ;  /* 0x000000ffff967224 */ /* 0x000fc400078e006d */
[----:B------:R-:W-:Y:S01]  /*93b0*/  IMAD.MOV.U32 R153, RZ, RZ, R106 ;  /* 0x000000ffff997224 */ /* 0x000fe200078e006a */
[----:B------:R-:W2:Y:S01]  /*93c0*/  LDL.LU.64 R108, [R1+0xd78] ;  /* 0x000d7800016c7983 */ /* 0x000ea20000300a00 */
[----:B------:R-:W-:Y:S02]  /*93d0*/  IMAD.MOV.U32 R152, RZ, RZ, R107 ;  /* 0x000000ffff987224 */ /* 0x000fe400078e006b */
[----:B------:R-:W-:Y:S01]  /*93e0*/  IMAD.MOV.U32 R155, RZ, RZ, R104 ;  /* 0x000000ffff9b7224 */ /* 0x000fe200078e0068 */
        /* <DEDUP_REMOVED lines=121> */
[----:B------:R-:W-:-:S03]  /*9b80*/  IMAD.MOV.U32 R234, RZ, RZ, R25 ;  /* 0x000000ffffea7224 */ /* 0x000fc600078e0019 */
[----:B------:R-:W2:Y:S01]  /*9b90*/  LDL.LU.64 R24, [R1+0xc28] ;  /* 0x000c280001187983 */ /* 0x000ea20000300a00 */
[----:B------:R-:W-:Y:S01]  /*9ba0*/  UMOV UR10, UR14 ;  /* 0x0000000e000a7c82 */ /* 0x000fe20008000000 */
[----:B------:R-:W-:Y:S01]  /*9bb0*/  UMOV UR11, UR15 ;  /* 0x0000000f000b7c82 */ /* 0x000fe20008000000 */
[----:B--2---:R-:W-:-:S06]  /*9bc0*/  WARPGROUP.ARRIVE ;  /* 0x00000000000079c5 */ /* 0x004fcc0000000000 */
        /* <DEDUP_REMOVED lines=49> */
[----:B------:R3:W-:Y:S01]  /*9ee0*/  STL.64 [R1+0x608], R24 ;  /* 0x0006081801007387 */ /* 0x0007e20000100a00 */
[----:B0-----:R-:W-:-:S02]  /*9ef0*/  IMAD.MOV.U32 R30, RZ, RZ, R229 ;  /* 0x000000ffff1e7224 */ /* 0x001fc400078e00e5 */
[----:B-1----:R-:W-:Y:S02]  /*9f00*/  IMAD.MOV.U32 R28, RZ, RZ, R231 ;  /* 0x000000ffff1c7224 */ /* 0x002fe400078e00e7 */
[----:B--2---:R-:W-:Y:S02]  /*9f10*/  IMAD.MOV.U32 R26, RZ, RZ, R233 ;  /* 0x000000ffff1a7224 */ /* 0x004fe400078e00e9 */
[----:B---3--:R-:W-:Y:S02]  /*9f20*/  IMAD.MOV.U32 R24, RZ, RZ, R235 ;  /* 0x000000ffff187224 */ /* 0x008fe400078e00eb */
[----:B------:R-:W2:Y:S01]  /*9f30*/  LDL.LU R235, [R1+0xc20] ;  /* 0x000c200001eb7983 */ /* 0x000ea20000300800 */
[----:B------:R-:W-:Y:S02]  /*9f40*/  IMAD.MOV.U32 R25, RZ, RZ, R234 ;  /* 0x000000ffff197224 */ /* 0x000fe400078e00ea */
[----:B------:R-:W-:Y:S01]  /*9f50*/  IMAD.MOV.U32 R27, RZ, RZ, R232 ;  /* 0x000000ffff1b7224 */ /* 0x000fe200078e00e8 */
        /* <DEDUP_REMOVED lines=38> */
[----:B------:R-:W3:Y:S01]  /*a1c0*/  LDL.LU R140, [R1] ;  /* 0x00000000018c7983 */ /* 0x000ee20000300800 */
        /* <DEDUP_REMOVED lines=850> */
[----:B------:R-:W-:Y:S01]  /*d6f0*/  BPT.TRAP 0x1 ;  /* 0x000000040000795c */ /* 0x000fe20000300000 */
.L_x_23:
[----:B------:R-:W-:Y:S01]  /*d700*/  UISETP.GT.U32.AND UP0, UPT, UR38, 0x1, UPT ;  /* 0x000000012600788c */ /* 0x000fe2000bf04070 */
[----:B------:R-:W-:-:S04]  /*d710*/  IMAD.U32 R5, RZ, RZ, UR6 ;  /* 0x00000006ff057e24 */ /* 0x000fc8000f8e00ff */
[----:B-----5:R-:W-:Y:S01]  /*d720*/  IMAD R5, R5, 0x8, R0 ;  /* 0x0000000805057824 */ /* 0x020fe200078e0200 */
[----:B------:R-:W-:-:S03]  /*d730*/  PLOP3.LUT P1, PT, PT, PT, UP0, 0x80, 0x0 ;  /* 0x000000000000781c */ /* 0x000fc60003f2f008 */
[----:B------:R-:W-:-:S05]  /*d740*/  VIADD R5, R5, 0x20 ;  /* 0x0000002005057836 */ /* 0x000fca0000000000 */
[----:B------:R-:W-:-:S04]  /*d750*/  PRMT R5, RZ, 0x654, R5 ;  /* 0x00000654ff057816 */ /* 0x000fc80000000005 */
[----:B------:R0:W-:Y:S01]  /*d760*/  SYNCS.ARRIVE.TRANS64.RED.A1T0 RZ, [R5+URZ], RZ ;  /* 0x000000ff05ff79a7 */ /* 0x0001e2000810043f */
[----:B------:R-:W-:Y:S05]  /*d770*/  @P1 BRA `(.L_x_24) ;  /* 0x0000000000041947 */ /* 0x000fea0003800000 */
[----:B------:R-:W-:Y:S01]  /*d780*/  BPT.TRAP 0x1 ;  /* 0x000000040000795c */ /* 0x000fe20000300000 */
.L_x_24:
[----:B------:R-:W-:Y:S01]  /*d790*/  UIADD3 UR7, UR7, 0x1, URZ ;  /* 0x0000000107077890 */ /* 0x000fe2000fffe03f */
[C---:B------:R-:W-:Y:S01]  /*d7a0*/  ISETP.GT.AND P1, PT, R4.reuse, 0x1, PT ;  /* 0x000000010400780c */ /* 0x040fe20003f24270 */
[----:B------:R-:W-:Y:S01]  /*d7b0*/  UIADD3 UR6, UR6, 0x1, URZ ;  /* 0x0000000106067890 */ /* 0x000fe2000fffe03f */
[----:B------:R-:W-:Y:S01]  /*d7c0*/  VIADD R4, R4, 0xffffffff ;  /* 0xffffffff04047836 */ /* 0x000fe20000000000 */
[----:B------:R-:W-:Y:S02]  /*d7d0*/  UISETP.NE.AND UP0, UPT, UR7, 0x4, UPT ;  /* 0x000000040700788c */ /* 0x000fe4000bf05270 */
[----:B------:R-:W-:Y:S02]  /*d7e0*/  UISETP.NE.AND UP1, UPT, UR6, 0x4, UPT ;  /* 0x000000040600788c */ /* 0x000fe4000bf25270 */
[----:B------:R-:W-:Y:S02]  /*d7f0*/  USEL UR8, URZ, 0x1, UP0 ;  /* 0x000000013f087887 */ /* 0x000fe40008000000 */
[----:B------:R-:W-:-:S02]  /*d800*/  USEL UR7, UR7, URZ, UP0 ;  /* 0x0000003f07077287 */ /* 0x000fc40008000000 */
[----:B------:R-:W-:Y:S02]  /*d810*/  USEL UR6, UR6, URZ, UP1 ;  /* 0x0000003f06067287 */ /* 0x000fe40008800000 */
[----:B------:R-:W-:Y:S01]  /*d820*/  LOP3.LUT R3, R3, UR8, RZ, 0x3c, !PT ;  /* 0x0000000803037c12 */ /* 0x000fe2000f8e3cff */
[----:B------:R-:W-:Y:S09]  /*d830*/  @P1 BRA `(.L_x_25) ;  /* 0xffffff9400041947 */ /* 0x000ff2000383ffff */
.L_x_18:
[----:B------:R-:W1:Y:S02]  /*d840*/  LDC R3, c[0x0][0x28c] ;  /* 0x0000a300ff037b82 */ /* 0x000e640000000800 */
[----:B-1----:R-:W-:-:S13]  /*d850*/  ISETP.GE.AND P1, PT, R3, 0x1, PT ;  /* 0x000000010300780c */ /* 0x002fda0003f26270 */
[----:B------:R-:W-:Y:S05]  /*d860*/  @!P1 BRA `(.L_x_26) ;  /* 0x00000000003c9947 */ /* 0x000fea0003800000 */
[----:B------:R-:W-:Y:S05]  /*d870*/  @!P0 BRA `(.L_x_27) ;  /* 0x0000000000048947 */ /* 0x000fea0003800000 */
[----:B------:R-:W-:Y:S01]  /*d880*/  BPT.TRAP 0x1 ;  /* 0x000000040000795c */ /* 0x000fe20000300000 */
.L_x_27:
[----:B------:R-:W-:-:S04]  /*d890*/  UISETP.LT.AND UP0, UPT, UR45, 0x1, UPT ;  /* 0x000000012d00788c */ /* 0x000fc8000bf01270 */
[----:B------:R-:W-:Y:S02]  /*d8a0*/  USEL UR4, UR45, 0x1, UP0 ;  /* 0x000000012d047887 */ /* 0x000fe40008000000 */
[----:B------:R-:W-:Y:S02]  /*d8b0*/  UISETP.GT.U32.AND UP0, UPT, UR38, 0x1, UPT ;  /* 0x000000012600788c */ /* 0x000fe4000bf04070 */
[----:B------:R-:W-:-:S04]  /*d8c0*/  UIADD3 UR4, UR37, UR45, -UR4 ;  /* 0x0000002d25047290 */ /* 0x000fc8000fffe804 */
[----:B------:R-:W-:Y:S01]  /*d8d0*/  USHF.L.U32 UR4, UR4, 0x3, URZ ;  /* 0x0000000304047899 */ /* 0x000fe2000800063f */
[----:B------:R-:W-:-:S03]  /*d8e0*/  PLOP3.LUT P0, PT, PT, PT, UP0, 0x80, 0x0 ;  /* 0x000000000000781c */ /* 0x000fc60003f0f008 */
[----:B------:R-:W-:-:S06]  /*d8f0*/  ULOP3.LUT UR4, UR4, 0x18, URZ, 0xc0, !UPT ;  /* 0x0000001804047892 */ /* 0x000fcc000f8ec03f */
[----:B------:R-:W-:-:S05]  /*d900*/  IMAD.U32 R3, RZ, RZ, UR4 ;  /* 0x00000004ff037e24 */ /* 0x000fca000f8e00ff */
[----:B-----5:R-:W-:-:S04]  /*d910*/  IADD3 R0, R0, 0x20, R3 ;  /* 0x0000002000007810 */ /* 0x020fc80007ffe003 */
[----:B------:R-:W-:-:S04]  /*d920*/  PRMT R0, RZ, 0x654, R0 ;  /* 0x00000654ff007816 */ /* 0x000fc80000000000 */
[----:B------:R1:W-:Y:S01]  /*d930*/  SYNCS.ARRIVE.TRANS64.RED.A1T0 RZ, [R0+URZ], RZ ;  /* 0x000000ff00ff79a7 */ /* 0x0003e2000810043f */
[----:B------:R-:W-:Y:S05]  /*d940*/  @P0 BRA `(.L_x_26) ;  /* 0x0000000000040947 */ /* 0x000fea0003800000 */
[----:B------:R-:W-:Y:S01]  /*d950*/  BPT.TRAP 0x1 ;  /* 0x000000040000795c */ /* 0x000fe20000300000 */
.L_x_26:
[----:B0-----:R-:W0:Y:S01]  /*d960*/  S2R R5, SR_TID.X ;  /* 0x0000000000057919 */ /* 0x001e220000002100 */
[----:B------:R-:W-:Y:S01]  /*d970*/  UIMAD UR41, UR41, 0x180, URZ ;  /* 0x00000180292978a4 */ /* 0x000fe2000f8e023f */
[----:B------:R-:W-:Y:S01]  /*d980*/  ULDC UR11, c[0x0][0x288] ;  /* 0x0000a200000b7ab9 */ /* 0x000fe20000000800 */
[----:B------:R-:W-:Y:S02]  /*d990*/  UIADD3 UR37, UR45, UR37, URZ ;  /* 0x000000252d257290 */ /* 0x000fe4000fffe03f */
[----:B------:R-:W-:Y:S02]  /*d9a0*/  UIMAD.WIDE UR6, UR40, 0x180, URZ ;  /* 0x00000180280678a5 */ /* 0x000fe4000f8e023f */
[----:B------:R-:W-:Y:S01]  /*d9b0*/  IMAD.U32 R12, RZ, RZ, UR41 ;  /* 0x00000029ff0c7e24 */ /* 0x000fe2000f8e00ff */
[----:B------:R-:W-:Y:S02]  /*d9c0*/  UIMAD UR40, UR40, 0x180, URZ ;  /* 0x00000180282878a4 */ /* 0x000fe4000f8e023f */
[----:B------:R-:W-:Y:S01]  /*d9d0*/  UISETP.GE.AND UP2, UPT, UR41, UR11, UPT ;  /* 0x0000000b2900728c */ /* 0x000fe2000bf46270 */
[----:B------:R-:W-:Y:S01]  /*d9e0*/  ULDC UR10, c[0x0][0x284] ;  /* 0x0000a100000a7ab9 */ /* 0x000fe20000000800 */
[----:B------:R-:W-:-:S02]  /*d9f0*/  USHF.R.U32.HI UR4, URZ, 0x2, UR37 ;  /* 0x000000023f047899 */ /* 0x000fc40008011625 */
[----:B------:R-:W-:Y:S02]  /*da00*/  UISETP.GE.OR UP2, UPT, UR40, UR10, UP2 ;  /* 0x0000000a2800728c */ /* 0x000fe40009746670 */
[----:B------:R-:W-:Y:S02]  /*da10*/  ULOP3.LUT UR4, UR4, 0x1, URZ, 0xc0, !UPT ;  /* 0x0000000104047892 */ /* 0x000fe4000f8ec03f */
[----:B------:R-:W-:Y:S01]  /*da20*/  USHF.R.S32.HI UR12, URZ, 0x1f, UR42 ;  /* 0x0000001f3f0c7899 */ /* 0x000fe2000801142a */
[----:B------:R-:W-:Y:S01]  /*da30*/  ULDC.64 UR8, c[0x0][0x5d0] ;  /* 0x0001740000087ab9 */ /* 0x000fe20000000a00 */
[----:B------:R-:W-:Y:S01]  /*da40*/  UISETP.GT.U32.AND UP0, UPT, UR37, 0x3, UPT ;  /* 0x000000032500788c */ /* 0x000fe2000bf04070 */
[----:B------:R-:W-:Y:S01]  /*da50*/  PLOP3.LUT P0, PT, PT, PT, UP2, 0x80, 0x0 ;  /* 0x000000000000781c */ /* 0x000fe20003f0f028 */
[----:B------:R-:W-:Y:S02]  /*da60*/  UISETP.NE.U32.AND UP1, UPT, UR4, 0x1, UPT ;  /* 0x000000010400788c */ /* 0x000fe4000bf25070 */
[----:B------:R-:W-:-:S02]  /*da70*/  UIMAD UR5, UR12, UR8, URZ ;  /* 0x000000080c0572a4 */ /* 0x000fc4000f8e023f */
[----:B------:R-:W-:Y:S02]  /*da80*/  UISETP.LT.U32.AND UP0, UPT, UR45, 0x4, UP0 ;  /* 0x000000042d00788c */ /* 0x000fe40008701070 */
[----:B------:R-:W-:Y:S01]  /*da90*/  UISETP.GT.U32.AND UP1, UPT, UR45, 0x3, !UP1 ;  /* 0x000000032d00788c */ /* 0x000fe2000cf24070 */
[--C-:B0-----:R-:W-:Y:S01]  /*daa0*/  SHF.R.U32.HI R19, RZ, 0x7, R5.reuse ;  /* 0x00000007ff137819 */ /* 0x101fe20000011605 */
[C---:B------:R-:W-:Y:S01]  /*dab0*/  IMAD.SHL.U32 R13, R5.reuse, 0x2, RZ ;  /* 0x00000002050d7824 */ /* 0x040fe200078e00ff */
[----:B------:R-:W-:Y:S01]  /*dac0*/  SHF.R.U32.HI R3, RZ, 0x2, R5 ;  /* 0x00000002ff037819 */ /* 0x000fe20000011605 */
[----:B------:R-:W-:Y:S01]  /*dad0*/  UIMAD UR5, UR42, UR9, UR5 ;  /* 0x000000092a0572a4 */ /* 0x000fe2000f8e0205 */
[----:B-----5:R-:W-:Y:S01]  /*dae0*/  LOP3.LUT R4, R5, 0x60, RZ, 0xc0, !PT ;  /* 0x0000006005047812 */ /* 0x020fe200078ec0ff */
[----:B------:R-:W-:Y:S01]  /*daf0*/  USEL UR4, URZ, 0x1, !UP1 ;  /* 0x000000013f047887 */ /* 0x000fe2000c800000 */
[----:B------:R-:W-:Y:S01]  /*db00*/  LOP3.LUT R19, R19, 0x1, RZ, 0xc0, !PT ;  /* 0x0000000113137812 */ /* 0x000fe200078ec0ff */
[----:B------:R-:W-:Y:S01]  /*db10*/  ULOP3.LUT UR37, UR37, 0x3, URZ, 0xc0, !UPT ;  /* 0x0000000325257892 */ /* 0x000fe2000f8ec03f */
[----:B------:R-:W-:-:S02]  /*db20*/  LOP3.LUT R3, R3, 0x7, RZ, 0xc0, !PT ;  /* 0x0000000703037812 */ /* 0x000fc400078ec0ff */
[----:B------:R-:W-:Y:S01]  /*db30*/  SHF.R.U32.HI R4, RZ, 0x1, R4 ;  /* 0x00000001ff047819 */ /* 0x000fe20000011604 */
[C---:B------:R-:W-:Y:S01]  /*db40*/  IMAD.SHL.U32 R226, R19.reuse, 0x40, RZ ;  /* 0x0000004013e27824 */ /* 0x040fe200078e00ff */
[----:B------:R-:W-:Y:S02]  /*db50*/  LOP3.LUT R12, R12, 0x6, R13, 0xf8, !PT ;  /* 0x000000060c0c7812 */ /* 0x000fe400078ef80d */
[--C-:B-1----:R-:W-:Y:S02]  /*db60*/  IADD3 R0, RZ, -R4, -R3.reuse ;  /* 0x80000004ff007210 */ /* 0x102fe40007ffe803 */
[----:B------:R-:W-:Y:S01]  /*db70*/  LOP3.LUT R226, R226, 0x40, R3, 0xe2, !PT ;  /* 0x00000040e2e27812 */ /* 0x000fe200078ee203 */
[----:B------:R-:W-:Y:S01]  /*db80*/  IMAD.MOV.U32 R3, RZ, RZ, -0x2 ;  /* 0xfffffffeff037424 */ /* 0x000fe200078e00ff */
[----:B------:R-:W-:Y:S01]  /*db90*/  SHF.R.S32.HI R13, RZ, 0x1f, R12 ;  /* 0x0000001fff0d7819 */ /* 0x000fe2000001140c */
[----:B------:R-:W-:Y:S01]  /*dba0*/  IMAD R19, R19, -0x40, R0 ;  /* 0xffffffc013137824 */ /* 0x000fe200078e0200 */
[----:B------:R-:W-:-:S02]  /*dbb0*/  LOP3.LUT R0, R5, 0x3, RZ, 0xc0, !PT ;  /* 0x0000000305007812 */ /* 0x000fc400078ec0ff */
[----:B------:R-:W-:Y:S01]  /*dbc0*/  LOP3.LUT R226, R226, UR6, R4, 0xfe, !PT ;  /* 0x00000006e2e27c12 */ /* 0x000fe2000f8efe04 */
[----:B------:R-:W-:Y:S01]  /*dbd0*/  IMAD.U32 R4, RZ, RZ, UR8 ;  /* 0x00000008ff047e24 */ /* 0x000fe2000f8e00ff */
[----:B------:R-:W-:Y:S01]  /*dbe0*/  USEL UR8, URZ, 0x1, !UP0 ;  /* 0x000000013f087887 */ /* 0x000fe2000c000000 */
[----:B------:R-:W-:Y:S02]  /*dbf0*/  IMAD R0, R0, R3, UR11 ;  /* 0x0000000b00007e24 */ /* 0x000fe4000f8e0203 */
[----:B------:R-:W-:Y:S01]  /*dc00*/  IMAD.U32 R3, RZ, RZ, UR10 ;  /* 0x0000000aff037e24 */ /* 0x000fe2000f8e00ff */
[----:B------:R-:W-:Y:S01]  /*dc10*/  ULOP3.LUT UR36, UR4, UR36, UR8, 0x96, !UPT ;  /* 0x0000002404247292 */ /* 0x000fe2000f8e9608 */
[----:B------:R-:W-:-:S03]  /*dc20*/  IMAD.WIDE.U32 R4, R4, UR42, R12 ;  /* 0x0000002a04047c25 */ /* 0x000fc6000f8e000c */
[----:B------:R-:W-:Y:S01]  /*dc30*/  IADD3 R19, R3, -UR40, R19 ;  /* 0x8000002803137c10 */ /* 0x000fe2000fffe013 */
[----:B------:R-:W-:Y:S01]  /*dc40*/  VIADD R5, R5, UR5 ;  /* 0x0000000505057c36 */ /* 0x000fe20008000000 */
[----:B------:R-:W-:Y:S01]  /*dc50*/  UMOV UR40, 0xffffffff ;  /* 0xffffffff00287882 */ /* 0x000fe20000000000 */
[----:B------:R-:W-:Y:S01]  /*dc60*/  VIADD R0, R0, -UR41 ;  /* 0x8000002900007c36 */ /* 0x000fe20008000000 */
[----:B------:R-:W-:Y:S06]  /*dc70*/  @P0 BRA `(.L_x_28) ;  /* 0x0000025000700947 */ /* 0x000fec0003800000 */
[----:B------:R-:W-:Y:S01]  /*dc80*/  ISETP.NE.AND P0, PT, R17, RZ, PT ;  /* 0x000000ff1100720c */ /* 0x000fe20003f05270 */
[----:B------:R-:W-:Y:S01]  /*dc90*/  ULDC.64 UR10, c[0x0][0x5c8] ;  /* 0x00017200000a7ab9 */ /* 0x000fe20000000a00 */
[----:B------:R-:W-:Y:S01]  /*dca0*/  BSSY B0, `(.L_x_28) ;  /* 0x0002519000007945 */ /* 0x000fe20003800000 */
[----:B------:R-:W-:Y:S01]  /*dcb0*/  UIMAD UR4, UR7, UR10, URZ ;  /* 0x0000000a070472a4 */ /* 0x000fe2000f8e023f */
[----:B------:R-:W-:Y:S02]  /*dcc0*/  IMAD.U32 R14, RZ, RZ, UR11 ;  /* 0x0000000bff0e7e24 */ /* 0x000fe4000f8e00ff */
[----:B------:R-:W-:-:S04]  /*dcd0*/  IMAD.WIDE.U32 R8, R226, UR10, R4 ;  /* 0x0000000ae2087c25 */ /* 0x000fc8000f8e0004 */
[----:B------:R-:W-:-:S04]  /*dce0*/  IMAD R14, R226, R14, UR4 ;  /* 0x00000004e20e7e24 */ /* 0x000fc8000f8e020e */
[----:B------:R-:W-:Y:S01]  /*dcf0*/  IMAD.IADD R14, R9, 0x1, R14 ;  /* 0x00000001090e7824 */ /* 0x000fe200078e020e */
[----:B------:R-:W-:Y:S06]  /*dd00*/  @!P0 BRA `(.L_x_29) ;  /* 0x0000019800e48947 */ /* 0x000fec0003800000 */
[----:B------:R-:W0:Y:S01]  /*dd10*/  LDC.64 R4, c[0x0][0x5b0] ;  /* 0x00016c00ff047b82 */ /* 0x000e220000000a00 */
[----:B------:R-:W-:Y:S01]  /*dd20*/  ULDC.64 UR8, c[0x0][0x5b8] ;  /* 0x00016e0000087ab9 */ /* 0x000fe20000000a00 */
[----:B------:R-:W-:Y:S01]  /*dd30*/  ISETP.GE.AND P6, PT, R19, 0x1, PT ;  /* 0x000000011300780c */ /* 0x000fe20003fc6270 */
[----:B------:R-:W-:Y:S02]  /*dd40*/  UIMAD UR4, UR12, UR8, URZ ;  /* 0x000000080c0472a4 */ /* 0x000fe4000f8e023f */
[----:B------:R-:W-:Y:S01]  /*dd50*/  IMAD.U32 R3, RZ, RZ, UR8 ;  /* 0x00000008ff037e24 */ /* 0x000fe2000f8e00ff */
[----:B------:R-:W-:Y:S01]  /*dd60*/  LOP3.LUT R18, R18, 0xfffffffe, RZ, 0xc0, !PT ;  /* 0xfffffffe12127812 */ /* 0x000fe200078ec0ff */
[----:B------:R-:W-:Y:S01]  /*dd70*/  BSSY B1, `(.L_x_30) ;  /* 0x000000f000017945 */ /* 0x000fe20003800000 */
[----:B------:R-:W-:Y:S01]  /*dd80*/  UIMAD UR4, UR42, UR9, UR4 ;  /* 0x000000092a0472a4 */ /* 0x000fe2000f8e0204 */
[----:B------:R-:W1:Y:S01]  /*dd90*/  LDC.64 R10, c[0x0][0x5a8] ;  /* 0x00016a00ff0a7b82 */ /* 0x000e620000000a00 */
[----:B------:R-:W-:Y:S01]  /*dda0*/  IMAD.WIDE.U32 R12, R3, UR42, R12 ;  /* 0x0000002a030c7c25 */ /* 0x000fe2000f8e000c */
[----:B------:R-:W-:-:S03]  /*ddb0*/  ISETP.LT.OR P1, PT, R0, 0x1, !P6 ;  /* 0x000000010000780c */ /* 0x000fc60007721670 */
[----:B------:R-:W-:Y:S02]  /*ddc0*/  VIADD R219, R13, UR4 ;  /* 0x000000040ddb7c36 */ /* 0x000fe40008000000 */
[----:B------:R-:W-:Y:S01]  /*ddd0*/  IMAD.MOV.U32 R218, RZ, RZ, R12 ;  /* 0x000000ffffda7224 */ /* 0x000fe200078e000c */
[----:B------:R-:W-:Y:S01]  /*dde0*/  @P6 LOP3.LUT R18, R18, 0x1, RZ, 0xfc, !PT ;  /* 0x0000000112126812 */ /* 0x000fe200078efcff */
[----:B0-----:R-:W-:Y:S02]  /*ddf0*/  IMAD R15, R4, UR7, RZ ;  /* 0x00000007040f7c24 */ /* 0x001fe4000f8e02ff */
[----:B------:R-:W-:-:S04]  /*de00*/  IMAD.WIDE.U32 R6, R226, R4, R218 ;  /* 0x00000004e2067225 */ /* 0x000fc800078e00da */
[----:B------:R-:W-:Y:S01]  /*de10*/  IMAD R15, R226, R5, R15 ;  /* 0x00000005e20f7224 */ /* 0x000fe200078e020f */
[----:B-1----:R-:W-:-:S04]  /*de20*/  IADD3 R216, P0, R6, R10, RZ ;  /* 0x0000000a06d87210 */ /* 0x002fc80007f1e0ff */
[----:B------:R-:W-:Y:S01]  /*de30*/  IADD3.X R217, R11, R7, R15, P0, !PT ;  /* 0x000000070bd97210 */ /* 0x000fe200007fe40f */
[----:B------:R-:W-:Y:S08]  /*de40*/  @P1 BRA `(.L_x_31) ;  /* 0x0000000000041947 */ /* 0x000ff00003800000 */
[----:B------:R0:W5:Y:S02]  /*de50*/  LDG.E.U8 R2, desc[UR46][R216.64] ;  /* 0x0000002ed8027981 */ /* 0x000164000c1e1100 */
.L_x_31:
[----:B------:R-:W-:Y:S05]  /*de60*/  BSYNC B1 ;  /* 0x0000000000017941 */ /* 0x000fea0003800000 */
.L_x_30:
[----:B------:R-:W2:Y:S01]  /*de70*/  LDL.LU R6, [R1+0x480] ;  /* 0x0004800001067983 */ /* 0x000ea20000300800 */
[----:B-----5:R-:W-:Y:S01]  /*de80*/  LOP3.LUT R3, R2, 0xffff, RZ, 0xc0, !PT ;  /* 0x0000ffff02037812 */ /* 0x020fe200078ec0ff */
[----:B------:R-:W-:Y:S01]  /*de90*/  ULDC.64 UR4, c[0x0][0x5c0] ;  /* 0x0001700000047ab9 */ /* 0x000fe20000000a00 */
[----:B------:R-:W-:Y:S01]  /*dea0*/  ISETP.LT.OR P2, PT, R0, 0x2, !P6 ;  /* 0x000000020000780c */ /* 0x000fe20007741670 */
[----:B------:R-:W-:Y:S01]  /*deb0*/  BSSY B1, `(.L_x_32) ;  /* 0x000000b000017945 */ /* 0x000fe20003800000 */
[----:B------:R-:W-:Y:S02]  /*dec0*/  PRMT R3, R3, 0x8880, RZ ;  /* 0x0000888003037816 */ /* 0x000fe400000000ff */
[----:B------:R-:W-:-:S03]  /*ded0*/  IADD3 R8, P0, R8, UR4, RZ ;  /* 0x0000000408087c10 */ /* 0x000fc6000ff1e0ff */
[----:B------:R-:W-:Y:S01]  /*dee0*/  IMAD R3, R3, R17, RZ ;  /* 0x0000001103037224 */ /* 0x000fe200078e02ff */
[----:B------:R-:W-:-:S03]  /*def0*/  IADD3.X R9, R14, UR5, RZ, P0, !PT ;  /* 0x000000050e097c10 */ /* 0x000fc600087fe4ff */
[----:B--2---:R-:W-:-:S05]  /*df00*/  @!P1 IMAD R6, R6, R16, R3 ;  /* 0x0000001006069224 */ /* 0x004fca00078e0203 */
[----:B------:R1:W-:Y:S01]  /*df10*/  @!P1 STG.E.U8 desc[UR46][R8.64], R6 ;  /* 0x0000000608009986 */ /* 0x0003e2000c10112e */
[----:B------:R-:W-:Y:S05]  /*df20*/  @P2 BRA `(.L_x_33) ;  /* 0x00000000000c2947 */ /* 0x000fea0003800000 */
[----:B------:R-:W2:Y:S02]  /*df30*/  LDG.E.U8 R2, desc[UR46][R216.64+0x1] ;  /* 0x0000012ed8027981 */ /* 0x000ea4000c1e1100 */
[----:B--2---:R-:W-:-:S05]  /*df40*/  PRMT R3, R2, 0x8880, RZ ;  /* 0x0000888002037816 */ /* 0x004fca00000000ff */
[----:B------:R-:W-:-:S07]  /*df50*/  IMAD R3, R3, R17, RZ ;  /* 0x0000001103037224 */ /* 0x000fce00078e02ff */
.L_x_33:
[----:B------:R-:W-:Y:S05]  /*df60*/  BSYNC B1 ;  /* 0x0000000000017941 */ /* 0x000fea0003800000 */
.L_x_32:
[----:B-1----:R-:W2:Y:S01]  /*df70*/  LDL.LU R6, [R1+0x484] ;  /* 0x0004840001067983 */ /* 0x002ea20000300800 */
[----:B------:R-:W-:Y:S01]  /*df80*/  ISETP.GE.AND P5, PT, R19, 0x9, PT ;  /* 0x000000091300780c */ /* 0x000fe20003fa6270 */
[C---:B------:R-:W-:Y:S01]  /*df90*/  IMAD.SHL.U32 R220, R4.reuse, 0x8, RZ ;  /* 0x0000000804dc7824 */ /* 0x040fe200078e00ff */
[----:B------:R-:W-:Y:S01]  /*dfa0*/  SHF.L.U64.HI R221, R4, 0x3, R5 ;  /* 0x0000000304dd7819 */ /* 0x000fe20000010205 */
[----:B------:R-:W-:Y:S01]  /*dfb0*/  @!P2 IMAD.MOV.U32 R7, RZ, RZ, R9 ;  /* 0x000000ffff07a224 */ /* 0x000fe200078e0009 */
[C---:B------:R-:W-:Y:S01]  /*dfc0*/  ISETP.LT.OR P4, PT, R0.reuse, 0x1, !P5 ;  /* 0x000000010000780c */ /* 0x040fe20006f81670 */
[----:B------:R-:W-:Y:S01]  /*dfd0*/  BSSY B1, `(.L_x_34) ;  /* 0x000000e000017945 */ /* 0x000fe20003800000 */
[----:B------:R-:W-:Y:S01]  /*dfe0*/  ISETP.LT.OR P0, PT, R0, 0x2, !P5 ;  /* 0x000000020000780c */ /* 0x000fe20006f01670 */
[----:B------:R-:W-:-:S04]  /*dff0*/  IMAD.WIDE.U32 R22, R226, R4, R220 ;  /* 0x00000004e2167225 */ /* 0x000fc800078e00dc */
[----:B------:R-:W-:Y:S02]  /*e000*/  IMAD.IADD R15, R15, 0x1, R23 ;  /* 0x000000010f0f7824 */ /* 0x000fe400078e0217 */
[----:B--2---:R-:W-:Y:S02]  /*e010*/  @!P2 IMAD R14, R6, R16, R3 ;  /* 0x00000010060ea224 */ /* 0x004fe400078e0203 */
[----:B------:R-:W-:-:S05]  /*e020*/  @!P2 IMAD.MOV.U32 R6, RZ, RZ, R8 ;  /* 0x000000ffff06a224 */ /* 0x000fca00078e0008 */
[----:B------:R1:W-:Y:S01]  /*e030*/  @!P2 STG.E.U8 desc[UR46][R6.64+0x1], R14 ;  /* 0x0000010e0600a986 */ /* 0x0003e2000c10112e */
[----:B------:R-:W-:-:S04]  /*e040*/  IADD3 R22, P1, P2, R12, R10, R22 ;  /* 0x0000000a0c167210 */ /* 0x000fc80007a3e016 */
[----:B------:R-:W-:Y:S02]  /*e050*/  IADD3.X R23, R219, R11, R15, P1, P2 ;  /* 0x0000000bdb177210 */ /* 0x000fe40000fe440f */
[----:B-1----:R-:W-:Y:S01]  /*e060*/  @!P4 IADD3 R6, P3, R8, UR44, RZ ;  /* 0x0000002c0806cc10 */ /* 0x002fe2000ff7e0ff */
[----:B------:R-:W-:-:S12]  /*e070*/  @P4 BRA `(.L_x_35) ;  /* 0x00000000000c4947 */ /* 0x000fd80003800000 */
[----:B------:R-:W2:Y:S02]  /*e080*/  LDG.E.U8 R2, desc[UR46][R22.64] ;  /* 0x0000002e16027981 */ /* 0x000ea4000c1e1100 */
[----:B--2---:R-:W-:-:S05]  /*e090*/  PRMT R3, R2, 0x8880, RZ ;  /* 0x0000888002037816 */ /* 0x004fca00000000ff */
[----:B------:R-:W-:-:S07]  /*e0a0*/  IMAD R3, R3, R17, RZ ;  /* 0x0000001103037224 */ /* 0x000fce00078e02ff */
.L_x_35:
[----:B------:R-:W-:Y:S05]  /*e0b0*/  BSYNC B1 ;  /* 0x0000000000017941 */ /* 0x000fea0003800000 */
.L_x_34:
[----:B------:R-:W2:Y:S01]  /*e0c0*/  LDL.LU R14, [R1+0x488] ;  /* 0x00048800010e7983 */ /* 0x000ea20000300800 */
[----:B------:R-:W-:Y:S01]  /*e0d0*/  @!P4 IADD3.X R7, R9, UR43, RZ, P3, !PT ;  /* 0x0000002b0907cc10 */ /* 0x000fe20009ffe4ff */
[----:B------:R-:W-:Y:S01]  /*e0e0*/  BSSY B1, `(.L_x_36) ;  /* 0x000000b000017945 */ /* 0x000fe20003800000 */
[C---:B------:R-:W-:Y:S02]  /*e0f0*/  ISETP.LT.OR P2, PT, R0.reuse, 0x9, !P6 ;  /* 0x000000090000780c */ /* 0x040fe40007741670 */
[C---:B------:R-:W-:Y:S02]  /*e100*/  ISETP.LT.OR P3, PT, R0.reuse, 0xa, !P6 ;  /* 0x0000000a0000780c */ /* 0x040fe40007761670 */
[----:B------:R-:W-:Y:S01]  /*e110*/  ISETP.LT.OR P1, PT, R0, 0x9, !P5 ;  /* 0x000000090000780c */ /* 0x000fe20006f21670 */
[----:B--2---:R-:W-:-:S05]  /*e120*/  @!P4 IMAD R14, R14, R16, R3 ;  /* 0x000000100e0ec224 */ /* 0x004fca00078e0203 */
[----:B------:R1:W-:Y:S02]  /*e130*/  @!P4 STG.E.U8 desc[UR46][R6.64], R14 ;  /* 0x0000000e0600c986 */ /* 0x0003e4000c10112e */
[----:B-1----:R-:W-:Y:S01]  /*e140*/  @!P0 IADD3 R6, P4, R8, UR44, RZ ;  /* 0x0000002c08068c10 */ /* 0x002fe2000ff9e0ff */
[----:B------:R-:W-:-:S12]  /*e150*/  @P0 BRA `(.L_x_37) ;  /* 0x00000000000c0947 */ /* 0x000fd80003800000 */
[----:B------:R-:W2:Y:S02]  /*e160*/  LDG.E.U8 R2, desc[UR46][R22.64+0x1] ;  /* 0x0000012e16027981 */ /* 0x000ea4000c1e1100 */
[----:B--2---:R-:W-:-:S05]  /*e170*/  PRMT R3, R2, 0x8880, RZ ;  /* 0x0000888002037816 */ /* 0x004fca00000000ff */
[----:B------:R-:W-:-:S07]  /*e180*/  IMAD R3, R3, R17, RZ ;  /* 0x0000001103037224 */ /* 0x000fce00078e02ff */
.L_x_37:
[----:B------:R-:W-:Y:S05]  /*e190*/  BSYNC B1 ;  /* 0x0000000000017941 */ /* 0x000fea0003800000 */
.L_x_36:
[----:B------:R-:W2:Y:S01]  /*e1a0*/  LDL.LU R14, [R1+0x48c] ;  /* 0x00048c00010e7983 */ /* 0x000ea20000300800 */
[----:B------:R-:W-:Y:S01]  /*e1b0*/  @!P0 IADD3.X R7, R9, UR43, RZ, P4, !PT ;  /* 0x0000002b09078c10 */ /* 0x000fe2000a7fe4ff */
[----:B------:R-:W-:Y:S01]  /*e1c0*/  BSSY B1, `(.L_x_38) ;  /* 0x0000007000017945 */ /* 0x000fe20003800000 */
[----:B--2---:R-:W-:-:S05]  /*e1d0*/  @!P0 IMAD R14, R14, R16, R3 ;  /* 0x000000100e0e8224 */ /* 0x004fca00078e0203 */
[----:B------:R1:W-:Y:S01]  /*e1e0*/  @!P0 STG.E.U8 desc[UR46][R6.64+0x1], R14 ;  /* 0x0000010e06008986 */ /* 0x0003e2000c10112e */
[----:B------:R-:W-:Y:S05]  /*e1f0*/  @P2 BRA `(.L_x_39) ;  /* 0x00000000000c2947 */ /* 0x000fea0003800000 */
[----:B------:R-:W2:Y:S02]  /*e200*/  LDG.E.U8 R2, desc[UR46][R216.64+0x8] ;  /* 0x0000082ed8027981 */ /* 0x000ea4000c1e1100 */
[----:B--2---:R-:W-:-:S05]  /*e210*/  PRMT R3, R2, 0x8880, RZ ;  /* 0x0000888002037816 */ /* 0x004fca00000000ff */
[----:B------:R-:W-:-:S07]  /*e220*/  IMAD R3, R3, R17, RZ ;  /* 0x0000001103037224 */ /* 0x000fce00078e02ff */
.L_x_39:
[----:B------:R-:W-:Y:S05]  /*e230*/  BSYNC B1 ;  /* 0x0000000000017941 */ /* 0x000fea0003800000 */
.L_x_38:
[----:B-1----:R-:W2:Y:S01]  /*e240*/  LDL.LU R6, [R1+0x490] ;  /* 0x0004900001067983 */ /* 0x002ea20000300800 */
[----:B------:R-:W-:Y:S01]  /*e250*/  @!P2 IMAD.MOV.U32 R7, RZ, RZ, R9 ;  /* 0x000000ffff07a224 */ /* 0x000fe200078e0009 */
[----:B------:R-:W-:Y:S01]  /*e260*/  BSSY B1, `(.L_x_40) ;  /* 0x0000008000017945 */ /* 0x000fe20003800000 */
[----:B--2---:R-:W-:Y:S02]  /*e270*/  @!P2 IMAD R14, R6, R16, R3 ;  /* 0x00000010060ea224 */ /* 0x004fe400078e0203 */
[----:B------:R-:W-:-:S05]  /*e280*/  @!P2 IMAD.MOV.U32 R6, RZ, RZ, R8 ;  /* 0x000000ffff06a224 */ /* 0x000fca00078e0008 */
[----:B------:R1:W-:Y:S01]  /*e290*/  @!P2 STG.E.U8 desc[UR46][R6.64+0x8], R14 ;  /* 0x0000080e0600a986 */ /* 0x0003e2000c10112e */
[----:B------:R-:W-:Y:S05]  /*e2a0*/  @P3 BRA `(.L_x_41) ;  /* 0x00000000000c3947 */ /* 0x000fea0003800000 */
[----:B------:R-:W2:Y:S02]  /*e2b0*/  LDG.E.U8 R2, desc[UR46][R216.64+0x9] ;  /* 0x0000092ed8027981 */ /* 0x000ea4000c1e1100 */
[----:B--2---:R-:W-:-:S05]  /*e2c0*/  PRMT R3, R2, 0x8880, RZ ;  /* 0x0000888002037816 */ /* 0x004fca00000000ff */
[----:B------:R-:W-:-:S07]  /*e2d0*/  IMAD R3, R3, R17, RZ ;  /* 0x0000001103037224 */ /* 0x000fce00078e02ff */
.L_x_41:
[----:B------:R-:W-:Y:S05]  /*e2e0*/  BSYNC B1 ;  /* 0x0000000000017941 */ /* 0x000fea0003800000 */
.L_x_40:
[----:B-1----:R-:W2:Y:S01]  /*e2f0*/  LDL.LU R6, [R1+0x494] ;  /* 0x0004940001067983 */ /* 0x002ea20000300800 */
[----:B------:R-:W-:Y:S01]  /*e300*/  @!P3 IMAD.MOV.U32 R7, RZ, RZ, R9 ;  /* 0x000000ffff07b224 */ /* 0x000fe200078e0009 */
[----:B------:R-:W-:Y:S01]  /*e310*/  BSSY B1, `(.L_x_42) ;  /* 0x000000a000017945 */ /* 0x000fe20003800000 */
[----:B------:R-:W-:Y:S01]  /*e320*/  ISETP.LT.OR P0, PT, R0, 0xa, !P5 ;  /* 0x0000000a0000780c */ /* 0x000fe20006f01670 */
[----:B--2---:R-:W-:Y:S02]  /*e330*/  @!P3 IMAD R14, R6, R16, R3 ;  /* 0x00000010060eb224 */ /* 0x004fe400078e0203 */
[----:B------:R-:W-:-:S05]  /*e340*/  @!P3 IMAD.MOV.U32 R6, RZ, RZ, R8 ;  /* 0x000000ffff06b224 */ /* 0x000fca00078e0008 */
[----:B------:R1:W-:Y:S02]  /*e350*/  @!P3 STG.E.U8 desc[UR46][R6.64+0x9], R14 ;  /* 0x0000090e0600b986 */ /* 0x0003e4000c10112e */
[----:B-1----:R-:W-:Y:S01]  /*e360*/  @!P1 IADD3 R6, P2, R8, UR44, RZ ;  /* 0x0000002c08069c10 */ /* 0x002fe2000ff5e0ff */
[----:B------:R-:W-:-:S12]  /*e370*/  @P1 BRA `(.L_x_43) ;  /* 0x00000000000c1947 */ /* 0x000fd80003800000 */
[----:B------:R-:W2:Y:S02]  /*e380*/  LDG.E.U8 R2, desc[UR46][R22.64+0x8] ;  /* 0x0000082e16027981 */ /* 0x000ea4000c1e1100 */
[----:B--2---:R-:W-:-:S05]  /*e390*/  PRMT R3, R2, 0x8880, RZ ;  /* 0x0000888002037816 */ /* 0x004fca00000000ff */
[----:B------:R-:W-:-:S07]  /*e3a0*/  IMAD R3, R3, R17, RZ ;  /* 0x0000001103037224 */ /* 0x000fce00078e02ff */
.L_x_43:
[----:B------:R-:W-:Y:S05]  /*e3b0*/  BSYNC B1 ;  /* 0x0000000000017941 */ /* 0x000fea0003800000 */
.L_x_42:
[----:B------:R-:W2:Y:S01]  /*e3c0*/  LDL.LU R14, [R1+0x498] ;  /* 0x00049800010e7983 */ /* 0x000ea20000300800 */
[----:B------:R-:W-:Y:S01]  /*e3d0*/  @!P1 IADD3.X R7, R9, UR43, RZ, P2, !PT ;  /* 0x0000002b09079c10 */ /* 0x000fe200097fe4ff */
[----:B------:R-:W-:Y:S01]  /*e3e0*/  BSSY B1, `(.L_x_44) ;  /* 0x000000b000017945 */ /* 0x000fe20003800000 */
[C---:B------:R-:W-:Y:S02]  /*e3f0*/  ISETP.LT.OR P2, PT, R0.reuse, 0x11, !P6 ;  /* 0x000000110000780c */ /* 0x040fe40007741670 */
[----:B------:R-:W-:Y:S01]  /*e400*/  ISETP.LT.OR P3, PT, R0, 0x12, !P6 ;  /* 0x000000120000780c */ /* 0x000fe20007761670 */
[----:B--2---:R-:W-:-:S05]  /*e410*/  @!P1 IMAD R14, R14, R16, R3 ;  /* 0x000000100e0e9224 */ /* 0x004fca00078e0203 */
[----:B------:R1:W-:Y:S01]  /*e420*/  @!P1 STG.E.U8 desc[UR46][R6.64+0x8], R14 ;  /* 0x0000080e06009986 */ /* 0x0003e2000c10112e */
[----:B------:R-:W-:Y:S02]  /*e430*/  ISETP.LT.OR P1, PT, R0, 0x11, !P5 ;  /* 0x000000110000780c */ /* 0x000fe40006f21670 */
[----:B-1----:R-:W-:Y:S01]  /*e440*/  @!P0 IADD3 R6, P4, R8, UR44, RZ ;  /* 0x0000002c08068c10 */ /* 0x002fe2000ff9e0ff */
[----:B------:R-:W-:-:S12]  /*e450*/  @P0 BRA `(.L_x_45) ;  /* 0x00000000000c0947 */ /* 0x000fd80003800000 */
[----:B------:R-:W2:Y:S02]  /*e460*/  LDG.E.U8 R2, desc[UR46][R22.64+0x9] ;  /* 0x0000092e16027981 */ /* 0x000ea4000c1e1100 */
[----:B--2---:R-:W-:-:S05]  /*e470*/  PRMT R3, R2, 0x8880, RZ ;  /* 0x0000888002037816 */ /* 0x004fca00000000ff */
[----:B------:R-:W-:-:S07]  /*e480*/  IMAD R3, R3, R17, RZ ;  /* 0x0000001103037224 */ /* 0x000fce00078e02ff */
.L_x_45:
[----:B------:R-:W-:Y:S05]  /*e490*/  BSYNC B1 ;  /* 0x0000000000017941 */ /* 0x000fea0003800000 */
.L_x_44:
        /* <DEDUP_REMOVED lines=9> */
.L_x_47:
[----:B------:R-:W-:Y:S05]  /*e530*/  BSYNC B1 ;  /* 0x0000000000017941 */ /* 0x000fea0003800000 */
.L_x_46:
        /* <DEDUP_REMOVED lines=10> */
.L_x_49:
[----:B------:R-:W-:Y:S05]  /*e5e0*/  BSYNC B1 ;  /* 0x0000000000017941 */ /* 0x000fea0003800000 */
.L_x_48:
        /* <DEDUP_REMOVED lines=12> */
.L_x_51:
[----:B------:R-:W-:Y:S05]  /*e6b0*/  BSYNC B1 ;  /* 0x0000000000017941 */ /* 0x000fea0003800000 */
.L_x_50:
        /* <DEDUP_REMOVED lines=13> */
.L_x_53:
[----:B------:R-:W-:Y:S05]  /*e790*/  BSYNC B1 ;  /* 0x0000000000017941 */ /* 0x000fea0003800000 */
.L_x_52:
        /* <DEDUP_REMOVED lines=9> */
.L_x_55:
[----:B------:R-:W-:Y:S05]  /*e830*/  BSYNC B1 ;  /* 0x0000000000017941 */ /* 0x000fea0003800000 */
.L_x_54:
        /* <DEDUP_REMOVED lines=10> */
.L_x_57:
[----:B------:R-:W-:Y:S05]  /*e8e0*/  BSYNC B1 ;  /* 0x0000000000017941 */ /* 0x000fea0003800000 */
.L_x_56:
        /* <DEDUP_REMOVED lines=12> */
.L_x_59:
[----:B------:R-:W-:Y:S05]  /*e9b0*/  BSYNC B1 ;  /* 0x0000000000017941 */ /* 0x000fea0003800000 */
.L_x_58:
        /* <DEDUP_REMOVED lines=13> */
.L_x_61:
[----:B------:R-:W-:Y:S05]  /*ea90*/  BSYNC B1 ;  /* 0x0000000000017941 */ /* 0x000fea0003800000 */
.L_x_60:
        /* <DEDUP_REMOVED lines=9> */
.L_x_63:
[----:B------:R-:W-:Y:S05]  /*eb30*/  BSYNC B1 ;  /* 0x0000000000017941 */ /* 0x000fea0003800000 */
.L_x_62:
        /* <DEDUP_REMOVED lines=10> */
.L_x_65:
[----:B------:R-:W-:Y:S05]  /*ebe0*/  BSYNC B1 ;  /* 0x0000000000017941 */ /* 0x000fea0003800000 */
.L_x_64:
        /* <DEDUP_REMOVED lines=12> */
.L_x_67:
[----:B------:R-:W-:Y:S05]  /*ecb0*/  BSYNC B1 ;  /* 0x0000000000017941 */ /* 0x000fea0003800000 */
.L_x_66:
        /* <DEDUP_REMOVED lines=13> */
.L_x_69:
[----:B------:R-:W-:Y:S05]  /*ed90*/  BSYNC B1 ;  /* 0x0000000000017941 */ /* 0x000fea0003800000 */
.L_x_68:
        /* <DEDUP_REMOVED lines=9> */
.L_x_71:
[----:B------:R-:W-:Y:S05]  /*ee30*/  BSYNC B1 ;  /* 0x0000000000017941 */ /* 0x000fea0003800000 */
.L_x_70:
        /* <DEDUP_REMOVED lines=10> */
.L_x_73:
[----:B------:R-:W-:Y:S05]  /*eee0*/  BSYNC B1 ;  /* 0x0000000000017941 */ /* 0x000fea0003800000 */
.L_x_72:
        /* <DEDUP_REMOVED lines=12> */
.L_x_75:
[----:B------:R-:W-:Y:S05]  /*efb0*/  BSYNC B1 ;  /* 0x0000000000017941 */ /* 0x000fea0003800000 */
.L_x_74:
        /* <DEDUP_REMOVED lines=13> */
.L_x_77:
[----:B------:R-:W-:Y:S05]  /*f090*/  BSYNC B1 ;  /* 0x0000000000017941 */ /* 0x000fea0003800000 */
.L_x_76:
        /* <DEDUP_REMOVED lines=9> */
.L_x_79:
[----:B------:R-:W-:Y:S05]  /*f130*/  BSYNC B1 ;  /* 0x0000000000017941 */ /* 0x000fea0003800000 */
.L_x_78:
        /* <DEDUP_REMOVED lines=10> */
.L_x_81:
[----:B------:R-:W-:Y:S05]  /*f1e0*/  BSYNC B1 ;  /* 0x0000000000017941 */ /* 0x000fea0003800000 */
.L_x_80:
        /* <DEDUP_REMOVED lines=12> */
.L_x_83:
[----:B------:R-:W-:Y:S05]  /*f2b0*/  BSYNC B1 ;  /* 0x0000000000017941 */ /* 0x000fea0003800000 */
.L_x_82:
        /* <DEDUP_REMOVED lines=13> */
.L_x_85:
[----:B------:R-:W-:Y:S05]  /*f390*/  BSYNC B1 ;  /* 0x0000000000017941 */ /* 0x000fea0003800000 */
.L_x_84:
        /* <DEDUP_REMOVED lines=9> */
.L_x_87:
[----:B------:R-:W-:Y:S05]  /*f430*/  BSYNC B1 ;  /* 0x0000000000017941 */ /* 0x000fea0003800000 */
.L_x_86:
        /* <DEDUP_REMOVED lines=10> */
.L_x_89:
[----:B------:R-:W-:Y:S05]  /*f4e0*/  BSYNC B1 ;  /* 0x0000000000017941 */ /* 0x000fea0003800000 */
.L_x_88:
        /* <DEDUP_REMOVED lines=12> */
.L_x_91:
[----:B------:R-:W-:Y:S05]  /*f5b0*/  BSYNC B1 ;  /* 0x0000000000017941 */ /* 0x000fea0003800000 */
.L_x_90:
        /* <DEDUP_REMOVED lines=13> */
.L_x_93:
[----:B------:R-:W-:Y:S05]  /*f690*/  BSYNC B1 ;  /* 0x0000000000017941 */ /* 0x000fea0003800000 */
.L_x_92:
        /* <DEDUP_REMOVED lines=9> */
.L_x_95:
[----:B------:R-:W-:Y:S05]  /*f730*/  BSYNC B1 ;  /* 0x0000000000017941 */ /* 0x000fea0003800000 */
.L_x_94:
        /* <DEDUP_REMOVED lines=10> */
.L_x_97:
[----:B------:R-:W-:Y:S05]  /*f7e0*/  BSYNC B1 ;  /* 0x0000000000017941 */ /* 0x000fea0003800000 */
.L_x_96:
        /* <DEDUP_REMOVED lines=12> */
.L_x_99:
[----:B------:R-:W-:Y:S05]  /*f8b0*/  BSYNC B1 ;  /* 0x0000000000017941 */ /* 0x000fea0003800000 */
.L_x_98:
[----:B------:R-:W2:Y:S01]  /*f8c0*/  LDL.LU R14, [R1+0x508] ;  /* 0x00050800010e7983 */ /* 0x000ea20000300800 */
[----:B------:R-:W-:Y:S01]  /*f8d0*/  @!P1 IADD3.X R7, R9, UR43, RZ, P0, !PT ;  /* 0x0000002b09079c10 */ /* 0x000fe200087fe4ff */
[----:B------:R-:W-:Y:S01]  /*f8e0*/  BSSY B1, `(.L_x_100) ;  /* 0x000000a000017945 */ /* 0x000fe20003800000 */
        /* <DEDUP_REMOVED lines=9> */
.L_x_101:
[----:B------:R-:W-:Y:S05]  /*f980*/  BSYNC B1 ;  /* 0x0000000000017941 */ /* 0x000fea0003800000 */
.L_x_100:
        /* <DEDUP_REMOVED lines=9> */
.L_x_103:
[----:B------:R-:W-:Y:S05]  /*fa20*/  BSYNC B1 ;  /* 0x0000000000017941 */ /* 0x000fea0003800000 */
.L_x_102:
[----:B-1----:R-:W2:Y:S01]  /*fa30*/  LDL.LU R6, [R1+0x510] ;  /* 0x0005100001067983 */ /* 0x002ea20000300800 */
[----:B------:R-:W-:Y:S01]  /*fa40*/  ISETP.LT.OR P2, PT, R0, 0x4a, !P6 ;  /* 0x0000004a0000780c */ /* 0x000fe20007741670 */
[----:B------:R-:W-:Y:S01]  /*fa50*/  @!P1 IMAD.MOV.U32 R7, RZ, RZ, R9 ;  /* 0x000000ffff079224 */ /* 0x000fe200078e0009 */
[----:B------:R-:W-:Y:S01]  /*fa60*/  BSSY B1, `(.L_x_104) ;  /* 0x000000a000017945 */ /* 0x000fe20003800000 */
[----:B--2---:R-:W-:Y:S02]  /*fa70*/  @!P1 IMAD R14, R6, R16, R3 ;  /* 0x00000010060e9224 */ /* 0x004fe400078e0203 */
[----:B------:R-:W-:-:S05]  /*fa80*/  @!P1 IMAD.MOV.U32 R6, RZ, RZ, R8 ;  /* 0x000000ffff069224 */ /* 0x000fca00078e0008 */
[----:B------:R1:W-:Y:S01]  /*fa90*/  @!P1 STG.E.U8 desc[UR46][R6.64+0x48], R14 ;  /* 0x0000480e06009986 */ /* 0x0003e2000c10112e */
[----:B------:R-:W-:Y:S02]  /*faa0*/  ISETP.LT.OR P1, PT, R0, 0x4a, !P5 ;  /* 0x0000004a0000780c */ /* 0x000fe40006f21670 */
[----:B-1----:R-:W-:Y:S01]  /*fab0*/  @!P0 IADD3 R6, P3, R8, UR44, RZ ;  /* 0x0000002c08068c10 */ /* 0x002fe2000ff7e0ff */
[----:B------:R-:W-:-:S12]  /*fac0*/  @P2 BRA `(.L_x_105) ;  /* 0x00000000000c2947 */ /* 0x000fd80003800000 */
[----:B------:R-:W2:Y:S02]  /*fad0*/  LDG.E.U8 R2, desc[UR46][R216.64+0x49] ;  /* 0x0000492ed8027981 */ /* 0x000ea4000c1e1100 */
[----:B--2---:R-:W-:-:S05]  /*fae0*/  PRMT R3, R2, 0x8880, RZ ;  /* 0x0000888002037816 */ /* 0x004fca00000000ff */
[----:B------:R-:W-:-:S07]  /*faf0*/  IMAD R3, R3, R17, RZ ;  /* 0x0000001103037224 */ /* 0x000fce00078e02ff */
.L_x_105:
[----:B------:R-:W-:Y:S05]  /*fb00*/  BSYNC B1 ;  /* 0x0000000000017941 */ /* 0x000fea0003800000 */
.L_x_104:
[----:B------:R-:W2:Y:S01]  /*fb10*/  LDL.LU R14, [R1+0x514] ;  /* 0x00051400010e7983 */ /* 0x000ea20000300800 */
[----:B------:R-:W-:Y:S01]  /*fb20*/  BSSY B1, `(.L_x_106) ;  /* 0x0000007000017945 */ /* 0x000fe20003800000 */
[----:B--2---:R-:W-:-:S05]  /*fb30*/  @!P2 IMAD R14, R14, R16, R3 ;  /* 0x000000100e0ea224 */ /* 0x004fca00078e0203 */
[----:B------:R1:W-:Y:S01]  /*fb40*/  @!P2 STG.E.U8 desc[UR46][R8.64+0x49], R14 ;  /* 0x0000490e0800a986 */ /* 0x0003e2000c10112e */
[----:B------:R-:W-:Y:S05]  /*fb50*/  @P0 BRA `(.L_x_107) ;  /* 0x00000000000c0947 */ /* 0x000fea0003800000 */
[----:B------:R-:W2:Y:S02]  /*fb60*/  LDG.E.U8 R2, desc[UR46][R22.64+0x48] ;  /* 0x0000482e16027981 */ /* 0x000ea4000c1e1100 */
[----:B--2---:R-:W-:-:S05]  /*fb70*/  PRMT R3, R2, 0x8880, RZ ;  /* 0x0000888002037816 */ /* 0x004fca00000000ff */
[----:B------:R-:W-:-:S07]  /*fb80*/  IMAD R3, R3, R17, RZ ;  /* 0x0000001103037224 */ /* 0x000fce00078e02ff */
.L_x_107:
[----:B------:R-:W-:Y:S05]  /*fb90*/  BSYNC B1 ;  /* 0x0000000000017941 */ /* 0x000fea0003800000 */
.L_x_106:
[----:B-1----:R-:W2:Y:S01]  /*fba0*/  LDL.LU R14, [R1+0x518] ;  /* 0x00051800010e7983 */ /* 0x002ea20000300800 */
[----:B------:R-:W-:Y:S01]  /*fbb0*/  @!P0 IADD3.X R7, R9, UR43, RZ, P3, !PT ;  /* 0x0000002b09078c10 */ /* 0x000fe20009ffe4ff */
[----:B------:R-:W-:Y:S01]  /*fbc0*/  BSSY B1, `(.L_x_108) ;  /* 0x000000a000017945 */ /* 0x000fe20003800000 */
[----:B--2---:R-:W-:-:S05]  /*fbd0*/  @!P0 IMAD R14, R14, R16, R3 ;  /* 0x000000100e0e8224 */ /* 0x004fca00078e0203 */
[----:B------:R1:W-:Y:S01]  /*fbe0*/  @!P0 STG.E.U8 desc[UR46][R6.64+0x48], R14 ;  /* 0x0000480e06008986 */ /* 0x0003e2000c10112e */
[----:B------:R-:W-:Y:S02]  /*fbf0*/  ISETP.LT.OR P0, PT, R0, 0x51, !P5 ;  /* 0x000000510000780c */ /* 0x000fe40006f01670 */
[----:B-1----:R-:W-:-:S04]  /*fc00*/  @!P1 IADD3 R6, P2, R8, UR44, RZ ;  /* 0x0000002c08069c10 */ /* 0x002fc8000ff5e0ff */
[----:B------:R-:W-:Y:S01]  /*fc10*/  @!P1 IADD3.X R7, R9, UR43, RZ, P2, !PT ;  /* 0x0000002b09079c10 */ /* 0x000fe200097fe4ff */
[----:B------:R-:W-:Y:S08]  /*fc20*/  @P1 BRA `(.L_x_109) ;  /* 0x00000000000c1947 */ /* 0x000ff00003800000 */
[----:B------:R-:W2:Y:S02]  /*fc30*/  LDG.E.U8 R2, desc[UR46][R22.64+0x49] ;  /* 0x0000492e16027981 */ /* 0x000ea4000c1e1100 */
[----:B--2---:R-:W-:-:S05]  /*fc40*/  PRMT R3, R2, 0x8880, RZ ;  /* 0x0000888002037816 */ /* 0x004fca00000000ff */
[----:B------:R-:W-:-:S07]  /*fc50*/  IMAD R3, R3, R17, RZ ;  /* 0x0000001103037224 */ /* 0x000fce00078e02ff */
.L_x_109:
[----:B------:R-:W-:Y:S05]  /*fc60*/  BSYNC B1 ;  /* 0x0000000000017941 */ /* 0x000fea0003800000 */
.L_x_108:
[----:B------:R-:W2:Y:S01]  /*fc70*/  LDL.LU R14, [R1+0x51c] ;  /* 0x00051c00010e7983 */ /* 0x000ea20000300800 */
[C---:B------:R-:W-:Y:S01]  /*fc80*/  ISETP.LT.OR P2, PT, R0.reuse, 0x51, !P6 ;  /* 0x000000510000780c */ /* 0x040fe20007741670 */
[----:B------:R-:W-:Y:S01]  /*fc90*/  BSSY B1, `(.L_x_110) ;  /* 0x000000a000017945 */ /* 0x000fe20003800000 */
[----:B------:R-:W-:Y:S01]  /*fca0*/  ISETP.LT.OR P3, PT, R0, 0x52, !P6 ;  /* 0x000000520000780c */ /* 0x000fe20007761670 */
[----:B--2---:R-:W-:-:S05]  /*fcb0*/  @!P1 IMAD R14, R14, R16, R3 ;  /* 0x000000100e0e9224 */ /* 0x004fca00078e0203 */
[----:B------:R1:W-:Y:S01]  /*fcc0*/  @!P1 STG.E.U8 desc[UR46][R6.64+0x49], R14 ;  /* 0x0000490e06009986 */ /* 0x0003e2000c10112e */
[----:B------:R-:W-:Y:S02]  /*fcd0*/  ISETP.LT.OR P1, PT, R0, 0x52, !P5 ;  /* 0x000000520000780c */ /* 0x000fe40006f21670 */
[----:B-1----:R-:W-:Y:S02]  /*fce0*/  @!P0 IADD3 R14, P4, R8, UR44, RZ ;  /* 0x0000002c080e8c10 */ /* 0x002fe4000ff9e0ff */
[----:B------:R-:W-:Y:S11]  /*fcf0*/  @P2 BRA `(.L_x_111) ;  /* 0x00000000000c2947 */ /* 0x000ff60003800000 */
[----:B------:R-:W2:Y:S02]  /*fd00*/  LDG.E.U8 R2, desc[UR46][R216.64+0x50] ;  /* 0x0000502ed8027981 */ /* 0x000ea4000c1e1100 */
[----:B--2---:R-:W-:-:S05]  /*fd10*/  PRMT R3, R2, 0x8880, RZ ;  /* 0x0000888002037816 */ /* 0x004fca00000000ff */
[----:B------:R-:W-:-:S07]  /*fd20*/  IMAD R3, R3, R17, RZ ;  /* 0x0000001103037224 */ /* 0x000fce00078e02ff */
.L_x_111:
[----:B------:R-:W-:Y:S05]  /*fd30*/  BSYNC B1 ;  /* 0x0000000000017941 */ /* 0x000fea0003800000 */
.L_x_110:
[----:B------:R-:W2:Y:S01]  /*fd40*/  LDL.LU R6, [R1+0x520] ;  /* 0x0005200001067983 */ /* 0x000ea20000300800 */
        /* <DEDUP_REMOVED lines=9> */
.L_x_113:
[----:B------:R-:W-:Y:S05]  /*fde0*/  BSYNC B1 ;  /* 0x0000000000017941 */ /* 0x000fea0003800000 */
.L_x_112:
[----:B-1----:R-:W2:Y:S01]  /*fdf0*/  LDL.LU R6, [R1+0x524] ;  /* 0x0005240001067983 */ /* 0x002ea20000300800 */
[----:B------:R-:W-:Y:S01]  /*fe00*/  @!P3 IMAD.MOV.U32 R7, RZ, RZ, R9 ;  /* 0x000000ffff07b224 */ /* 0x000fe200078e0009 */
[----:B------:R-:W-:Y:S01]  /*fe10*/  BSSY B1, `(.L_x_114) ;  /* 0x0000009000017945 */ /* 0x000fe20003800000 */
[----:B------:R-:W-:Y:S01]  /*fe20*/  @!P0 IADD3.X R15, R9, UR43, RZ, P4, !PT ;  /* 0x0000002b090f8c10 */ /* 0x000fe2000a7fe4ff */
[----:B--2---:R-:W-:Y:S02]  /*fe30*/  @!P3 IMAD R20, R6, R16, R3 ;  /* 0x000000100614b224 */ /* 0x004fe400078e0203 */
[----:B------:R-:W-:-:S05]  /*fe40*/  @!P3 IMAD.MOV.U32 R6, RZ, RZ, R8 ;  /* 0x000000ffff06b224 */ /* 0x000fca00078e0008 */
[----:B------:R1:W-:Y:S01]  /*fe50*/  @!P3 STG.E.U8 desc[UR46][R6.64+0x51], R20 ;  /* 0x000051140600b986 */ /* 0x0003e2000c10112e */
[----:B------:R-:W-:Y:S05]  /*fe60*/  @P0 BRA `(.L_x_115) ;  /* 0x00000000000c0947 */ /* 0x000fea0003800000 */
[----:B------:R-:W2:Y:S02]  /*fe70*/  LDG.E.U8 R2, desc[UR46][R22.64+0x50] ;  /* 0x0000502e16027981 */ /* 0x000ea4000c1e1100 */
[----:B--2---:R-:W-:-:S05]  /*fe80*/  PRMT R3, R2, 0x8880, RZ ;  /* 0x0000888002037816 */ /* 0x004fca00000000ff */
[----:B------:R-:W-:-:S07]  /*fe90*/  IMAD R3, R3, R17, RZ ;  /* 0x0000001103037224 */ /* 0x000fce00078e02ff */
.L_x_115:
[----:B------:R-:W-:Y:S05]  /*fea0*/  BSYNC B1 ;  /* 0x0000000000017941 */ /* 0x000fea0003800000 */
.L_x_114:
[----:B-1----:R-:W2:Y:S01]  /*feb0*/  LDL.LU R6, [R1+0x528] ;  /* 0x0005280001067983 */ /* 0x002ea20000300800 */
[----:B------:R-:W-:Y:S01]  /*fec0*/  BSSY B1, `(.L_x_116) ;  /* 0x000000d000017945 */ /* 0x000fe20003800000 */
[C---:B------:R-:W-:Y:S02]  /*fed0*/  ISETP.LT.OR P4, PT, R0.reuse, 0x59, !P6 ;  /* 0x000000590000780c */ /* 0x040fe40007781670 */
[----:B------:R-:W-:Y:S01]  /*fee0*/  ISETP.LT.OR P2, PT, R0, 0x59, !P5 ;  /* 0x000000590000780c */ /* 0x000fe20006f41670 */
[----:B--2---:R-:W-:Y:S01]  /*fef0*/  @!P0 IMAD R7, R6, R16, R3 ;  /* 0x0000001006078224 */ /* 0x004fe200078e0203 */
[----:B------:R-:W-:-:S04]  /*ff00*/  @!P1 IADD3 R6, P3, R8, UR44, RZ ;  /* 0x0000002c08069c10 */ /* 0x000fc8000ff7e0ff */
[----:B------:R1:W-:Y:S01]  /*ff10*/  @!P0 STG.E.U8 desc[UR46][R14.64+0x50], R7 ;  /* 0x000050070e008986 */ /* 0x0003e2000c10112e */
[C---:B------:R-:W-:Y:S02]  /*ff20*/  ISETP.LT.OR P0, PT, R0.reuse, 0x5a, !P6 ;  /* 0x0000005a0000780c */ /* 0x040fe40007701670 */
[----:B-1----:R-:W-:Y:S02]  /*ff30*/  @!P1 IADD3.X R7, R9, UR43, RZ, P3, !PT ;  /* 0x0000002b09079c10 */ /* 0x002fe40009ffe4ff */
[----:B------:R-:W-:Y:S01]  /*ff40*/  ISETP.LT.OR P3, PT, R0, 0x5a, !P5 ;  /* 0x0000005a0000780c */ /* 0x000fe20006f61670 */
[----:B------:R-:W-:-:S12]  /*ff50*/  @P1 BRA `(.L_x_117) ;  /* 0x00000000000c1947 */ /* 0x000fd80003800000 */
[----:B------:R-:W2:Y:S02]  /*ff60*/  LDG.E.U8 R2, desc[UR46][R22.64+0x51] ;  /* 0x0000512e16027981 */ /* 0x000ea4000c1e1100 */
[----:B--2---:R-:W-:-:S05]  /*ff70*/  PRMT R3, R2, 0x8880, RZ ;  /* 0x0000888002037816 */ /* 0x004fca00000000ff */
[----:B------:R-:W-:-:S07]  /*ff80*/  IMAD R3, R3, R17, RZ ;  /* 0x0000001103037224 */ /* 0x000fce00078e02ff */
.L_x_117:
[----:B------:R-:W-:Y:S05]  /*ff90*/  BSYNC B1 ;  /* 0x0000000000017941 */ /* 0x000fea0003800000 */
.L_x_116:
        /* <DEDUP_REMOVED lines=8> */
.L_x_119:
[----:B------:R-:W-:Y:S05]  /*10020*/  BSYNC B1 ;  /* 0x0000000000017941 */ /* 0x000fea0003800000 */
.L_x_118:
        /* <DEDUP_REMOVED lines=10> */
.L_x_121:
[----:B------:R-:W-:Y:S05]  /*100d0*/  BSYNC B1 ;  /* 0x0000000000017941 */ /* 0x000fea0003800000 */
.L_x_120:
[----:B-1----:R-:W2:Y:S01]  /*100e0*/  LDL.LU R6, [R1+0x534] ;  /* 0x0005340001067983 */ /* 0x002ea20000300800 */
[----:B------:R-:W-:Y:S01]  /*100f0*/  BSSY B1, `(.L_x_122) ;  /* 0x000000b000017945 */ /* 0x000fe20003800000 */
[----:B------:R-:W-:Y:S01]  /*10100*/  ISETP.LT.OR P1, PT, R0, 0x61, !P5 ;  /* 0x000000610000780c */ /* 0x000fe20006f21670 */
[----:B--2---:R-:W-:Y:S01]  /*10110*/  @!P0 IMAD R7, R6, R16, R3 ;  /* 0x0000001006078224 */ /* 0x004fe200078e0203 */
[----:B------:R-:W-:-:S04]  /*10120*/  @!P3 IADD3 R6, P4, R8, UR44, RZ ;  /* 0x0000002c0806bc10 */ /* 0x000fc8000ff9e0ff */
[----:B------:R1:W-:Y:S01]  /*10130*/  @!P0 STG.E.U8 desc[UR46][R8.64+0x59], R7 ;  /* 0x0000590708008986 */ /* 0x0003e2000c10112e */
[----:B------:R-:W-:-:S04]  /*10140*/  @!P2 IADD3 R14, P0, R8, UR44, RZ ;  /* 0x0000002c080eac10 */ /* 0x000fc8000ff1e0ff */
[----:B------:R-:W-:Y:S01]  /*10150*/  @!P2 IADD3.X R15, R9, UR43, RZ, P0, !PT ;  /* 0x0000002b090fac10 */ /* 0x000fe200087fe4ff */
[----:B------:R-:W-:Y:S08]  /*10160*/  @P2 BRA `(.L_x_123) ;  /* 0x00000000000c2947 */ /* 0x000ff00003800000 */
[----:B------:R-:W2:Y:S02]  /*10170*/  LDG.E.U8 R2, desc[UR46][R22.64+0x58] ;  /* 0x0000582e16027981 */ /* 0x000ea4000c1e1100 */
[----:B--2---:R-:W-:-:S05]  /*10180*/  PRMT R3, R2, 0x8880, RZ ;  /* 0x0000888002037816 */ /* 0x004fca00000000ff */
[----:B------:R-:W-:-:S07]  /*10190*/  IMAD R3, R3, R17, RZ ;  /* 0x0000001103037224 */ /* 0x000fce00078e02ff */
.L_x_123:
[----:B------:R-:W-:Y:S05]  /*101a0*/  BSYNC B1 ;  /* 0x0000000000017941 */ /* 0x000fea0003800000 */
.L_x_122:
[----:B------:R-:W2:Y:S01]  /*101b0*/  LDL.LU R20, [R1+0x538] ;  /* 0x0005380001147983 */ /* 0x000ea20000300800 */
[----:B------:R-:W-:Y:S01]  /*101c0*/  BSSY B1, `(.L_x_124) ;  /* 0x0000008000017945 */ /* 0x000fe20003800000 */
[----:B-1----:R-:W-:Y:S01]  /*101d0*/  @!P3 IADD3.X R7, R9, UR43, RZ, P4, !PT ;  /* 0x0000002b0907bc10 */ /* 0x002fe2000a7fe4ff */
[----:B--2---:R-:W-:-:S05]  /*101e0*/  @!P2 IMAD R20, R20, R16, R3 ;  /* 0x000000101414a224 */ /* 0x004fca00078e0203 */
[----:B------:R1:W-:Y:S01]  /*101f0*/  @!P2 STG.E.U8 desc[UR46][R14.64+0x58], R20 ;  /* 0x000058140e00a986 */ /* 0x0003e2000c10112e */
[----:B------:R-:W-:Y:S05]  /*10200*/  @P3 BRA `(.L_x_125) ;  /* 0x00000000000c3947 */ /* 0x000fea0003800000 */
[----:B------:R-:W2:Y:S02]  /*10210*/  LDG.E.U8 R2, desc[UR46][R22.64+0x59] ;  /* 0x0000592e16027981 */ /* 0x000ea4000c1e1100 */
[----:B--2---:R-:W-:-:S05]  /*10220*/  PRMT R3, R2, 0x8880, RZ ;  /* 0x0000888002037816 */ /* 0x004fca00000000ff */
[----:B------:R-:W-:-:S07]  /*10230*/  IMAD R3, R3, R17, RZ ;  /* 0x0000001103037224 */ /* 0x000fce00078e02ff */
.L_x_125:
[----:B------:R-:W-:Y:S05]  /*10240*/  BSYNC B1 ;  /* 0x0000000000017941 */ /* 0x000fea0003800000 */
.L_x_124:
[----:B-1----:R-:W2:Y:S01]  /*10250*/  LDL.LU R14, [R1+0x53c] ;  /* 0x00053c00010e7983 */ /* 0x002ea20000300800 */
        /* <DEDUP_REMOVED lines=11> */
.L_x_127:
[----:B------:R-:W-:Y:S05]  /*10310*/  BSYNC B1 ;  /* 0x0000000000017941 */ /* 0x000fea0003800000 */
.L_x_126:
        /* <DEDUP_REMOVED lines=10> */
.L_x_129:
[----:B------:R-:W-:Y:S05]  /*103c0*/  BSYNC B1 ;  /* 0x0000000000017941 */ /* 0x000fea0003800000 */
.L_x_128:
        /* <DEDUP_REMOVED lines=11> */
.L_x_131:
[----:B------:R-:W-:Y:S05]  /*10480*/  BSYNC B1 ;  /* 0x0000000000017941 */ /* 0x000fea0003800000 */
.L_x_130:
        /* <DEDUP_REMOVED lines=14> */
.L_x_133:
[----:B------:R-:W-:Y:S05]  /*10570*/  BSYNC B1 ;  /* 0x0000000000017941 */ /* 0x000fea0003800000 */
.L_x_132:
        /* <DEDUP_REMOVED lines=8> */
.L_x_135:
[----:B------:R-:W-:Y:S05]  /*10600*/  BSYNC B1 ;  /* 0x0000000000017941 */ /* 0x000fea0003800000 */
.L_x_134:
        /* <DEDUP_REMOVED lines=10> */
.L_x_137:
[----:B------:R-:W-:Y:S05]  /*106b0*/  BSYNC B1 ;  /* 0x0000000000017941 */ /* 0x000fea0003800000 */
.L_x_136:
        /* <DEDUP_REMOVED lines=12> */
.L_x_139:
[----:B------:R-:W-:Y:S05]  /*10780*/  BSYNC B1 ;  /* 0x0000000000017941 */ /* 0x000fea0003800000 */
.L_x_138:
        /* <DEDUP_REMOVED lines=9> */
.L_x_141:
[----:B------:R-:W-:Y:S05]  /*10820*/  BSYNC B1 ;  /* 0x0000000000017941 */ /* 0x000fea0003800000 */
.L_x_140:
        /* <DEDUP_REMOVED lines=12> */
.L_x_143:
[----:B------:R-:W-:Y:S05]  /*108f0*/  BSYNC B1 ;  /* 0x0000000000017941 */ /* 0x000fea0003800000 */
.L_x_142:
        /* <DEDUP_REMOVED lines=10> */
.L_x_145:
[----:B------:R-:W-:Y:S05]  /*109a0*/  BSYNC B1 ;  /* 0x0000000000017941 */ /* 0x000fea0003800000 */
.L_x_144:
        /* <DEDUP_REMOVED lines=11> */
.L_x_147:
[----:B------:R-:W-:Y:S05]  /*10a60*/  BSYNC B1 ;  /* 0x0000000000017941 */ /* 0x000fea0003800000 */
.L_x_146:
        /* <DEDUP_REMOVED lines=14> */
.L_x_149:
[----:B------:R-:W-:Y:S05]  /*10b50*/  BSYNC B1 ;  /* 0x0000000000017941 */ /* 0x000fea0003800000 */
.L_x_148:
        /* <DEDUP_REMOVED lines=8> */
.L_x_151:
[----:B------:R-:W-:Y:S05]  /*10be0*/  BSYNC B1 ;  /* 0x0000000000017941 */ /* 0x000fea0003800000 */
.L_x_150:
        /* <DEDUP_REMOVED lines=10> */
.L_x_153:
[----:B------:R-:W-:Y:S05]  /*10c90*/  BSYNC B1 ;  /* 0x0000000000017941 */ /* 0x000fea0003800000 */
.L_x_152:
        /* <DEDUP_REMOVED lines=12> */
.L_x_155:
[----:B------:R-:W-:Y:S05]  /*10d60*/  BSYNC B1 ;  /* 0x0000000000017941 */ /* 0x000fea0003800000 */
.L_x_154:
        /* <DEDUP_REMOVED lines=9> */
.L_x_157:
[----:B------:R-:W-:Y:S05]  /*10e00*/  BSYNC B1 ;  /* 0x0000000000017941 */ /* 0x000fea0003800000 */
.L_x_156:
        /* <DEDUP_REMOVED lines=12> */
.L_x_159:
[----:B------:R-:W-:Y:S05]  /*10ed0*/  BSYNC B1 ;  /* 0x0000000000017941 */ /* 0x000fea0003800000 */
.L_x_158:
        /* <DEDUP_REMOVED lines=10> */
.L_x_161:
[----:B------:R-:W-:Y:S05]  /*10f80*/  BSYNC B1 ;  /* 0x0000000000017941 */ /* 0x000fea0003800000 */
.L_x_160:
        /* <DEDUP_REMOVED lines=11> */
.L_x_163:
[----:B------:R-:W-:Y:S05]  /*11040*/  BSYNC B1 ;  /* 0x0000000000017941 */ /* 0x000fea0003800000 */
.L_x_162:
        /* <DEDUP_REMOVED lines=14> */
.L_x_165:
[----:B------:R-:W-:Y:S05]  /*11130*/  BSYNC B1 ;  /* 0x0000000000017941 */ /* 0x000fea0003800000 */
.L_x_164:
        /* <DEDUP_REMOVED lines=8> */
.L_x_167:
[----:B------:R-:W-:Y:S05]  /*111c0*/  BSYNC B1 ;  /* 0x0000000000017941 */ /* 0x000fea0003800000 */
.L_x_166:
        /* <DEDUP_REMOVED lines=10> */
.L_x_169:
[----:B------:R-:W-:Y:S05]  /*11270*/  BSYNC B1 ;  /* 0x0000000000017941 */ /* 0x000fea0003800000 */
.L_x_168:
        /* <DEDUP_REMOVED lines=12> */
.L_x_171:
[----:B------:R-:W-:Y:S05]  /*11340*/  BSYNC B1 ;  /* 0x0000000000017941 */ /* 0x000fea0003800000 */
.L_x_170:
        /* <DEDUP_REMOVED lines=9> */
.L_x_173:
[----:B------:R-:W-:Y:S05]  /*113e0*/  BSYNC B1 ;  /* 0x0000000000017941 */ /* 0x000fea0003800000 */
.L_x_172:
        /* <DEDUP_REMOVED lines=12> */
.L_x_175:
[----:B------:R-:W-:Y:S05]  /*114b0*/  BSYNC B1 ;  /* 0x0000000000017941 */ /* 0x000fea0003800000 */
.L_x_174:
        /* <DEDUP_REMOVED lines=10> */
.L_x_177:
[----:B------:R-:W-:Y:S05]  /*11560*/  BSYNC B1 ;  /* 0x0000000000017941 */ /* 0x000fea0003800000 */
.L_x_176:
        /* <DEDUP_REMOVED lines=11> */
.L_x_179:
[----:B------:R-:W-:Y:S05]  /*11620*/  BSYNC B1 ;  /* 0x0000000000017941 */ /* 0x000fea0003800000 */
.L_x_178:
        /* <DEDUP_REMOVED lines=14> */
.L_x_181:
[----:B------:R-:W-:Y:S05]  /*11710*/  BSYNC B1 ;  /* 0x0000000000017941 */ /* 0x000fea0003800000 */
.L_x_180:
        /* <DEDUP_REMOVED lines=8> */
.L_x_183:
[----:B------:R-:W-:Y:S05]  /*117a0*/  BSYNC B1 ;  /* 0x0000000000017941 */ /* 0x000fea0003800000 */
.L_x_182:
        /* <DEDUP_REMOVED lines=10> */
.L_x_185:
[----:B------:R-:W-:Y:S05]  /*11850*/  BSYNC B1 ;  /* 0x0000000000017941 */ /* 0x000fea0003800000 */
.L_x_184:
        /* <DEDUP_REMOVED lines=12> */
.L_x_187:
[----:B------:R-:W-:Y:S05]  /*11920*/  BSYNC B1 ;  /* 0x0000000000017941 */ /* 0x000fea0003800000 */
.L_x_186:
        /* <DEDUP_REMOVED lines=9> */
.L_x_189:
[----:B------:R-:W-:Y:S05]  /*119c0*/  BSYNC B1 ;  /* 0x0000000000017941 */ /* 0x000fea0003800000 */
.L_x_188:
        /* <DEDUP_REMOVED lines=12> */
.L_x_191:
[----:B------:R-:W-:Y:S05]  /*11a90*/  BSYNC B1 ;  /* 0x0000000000017941 */ /* 0x000fea0003800000 */
.L_x_190:
        /* <DEDUP_REMOVED lines=10> */
.L_x_193:
[----:B------:R-:W-:Y:S05]  /*11b40*/  BSYNC B1 ;  /* 0x0000000000017941 */ /* 0x000fea0003800000 */
.L_x_192:
        /* <DEDUP_REMOVED lines=11> */
.L_x_195:
[----:B------:R-:W-:Y:S05]  /*11c00*/  BSYNC B1 ;  /* 0x0000000000017941 */ /* 0x000fea0003800000 */
.L_x_194:
        /* <DEDUP_REMOVED lines=14> */
.L_x_197:
[----:B------:R-:W-:Y:S05]  /*11cf0*/  BSYNC B1 ;  /* 0x0000000000017941 */ /* 0x000fea0003800000 */
.L_x_196:
        /* <DEDUP_REMOVED lines=8> */
.L_x_199:
[----:B------:R-:W-:Y:S05]  /*11d80*/  BSYNC B1 ;  /* 0x0000000000017941 */ /* 0x000fea0003800000 */
.L_x_198:
        /* <DEDUP_REMOVED lines=10> */
.L_x_201:
[----:B------:R-:W-:Y:S05]  /*11e30*/  BSYNC B1 ;  /* 0x0000000000017941 */ /* 0x000fea0003800000 */
.L_x_200:
        /* <DEDUP_REMOVED lines=12> */
.L_x_203:
[----:B------:R-:W-:Y:S05]  /*11f00*/  BSYNC B1 ;  /* 0x0000000000017941 */ /* 0x000fea0003800000 */
.L_x_202:
        /* <DEDUP_REMOVED lines=9> */
.L_x_205:
[----:B------:R-:W-:Y:S05]  /*11fa0*/  BSYNC B1 ;  /* 0x0000000000017941 */ /* 0x000fea0003800000 */
.L_x_204:
        /* <DEDUP_REMOVED lines=12> */
.L_x_207:
[----:B------:R-:W-:Y:S05]  /*12070*/  BSYNC B1 ;  /* 0x0000000000017941 */ /* 0x000fea0003800000 */
.L_x_206:
        /* <DEDUP_REMOVED lines=10> */
.L_x_209:
[----:B------:R-:W-:Y:S05]  /*12120*/  BSYNC B1 ;  /* 0x0000000000017941 */ /* 0x000fea0003800000 */
.L_x_208:
        /* <DEDUP_REMOVED lines=11> */
.L_x_211:
[----:B------:R-:W-:Y:S05]  /*121e0*/  BSYNC B1 ;  /* 0x0000000000017941 */ /* 0x000fea0003800000 */
.L_x_210:
        /* <DEDUP_REMOVED lines=14> */
.L_x_213:
[----:B------:R-:W-:Y:S05]  /*122d0*/  BSYNC B1 ;  /* 0x0000000000017941 */ /* 0x000fea0003800000 */
.L_x_212:
        /* <DEDUP_REMOVED lines=8> */
.L_x_215:
[----:B------:R-:W-:Y:S05]  /*12360*/  BSYNC B1 ;  /* 0x0000000000017941 */ /* 0x000fea0003800000 */
.L_x_214:
        /* <DEDUP_REMOVED lines=10> */
.L_x_217:
[----:B------:R-:W-:Y:S05]  /*12410*/  BSYNC B1 ;  /* 0x0000000000017941 */ /* 0x000fea0003800000 */
.L_x_216:
[----:B-1----:R-:W2:Y:S01]  /*12420*/  LDL.LU R6, [R1+0x5f4] ;  /* 0x0005f40001067983 */ /* 0x002ea20000300800 */
[----:B------:R-:W-:Y:S01]  /*12430*/  IADD3 R224, P2, R226, 0x80, RZ ;  /* 0x00000080e2e07810 */ /* 0x000fe20007f5e0ff */
[----:B------:R-:W-:Y:S01]  /*12440*/  @!P4 IMAD.MOV.U32 R7, RZ, RZ, R9 ;  /* 0x000000ffff07c224 */ /* 0x000fe200078e0009 */
[----:B------:R-:W-:Y:S01]  /*12450*/  @!P0 IADD3 R14, P3, R8, UR44, RZ ;  /* 0x0000002c080e8c10 */ /* 0x000fe2000ff7e0ff */
[----:B------:R-:W-:Y:S02]  /*12460*/  BSSY B1, `(.L_x_218) ;  /* 0x0000012000017945 */ /* 0x000fe40003800000 */
[----:B------:R-:W-:Y:S02]  /*12470*/  IMAD.X R21, RZ, RZ, UR7, P2 ;  /* 0x00000007ff157e24 */ /* 0x000fe400090e06ff */
[----:B------:R-:W-:-:S04]  /*12480*/  IMAD.WIDE.U32 R222, R224, R4, R218 ;  /* 0x00000004e0de7225 */ /* 0x000fc800078e00da */
[----:B------:R-:W-:-:S04]  /*12490*/  IMAD R225, R21, R4, RZ ;  /* 0x0000000415e17224 */ /* 0x000fc800078e02ff */
[----:B------:R-:W-:Y:S02]  /*124a0*/  IMAD R225, R224, R5, R225 ;  /* 0x00000005e0e17224 */ /* 0x000fe400078e02e1 */
[----:B--2---:R-:W-:Y:S02]  /*124b0*/  @!P4 IMAD R15, R6, R16, R3 ;  /* 0x00000010060fc224 */ /* 0x004fe400078e0203 */
[----:B------:R-:W-:-:S05]  /*124c0*/  @!P4 IMAD.MOV.U32 R6, RZ, RZ, R8 ;  /* 0x000000ffff06c224 */ /* 0x000fca00078e0008 */
[----:B------:R1:W-:Y:S01]  /*124d0*/  @!P4 STG.E.U8 desc[UR46][R6.64+0xb9], R15 ;  /* 0x0000b90f0600c986 */ /* 0x0003e2000c10112e */
[----:B------:R-:W-:-:S04]  /*124e0*/  ISETP.GE.AND P4, PT, R19, 0x81, PT ;  /* 0x000000811300780c */ /* 0x000fc80003f86270 */
[----:B------:R-:W-:Y:S02]  /*124f0*/  ISETP.LT.OR P2, PT, R0, 0x1, !P4 ;  /* 0x000000010000780c */ /* 0x000fe40006741670 */
[----:B-1----:R-:W-:Y:S02]  /*12500*/  @!P0 IADD3.X R15, R9, UR43, RZ, P3, !PT ;  /* 0x0000002b090f8c10 */ /* 0x002fe40009ffe4ff */
[----:B------:R-:W-:-:S04]  /*12510*/  @!P1 IADD3 R6, P3, R8, UR44, RZ ;  /* 0x0000002c08069c10 */ /* 0x000fc8000ff7e0ff */
[----:B------:R-:W-:Y:S02]  /*12520*/  @!P1 IADD3.X R7, R9, UR43, RZ, P3, !PT ;  /* 0x0000002b09079c10 */ /* 0x000fe40009ffe4ff */
[----:B------:R-:W-:Y:S01]  /*12530*/  IADD3 R20, P3, R222, R10, RZ ;  /* 0x0000000ade147210 */ /* 0x000fe20007f7e0ff */
[----:B------:R-:W-:-:S12]  /*12540*/  @P0 BRA `(.L_x_219) ;  /* 0x00000000000c0947 */ /* 0x000fd80003800000 */
[----:B------:R-:W2:Y:S02]  /*12550*/  LDG.E.U8 R2, desc[UR46][R22.64+0xb8] ;  /* 0x0000b82e16027981 */ /* 0x000ea4000c1e1100 */
[----:B--2---:R-:W-:-:S05]  /*12560*/  PRMT R3, R2, 0x8880, RZ ;  /* 0x0000888002037816 */ /* 0x004fca00000000ff */
[----:B------:R-:W-:-:S07]  /*12570*/  IMAD R3, R3, R17, RZ ;  /* 0x0000001103037224 */ /* 0x000fce00078e02ff */
.L_x_219:
[----:B------:R-:W-:Y:S05]  /*12580*/  BSYNC B1 ;  /* 0x0000000000017941 */ /* 0x000fea0003800000 */
.L_x_218:
[----:B------:R-:W2:Y:S01]  /*12590*/  LDL.LU R227, [R1+0x5f8] ;  /* 0x0005f80001e37983 */ /* 0x000ea20000300800 */
[----:B------:R-:W-:Y:S01]  /*125a0*/  BSSY B1, `(.L_x_220) ;  /* 0x0000008000017945 */ /* 0x000fe20003800000 */
[----:B------:R-:W-:Y:S01]  /*125b0*/  IADD3.X R21, R11, R223, R225, P3, !PT ;  /* 0x000000df0b157210 */ /* 0x000fe20001ffe4e1 */
[----:B--2---:R-:W-:-:S05]  /*125c0*/  @!P0 IMAD R222, R227, R16, R3 ;  /* 0x00000010e3de8224 */ /* 0x004fca00078e0203 */
[----:B------:R1:W-:Y:S01]  /*125d0*/  @!P0 STG.E.U8 desc[UR46][R14.64+0xb8], R222 ;  /* 0x0000b8de0e008986 */ /* 0x0003e2000c10112e */
[----:B------:R-:W-:Y:S05]  /*125e0*/  @P1 BRA `(.L_x_221) ;  /* 0x00000000000c1947 */ /* 0x000fea0003800000 */
[----:B------:R-:W2:Y:S02]  /*125f0*/  LDG.E.U8 R2, desc[UR46][R22.64+0xb9] ;  /* 0x0000b92e16027981 */ /* 0x000ea4000c1e1100 */
[----:B--2---:R-:W-:-:S05]  /*12600*/  PRMT R3, R2, 0x8880, RZ ;  /* 0x0000888002037816 */ /* 0x004fca00000000ff */
[----:B------:R-:W-:-:S07]  /*12610*/  IMAD R3, R3, R17, RZ ;  /* 0x0000001103037224 */ /* 0x000fce00078e02ff */
.L_x_221:
[----:B------:R-:W-:Y:S05]  /*12620*/  BSYNC B1 ;  /* 0x0000000000017941 */ /* 0x000fea0003800000 */
.L_x_220:
[----:B-1----:R-:W2:Y:S04]  /*12630*/  LDL.LU R14, [R1+0x5fc] ;  /* 0x0005fc00010e7983 */ /* 0x002ea80000300800 */
[----:B------:R-:W3:Y:S01]  /*12640*/  LDL.LU R222, [R1+0x300] ;  /* 0x0003000001de7983 */ /* 0x000ee20000300800 */
[----:B--2---:R-:W-:-:S05]  /*12650*/  @!P1 IMAD R14, R14, R16, R3 ;  /* 0x000000100e0e9224 */ /* 0x004fca00078e0203 */
[----:B------:R1:W-:Y:S04]  /*12660*/  @!P1 STG.E.U8 desc[UR46][R6.64+0xb9], R14 ;  /* 0x0000b90e06009986 */ /* 0x0003e8000c10112e */
[----:B------:R-:W2:Y:S01]  /*12670*/  @!P2 LDG.E.U8 R2, desc[UR46][R20.64] ;  /* 0x0000002e1402a981 */ /* 0x000ea2000c1e1100 */
[----:B------:R-:W-:Y:S01]  /*12680*/  USHF.L.U64.HI UR4, UR10, 0x7, UR11 ;  /* 0x000000070a047899 */ /* 0x000fe2000801020b */
[----:B------:R-:W-:Y:S01]  /*12690*/  ISETP.GE.AND P3, PT, R19, 0x89, PT ;  /* 0x000000891300780c */ /* 0x000fe20003f66270 */
[----:B------:R-:W-:Y:S01]  /*126a0*/  BSSY B1, `(.L_x_222) ;  /* 0x0000012000017945 */ /* 0x000fe20003800000 */
[----:B-1----:R-:W-:-:S04]  /*126b0*/  IMAD.WIDE.U32 R14, R224, R4, R220 ;  /* 0x00000004e00e7225 */ /* 0x002fc800078e00dc */
[----:B------:R-:W-:Y:S01]  /*126c0*/  IMAD.IADD R225, R225, 0x1, R15 ;  /* 0x00000001e1e17824 */ /* 0x000fe200078e020f */
[----:B------:R-:W-:Y:S01]  /*126d0*/  IADD3 R14, P0, P1, R12, R10, R14 ;  /* 0x0000000a0c0e7210 */ /* 0x000fe2000791e00e */
[----:B------:R-:W-:-:S03]  /*126e0*/  IMAD.U32 R6, RZ, RZ, UR10 ;  /* 0x0000000aff067e24 */ /* 0x000fc6000f8e00ff */
[----:B------:R-:W-:Y:S02]  /*126f0*/  IADD3.X R15, R219, R11, R225, P0, P1 ;  /* 0x0000000bdb0f7210 */ /* 0x000fe400007e24e1 */
[----:B------:R-:W-:Y:S02]  /*12700*/  LEA R6, P0, R6, R8, 0x7 ;  /* 0x0000000806067211 */ /* 0x000fe400078038ff */
[----:B------:R-:W-:Y:S02]  /*12710*/  ISETP.LT.OR P1, PT, R0, 0x2, !P4 ;  /* 0x000000020000780c */ /* 0x000fe40006721670 */
[----:B--2---:R-:W-:-:S05]  /*12720*/  @!P2 PRMT R7, R2, 0x8880, RZ ;  /* 0x000088800207a816 */ /* 0x004fca00000000ff */
[----:B------:R-:W-:Y:S01]  /*12730*/  @!P2 IMAD R3, R7, R17, RZ ;  /* 0x000000110703a224 */ /* 0x000fe200078e02ff */
[----:B------:R-:W-:Y:S02]  /*12740*/  IADD3.X R7, R9, UR4, RZ, P0, !PT ;  /* 0x0000000409077c10 */ /* 0x000fe400087fe4ff */
[----:B------:R-:W-:Y:S01]  /*12750*/  ISETP.LT.OR P0, PT, R0, 0x1, !P3 ;  /* 0x000000010000780c */ /* 0x000fe20005f01670 */
[----:B---3--:R-:W-:-:S05]  /*12760*/  @!P2 IMAD R222, R222, R16, R3 ;  /* 0x00000010dedea224 */ /* 0x008fca00078e0203 */
[----:B------:R1:W-:Y:S01]  /*12770*/  @!P2 STG.E.U8 desc[UR46][R6.64], R222 ;  /* 0x000000de0600a986 */ /* 0x0003e2000c10112e */
[----:B------:R-:W-:Y:S06]  /*12780*/  @P1 BRA `(.L_x_223) ;  /* 0x00000000000c1947 */ /* 0x000fec0003800000 */
[----:B------:R-:W2:Y:S02]  /*12790*/  LDG.E.U8 R2, desc[UR46][R20.64+0x1] ;  /* 0x0000012e14027981 */ /* 0x000ea4000c1e1100 */
[----:B--2---:R-:W-:-:S05]  /*127a0*/  PRMT R3, R2, 0x8880, RZ ;  /* 0x0000888002037816 */ /* 0x004fca00000000ff */
[----:B------:R-:W-:-:S07]  /*127b0*/  IMAD R3, R3, R17, RZ ;  /* 0x0000001103037224 */ /* 0x000fce00078e02ff */
.L_x_223:
[----:B------:R-:W-:Y:S05]  /*127c0*/  BSYNC B1 ;  /* 0x0000000000017941 */ /* 0x000fea0003800000 */
.L_x_222:
[----:B-1----:R-:W2:Y:S01]  /*127d0*/  LDL.LU R222, [R1+0x304] ;  /* 0x0003040001de7983 */ /* 0x002ea20000300800 */
[----:B------:R-:W-:Y:S01]  /*127e0*/  BSSY B1, `(.L_x_224) ;  /* 0x000000a000017945 */ /* 0x000fe20003800000 */
[----:B------:R-:W-:Y:S01]  /*127f0*/  ISETP.LT.OR P2, PT, R0, 0x2, !P3 ;  /* 0x000000020000780c */ /* 0x000fe20005f41670 */
[----:B--2---:R-:W-:-:S05]  /*12800*/  @!P1 IMAD R222, R222, R16, R3 ;  /* 0x00000010dede9224 */ /* 0x004fca00078e0203 */
[----:B------:R1:W-:Y:S02]  /*12810*/  @!P1 STG.E.U8 desc[UR46][R6.64+0x1], R222 ;  /* 0x000001de06009986 */ /* 0x0003e4000c10112e */
[----:B-1----:R-:W-:-:S04]  /*12820*/  @!P0 IADD3 R222, P1, R6, UR44, RZ ;  /* 0x0000002c06de8c10 */ /* 0x002fc8000ff3e0ff */
[----:B------:R-:W-:Y:S01]  /*12830*/  @!P0 IADD3.X R223, R7, UR43, RZ, P1, !PT ;  /* 0x0000002b07df8c10 */ /* 0x000fe20008ffe4ff */
[----:B------:R-:W-:Y:S08]  /*12840*/  @P0 BRA `(.L_x_225) ;  /* 0x00000000000c0947 */ /* 0x000ff00003800000 */
[----:B------:R-:W2:Y:S02]  /*12850*/  LDG.E.U8 R2, desc[UR46][R14.64] ;  /* 0x0000002e0e027981 */ /* 0x000ea4000c1e1100 */
[----:B--2---:R-:W-:-:S05]  /*12860*/  PRMT R3, R2, 0x8880, RZ ;  /* 0x0000888002037816 */ /* 0x004fca00000000ff */
[----:B------:R-:W-:-:S07]  /*12870*/  IMAD R3, R3, R17, RZ ;  /* 0x0000001103037224 */ /* 0x000fce00078e02ff */
.L_x_225:
[----:B------:R-:W-:Y:S05]  /*12880*/  BSYNC B1 ;  /* 0x0000000000017941 */ /* 0x000fea0003800000 */
.L_x_224:
[----:B------:R-:W2:Y:S01]  /*12890*/  LDL.LU R224, [R1+0x308] ;  /* 0x0003080001e07983 */ /* 0x000ea20000300800 */
        /* <DEDUP_REMOVED lines=10> */
.L_x_227:
[----:B------:R-:W-:Y:S05]  /*12940*/  BSYNC B1 ;  /* 0x0000000000017941 */ /* 0x000fea0003800000 */
.L_x_226:
        /* <DEDUP_REMOVED lines=8> */
.L_x_229:
[----:B------:R-:W-:Y:S05]  /*129d0*/  BSYNC B1 ;  /* 0x0000000000017941 */ /* 0x000fea0003800000 */
.L_x_228:
[----:B-1----:R-:W2:Y:S01]  /*129e0*/  LDL.LU R222, [R1+0x310] ;  /* 0x0003100001de7983 */ /* 0x002ea20000300800 */
[C---:B------:R-:W-:Y:S01]  /*129f0*/  ISETP.LT.OR P0, PT, R0.reuse, 0xa, !P4 ;  /* 0x0000000a0000780c */ /* 0x040fe20006701670 */
[----:B------:R-:W-:Y:S01]  /*12a00*/  BSSY B1, `(.L_x_230) ;  /* 0x0000009000017945 */ /* 0x000fe20003800000 */
[----:B------:R-:W-:Y:S01]  /*12a10*/  ISETP.LT.OR P2, PT, R0, 0x9, !P3 ;  /* 0x000000090000780c */ /* 0x000fe20005f41670 */
[----:B--2---:R-:W-:-:S05]  /*12a20*/  @!P1 IMAD R222, R222, R16, R3 ;  /* 0x00000010dede9224 */ /* 0x004fca00078e0203 */
[----:B------:R1:W-:Y:S01]  /*12a30*/  @!P1 STG.E.U8 desc[UR46][R6.64+0x8], R222 ;  /* 0x000008de06009986 */ /* 0x0003e2000c10112e */
[----:B------:R-:W-:-:S04]  /*12a40*/  ISETP.LT.OR P1, PT, R0, 0xa, !P3 ;  /* 0x0000000a0000780c */ /* 0x000fc80005f21670 */
[----:B------:R-:W-:Y:S09]  /*12a50*/  @P0 BRA `(.L_x_231) ;  /* 0x00000000000c0947 */ /* 0x000ff20003800000 */
[----:B------:R-:W2:Y:S02]  /*12a60*/  LDG.E.U8 R2, desc[UR46][R20.64+0x9] ;  /* 0x0000092e14027981 */ /* 0x000ea4000c1e1100 */
[----:B--2---:R-:W-:-:S05]  /*12a70*/  PRMT R3, R2, 0x8880, RZ ;  /* 0x0000888002037816 */ /* 0x004fca00000000ff */
[----:B------:R-:W-:-:S07]  /*12a80*/  IMAD R3, R3, R17, RZ ;  /* 0x0000001103037224 */ /* 0x000fce00078e02ff */
.L_x_231:
[----:B------:R-:W-:Y:S05]  /*12a90*/  BSYNC B1 ;  /* 0x0000000000017941 */ /* 0x000fea0003800000 */
.L_x_230:
[----:B-1----:R-:W2:Y:S01]  /*12aa0*/  LDL.LU R222, [R1+0x314] ;  /* 0x0003140001de7983 */ /* 0x002ea20000300800 */
[----:B------:R-:W-:Y:S01]  /*12ab0*/  BSSY B1, `(.L_x_232) ;  /* 0x000000a000017945 */ /* 0x000fe20003800000 */
[----:B--2---:R-:W-:-:S05]  /*12ac0*/  @!P0 IMAD R222, R222, R16, R3 ;  /* 0x00000010dede8224 */ /* 0x004fca00078e0203 */
[----:B------:R1:W-:Y:S01]  /*12ad0*/  @!P0 STG.E.U8 desc[UR46][R6.64+0x9], R222 ;  /* 0x000009de06008986 */ /* 0x0003e2000c10112e */
[----:B------:R-:W-:-:S04]  /*12ae0*/  @!P2 IADD3 R224, P0, R6, UR44, RZ ;  /* 0x0000002c06e0ac10 */ /* 0x000fc8000ff1e0ff */
[----:B------:R-:W-:Y:S02]  /*12af0*/  @!P2 IADD3.X R225, R7, UR43, RZ, P0, !PT ;  /* 0x0000002b07e1ac10 */ /* 0x000fe400087fe4ff */
[----:B-1----:R-:W-:Y:S01]  /*12b00*/  @!P1 IADD3 R222, P0, R6, UR44, RZ ;  /* 0x0000002c06de9c10 */ /* 0x002fe2000ff1e0ff */
[----:B------:R-:W-:-:S12]  /*12b10*/  @P2 BRA `(.L_x_233) ;  /* 0x00000000000c2947 */ /* 0x000fd80003800000 */
[----:B------:R-:W2:Y:S02]  /*12b20*/  LDG.E.U8 R2, desc[UR46][R14.64+0x8] ;  /* 0x0000082e0e027981 */ /* 0x000ea4000c1e1100 */
[----:B--2---:R-:W-:-:S05]  /*12b30*/  PRMT R3, R2, 0x8880, RZ ;  /* 0x0000888002037816 */ /* 0x004fca00000000ff */
[----:B------:R-:W-:-:S07]  /*12b40*/  IMAD R3, R3, R17, RZ ;  /* 0x0000001103037224 */ /* 0x000fce00078e02ff */
.L_x_233:
[----:B------:R-:W-:Y:S05]  /*12b50*/  BSYNC B1 ;  /* 0x0000000000017941 */ /* 0x000fea0003800000 */
.L_x_232:
[----:B------:R-:W2:Y:S01]  /*12b60*/  LDL.LU R227, [R1+0x318] ;  /* 0x0003180001e37983 */ /* 0x000ea20000300800 */
[----:B------:R-:W-:Y:S01]  /*12b70*/  BSSY B1, `(.L_x_234) ;  /* 0x0000008000017945 */ /* 0x000fe20003800000 */
[----:B------:R-:W-:Y:S01]  /*12b80*/  @!P1 IADD3.X R223, R7, UR43, RZ, P0, !PT ;  /* 0x0000002b07df9c10 */ /* 0x000fe200087fe4ff */
[----:B--2---:R-:W-:-:S05]  /*12b90*/  @!P2 IMAD R227, R227, R16, R3 ;  /* 0x00000010e3e3a224 */ /* 0x004fca00078e0203 */
[----:B------:R1:W-:Y:S01]  /*12ba0*/  @!P2 STG.E.U8 desc[UR46][R224.64+0x8], R227 ;  /* 0x000008e3e000a986 */ /* 0x0003e2000c10112e */
[----:B------:R-:W-:Y:S05]  /*12bb0*/  @P1 BRA `(.L_x_235) ;  /* 0x00000000000c1947 */ /* 0x000fea0003800000 */
[----:B------:R-:W2:Y:S02]  /*12bc0*/  LDG.E.U8 R2, desc[UR46][R14.64+0x9] ;  /* 0x0000092e0e027981 */ /* 0x000ea4000c1e1100 */
[----:B--2---:R-:W-:-:S05]  /*12bd0*/  PRMT R3, R2, 0x8880, RZ ;  /* 0x0000888002037816 */ /* 0x004fca00000000ff */
[----:B------:R-:W-:-:S07]  /*12be0*/  IMAD R3, R3, R17, RZ ;  /* 0x0000001103037224 */ /* 0x000fce00078e02ff */
.L_x_235:
[----:B------:R-:W-:Y:S05]  /*12bf0*/  BSYNC B1 ;  /* 0x0000000000017941 */ /* 0x000fea0003800000 */
.L_x_234:
        /* <DEDUP_REMOVED lines=11> */
.L_x_237:
[----:B------:R-:W-:Y:S05]  /*12cb0*/  BSYNC B1 ;  /* 0x0000000000017941 */ /* 0x000fea0003800000 */
.L_x_236:
[----:B-1----:R-:W2:Y:S01]  /*12cc0*/  LDL.LU R222, [R1+0x320] ;  /* 0x0003200001de7983 */ /* 0x002ea20000300800 */
[----:B------:R-:W-:Y:S01]  /*12cd0*/  BSSY B1, `(.L_x_238) ;  /* 0x0000007000017945 */ /* 0x000fe20003800000 */
[----:B--2---:R-:W-:-:S05]  /*12ce0*/  @!P2 IMAD R222, R222, R16, R3 ;  /* 0x00000010dedea224 */ /* 0x004fca00078e0203 */
[----:B------:R1:W-:Y:S01]  /*12cf0*/  @!P2 STG.E.U8 desc[UR46][R6.64+0x10], R222 ;  /* 0x000010de0600a986 */ /* 0x0003e2000c10112e */
[----:B------:R-:W-:Y:S05]  /*12d00*/  @P0 BRA `(.L_x_239) ;  /* 0x00000000000c0947 */ /* 0x000fea0003800000 */
[----:B------:R-:W2:Y:S02]  /*12d10*/  LDG.E.U8 R2, desc[UR46][R20.64+0x11] ;  /* 0x0000112e14027981 */ /* 0x000ea4000c1e1100 */
[----:B--2---:R-:W-:-:S05]  /*12d20*/  PRMT R3, R2, 0x8880, RZ ;  /* 0x0000888002037816 */ /* 0x004fca00000000ff */
[----:B------:R-:W-:-:S07]  /*12d30*/  IMAD R3, R3, R17, RZ ;  /* 0x0000001103037224 */ /* 0x000fce00078e02ff */
.L_x_239:
[----:B------:R-:W-:Y:S05]  /*12d40*/  BSYNC B1 ;  /* 0x0000000000017941 */ /* 0x000fea0003800000 */
.L_x_238:
        /* <DEDUP_REMOVED lines=11> */
.L_x_241:
[----:B------:R-:W-:Y:S05]  /*12e00*/  BSYNC B1 ;  /* 0x0000000000017941 */ /* 0x000fea0003800000 */
.L_x_240:
        /* <DEDUP_REMOVED lines=11> */
.L_x_243:
[----:B------:R-:W-:Y:S05]  /*12ec0*/  BSYNC B1 ;  /* 0x0000000000017941 */ /* 0x000fea0003800000 */
.L_x_242:
        /* <DEDUP_REMOVED lines=8> */
.L_x_245:
[----:B------:R-:W-:Y:S05]  /*12f50*/  BSYNC B1 ;  /* 0x0000000000017941 */ /* 0x000fea0003800000 */
.L_x_244:
        /* <DEDUP_REMOVED lines=11> */
.L_x_247:
[----:B------:R-:W-:Y:S05]  /*13010*/  BSYNC B1 ;  /* 0x0000000000017941 */ /* 0x000fea0003800000 */
.L_x_246:
        /* <DEDUP_REMOVED lines=11> */
.L_x_249:
[----:B------:R-:W-:Y:S05]  /*130d0*/  BSYNC B1 ;  /* 0x0000000000017941 */ /* 0x000fea0003800000 */
.L_x_248:
        /* <DEDUP_REMOVED lines=9> */
.L_x_251:
[----:B------:R-:W-:Y:S05]  /*13170*/  BSYNC B1 ;  /* 0x0000000000017941 */ /* 0x000fea0003800000 */
.L_x_250:
        /* <DEDUP_REMOVED lines=11> */
.L_x_253:
[----:B------:R-:W-:Y:S05]  /*13230*/  BSYNC B1 ;  /* 0x0000000000017941 */ /* 0x000fea0003800000 */
.L_x_252:
        /* <DEDUP_REMOVED lines=8> */
.L_x_255:
[----:B------:R-:W-:Y:S05]  /*132c0*/  BSYNC B1 ;  /* 0x0000000000017941 */ /* 0x000fea0003800000 */
.L_x_254:
        /* <DEDUP_REMOVED lines=11> */
.L_x_257:
[----:B------:R-:W-:Y:S05]  /*13380*/  BSYNC B1 ;  /* 0x0000000000017941 */ /* 0x000fea0003800000 */
.L_x_256:
        /* <DEDUP_REMOVED lines=11> */
.L_x_259:
[----:B------:R-:W-:Y:S05]  /*13440*/  BSYNC B1 ;  /* 0x0000000000017941 */ /* 0x000fea0003800000 */
.L_x_258:
        /* <DEDUP_REMOVED lines=8> */
.L_x_261:
[----:B------:R-:W-:Y:S05]  /*134d0*/  BSYNC B1 ;  /* 0x0000000000017941 */ /* 0x000fea0003800000 */
.L_x_260:
        /* <DEDUP_REMOVED lines=11> */
.L_x_263:
[----:B------:R-:W-:Y:S05]  /*13590*/  BSYNC B1 ;  /* 0x0000000000017941 */ /* 0x000fea0003800000 */
.L_x_262:
        /* <DEDUP_REMOVED lines=11> */
.L_x_265:
[----:B------:R-:W-:Y:S05]  /*13650*/  BSYNC B1 ;  /* 0x0000000000017941 */ /* 0x000fea0003800000 */
.L_x_264:
        /* <DEDUP_REMOVED lines=9> */
.L_x_267:
[----:B------:R-:W-:Y:S05]  /*136f0*/  BSYNC B1 ;  /* 0x0000000000017941 */ /* 0x000fea0003800000 */
.L_x_266:
        /* <DEDUP_REMOVED lines=11> */
.L_x_269:
[----:B------:R-:W-:Y:S05]  /*137b0*/  BSYNC B1 ;  /* 0x0000000000017941 */ /* 0x000fea0003800000 */
.L_x_268:
        /* <DEDUP_REMOVED lines=8> */
.L_x_271:
[----:B------:R-:W-:Y:S05]  /*13840*/  BSYNC B1 ;  /* 0x0000000000017941 */ /* 0x000fea0003800000 */
.L_x_270:
        /* <DEDUP_REMOVED lines=11> */
.L_x_273:
[----:B------:R-:W-:Y:S05]  /*13900*/  BSYNC B1 ;  /* 0x0000000000017941 */ /* 0x000fea0003800000 */
.L_x_272:
        /* <DEDUP_REMOVED lines=11> */
.L_x_275:
[----:B------:R-:W-:Y:S05]  /*139c0*/  BSYNC B1 ;  /* 0x0000000000017941 */ /* 0x000fea0003800000 */
.L_x_274:
        /* <DEDUP_REMOVED lines=8> */
.L_x_277:
[----:B------:R-:W-:Y:S05]  /*13a50*/  BSYNC B1 ;  /* 0x0000000000017941 */ /* 0x000fea0003800000 */
.L_x_276:
        /* <DEDUP_REMOVED lines=11> */
.L_x_279:
[----:B------:R-:W-:Y:S05]  /*13b10*/  BSYNC B1 ;  /* 0x0000000000017941 */ /* 0x000fea0003800000 */
.L_x_278:
        /* <DEDUP_REMOVED lines=11> */
.L_x_281:
[----:B------:R-:W-:Y:S05]  /*13bd0*/  BSYNC B1 ;  /* 0x0000000000017941 */ /* 0x000fea0003800000 */
.L_x_280:
        /* <DEDUP_REMOVED lines=9> */
.L_x_283:
[----:B------:R-:W-:Y:S05]  /*13c70*/  BSYNC B1 ;  /* 0x0000000000017941 */ /* 0x000fea0003800000 */
.L_x_282:
        /* <DEDUP_REMOVED lines=11> */
.L_x_285:
[----:B------:R-:W-:Y:S05]  /*13d30*/  BSYNC B1 ;  /* 0x0000000000017941 */ /* 0x000fea0003800000 */
.L_x_284:
        /* <DEDUP_REMOVED lines=8> */
.L_x_287:
[----:B------:R-:W-:Y:S05]  /*13dc0*/  BSYNC B1 ;  /* 0x0000000000017941 */ /* 0x000fea0003800000 */
.L_x_286:
        /* <DEDUP_REMOVED lines=11> */
.L_x_289:
[----:B------:R-:W-:Y:S05]  /*13e80*/  BSYNC B1 ;  /* 0x0000000000017941 */ /* 0x000fea0003800000 */
.L_x_288:
        /* <DEDUP_REMOVED lines=11> */
.L_x_291:
[----:B------:R-:W-:Y:S05]  /*13f40*/  BSYNC B1 ;  /* 0x0000000000017941 */ /* 0x000fea0003800000 */
.L_x_290:
        /* <DEDUP_REMOVED lines=8> */
.L_x_293:
[----:B------:R-:W-:Y:S05]  /*13fd0*/  BSYNC B1 ;  /* 0x0000000000017941 */ /* 0x000fea0003800000 */
.L_x_292:
        /* <DEDUP_REMOVED lines=11> */
.L_x_295:
[----:B------:R-:W-:Y:S05]  /*14090*/  BSYNC B1 ;  /* 0x0000000000017941 */ /* 0x000fea0003800000 */
.L_x_294:
        /* <DEDUP_REMOVED lines=11> */
.L_x_297:
[----:B------:R-:W-:Y:S05]  /*14150*/  BSYNC B1 ;  /* 0x0000000000017941 */ /* 0x000fea0003800000 */
.L_x_296:
        /* <DEDUP_REMOVED lines=9> */
.L_x_299:
[----:B------:R-:W-:Y:S05]  /*141f0*/  BSYNC B1 ;  /* 0x0000000000017941 */ /* 0x000fea0003800000 */
.L_x_298:
        /* <DEDUP_REMOVED lines=11> */
.L_x_301:
[----:B------:R-:W-:Y:S05]  /*142b0*/  BSYNC B1 ;  /* 0x0000000000017941 */ /* 0x000fea0003800000 */
.L_x_300:
        /* <DEDUP_REMOVED lines=8> */
.L_x_303:
[----:B------:R-:W-:Y:S05]  /*14340*/  BSYNC B1 ;  /* 0x0000000000017941 */ /* 0x000fea0003800000 */
.L_x_302:
        /* <DEDUP_REMOVED lines=11> */
.L_x_305:
[----:B------:R-:W-:Y:S05]  /*14400*/  BSYNC B1 ;  /* 0x0000000000017941 */ /* 0x000fea0003800000 */
.L_x_304:
        /* <DEDUP_REMOVED lines=11> */
.L_x_307:
[----:B------:R-:W-:Y:S05]  /*144c0*/  BSYNC B1 ;  /* 0x0000000000017941 */ /* 0x000fea0003800000 */
.L_x_306:
        /* <DEDUP_REMOVED lines=8> */
.L_x_309:
[----:B------:R-:W-:Y:S05]  /*14550*/  BSYNC B1 ;  /* 0x0000000000017941 */ /* 0x000fea0003800000 */
.L_x_308:
        /* <DEDUP_REMOVED lines=11> */
.L_x_311:
[----:B------:R-:W-:Y:S05]  /*14610*/  BSYNC B1 ;  /* 0x0000000000017941 */ /* 0x000fea0003800000 */
.L_x_310:
        /* <DEDUP_REMOVED lines=11> */
.L_x_313:
[----:B------:R-:W-:Y:S05]  /*146d0*/  BSYNC B1 ;  /* 0x0000000000017941 */ /* 0x000fea0003800000 */
.L_x_312:
        /* <DEDUP_REMOVED lines=9> */
.L_x_315:
[----:B------:R-:W-:Y:S05]  /*14770*/  BSYNC B1 ;  /* 0x0000000000017941 */ /* 0x000fea0003800000 */
.L_x_314:
        /* <DEDUP_REMOVED lines=11> */
.L_x_317:
[----:B------:R-:W-:Y:S05]  /*14830*/  BSYNC B1 ;  /* 0x0000000000017941 */ /* 0x000fea0003800000 */
.L_x_316:
        /* <DEDUP_REMOVED lines=8> */
.L_x_319:
[----:B------:R-:W-:Y:S05]  /*148c0*/  BSYNC B1 ;  /* 0x0000000000017941 */ /* 0x000fea0003800000 */
.L_x_318:
        /* <DEDUP_REMOVED lines=11> */
.L_x_321:
[----:B------:R-:W-:Y:S05]  /*14980*/  BSYNC B1 ;  /* 0x0000000000017941 */ /* 0x000fea0003800000 */
.L_x_320:
        /* <DEDUP_REMOVED lines=11> */
.L_x_323:
[----:B------:R-:W-:Y:S05]  /*14a40*/  BSYNC B1 ;  /* 0x0000000000017941 */ /* 0x000fea0003800000 */
.L_x_322:
        /* <DEDUP_REMOVED lines=8> */
.L_x_325:
[----:B------:R-:W-:Y:S05]  /*14ad0*/  BSYNC B1 ;  /* 0x0000000000017941 */ /* 0x000fea0003800000 */
.L_x_324:
        /* <DEDUP_REMOVED lines=11> */
.L_x_327:
[----:B------:R-:W-:Y:S05]  /*14b90*/  BSYNC B1 ;  /* 0x0000000000017941 */ /* 0x000fea0003800000 */
.L_x_326:
        /* <DEDUP_REMOVED lines=11> */
.L_x_329:
[----:B------:R-:W-:Y:S05]  /*14c50*/  BSYNC B1 ;  /* 0x0000000000017941 */ /* 0x000fea0003800000 */
.L_x_328:
        /* <DEDUP_REMOVED lines=9> */
.L_x_331:
[----:B------:R-:W-:Y:S05]  /*14cf0*/  BSYNC B1 ;  /* 0x0000000000017941 */ /* 0x000fea0003800000 */
.L_x_330:
        /* <DEDUP_REMOVED lines=11> */
.L_x_333:
[----:B------:R-:W-:Y:S05]  /*14db0*/  BSYNC B1 ;  /* 0x0000000000017941 */ /* 0x000fea0003800000 */
.L_x_332:
        /* <DEDUP_REMOVED lines=8> */
.L_x_335:
[----:B------:R-:W-:Y:S05]  /*14e40*/  BSYNC B1 ;  /* 0x0000000000017941 */ /* 0x000fea0003800000 */
.L_x_334:
        /* <DEDUP_REMOVED lines=11> */
.L_x_337:
[----:B------:R-:W-:Y:S05]  /*14f00*/  BSYNC B1 ;  /* 0x0000000000017941 */ /* 0x000fea0003800000 */
.L_x_336:
        /* <DEDUP_REMOVED lines=11> */
.L_x_339:
[----:B------:R-:W-:Y:S05]  /*14fc0*/  BSYNC B1 ;  /* 0x0000000000017941 */ /* 0x000fea0003800000 */
.L_x_338:
        /* <DEDUP_REMOVED lines=8> */
.L_x_341:
[----:B------:R-:W-:Y:S05]  /*15050*/  BSYNC B1 ;  /* 0x0000000000017941 */ /* 0x000fea0003800000 */
.L_x_340:
        /* <DEDUP_REMOVED lines=11> */
.L_x_343:
[----:B------:R-:W-:Y:S05]  /*15110*/  BSYNC B1 ;  /* 0x0000000000017941 */ /* 0x000fea0003800000 */
.L_x_342:
        /* <DEDUP_REMOVED lines=11> */
.L_x_345:
[----:B------:R-:W-:Y:S05]  /*151d0*/  BSYNC B1 ;  /* 0x0000000000017941 */ /* 0x000fea0003800000 */
.L_x_344:
        /* <DEDUP_REMOVED lines=9> */
.L_x_347:
[----:B------:R-:W-:Y:S05]  /*15270*/  BSYNC B1 ;  /* 0x0000000000017941 */ /* 0x000fea0003800000 */
.L_x_346:
        /* <DEDUP_REMOVED lines=11> */
.L_x_349:
[----:B------:R-:W-:Y:S05]  /*15330*/  BSYNC B1 ;  /* 0x0000000000017941 */ /* 0x000fea0003800000 */
.L_x_348:
        /* <DEDUP_REMOVED lines=8> */
.L_x_351:
[----:B------:R-:W-:Y:S05]  /*153c0*/  BSYNC B1 ;  /* 0x0000000000017941 */ /* 0x000fea0003800000 */
.L_x_350:
        /* <DEDUP_REMOVED lines=11> */
.L_x_353:
[----:B------:R-:W-:Y:S05]  /*15480*/  BSYNC B1 ;  /* 0x0000000000017941 */ /* 0x000fea0003800000 */
.L_x_352:
        /* <DEDUP_REMOVED lines=11> */
.L_x_355:
[----:B------:R-:W-:Y:S05]  /*15540*/  BSYNC B1 ;  /* 0x0000000000017941 */ /* 0x000fea0003800000 */
.L_x_354:
        /* <DEDUP_REMOVED lines=8> */
.L_x_357:
[----:B------:R-:W-:Y:S05]  /*155d0*/  BSYNC B1 ;  /* 0x0000000000017941 */ /* 0x000fea0003800000 */
.L_x_356:
        /* <DEDUP_REMOVED lines=11> */
.L_x_359:
[----:B------:R-:W-:Y:S05]  /*15690*/  BSYNC B1 ;  /* 0x0000000000017941 */ /* 0x000fea0003800000 */
.L_x_358:
        /* <DEDUP_REMOVED lines=11> */
.L_x_361:
[----:B------:R-:W-:Y:S05]  /*15750*/  BSYNC B1 ;  /* 0x0000000000017941 */ /* 0x000fea0003800000 */
.L_x_360:
        /* <DEDUP_REMOVED lines=9> */
.L_x_363:
[----:B------:R-:W-:Y:S05]  /*157f0*/  BSYNC B1 ;  /* 0x0000000000017941 */ /* 0x000fea0003800000 */
.L_x_362:
        /* <DEDUP_REMOVED lines=11> */
.L_x_365:
[----:B------:R-:W-:Y:S05]  /*158b0*/  BSYNC B1 ;  /* 0x0000000000017941 */ /* 0x000fea0003800000 */
.L_x_364:
        /* <DEDUP_REMOVED lines=8> */
.L_x_367:
[----:B------:R-:W-:Y:S05]  /*15940*/  BSYNC B1 ;  /* 0x0000000000017941 */ /* 0x000fea0003800000 */
.L_x_366:
        /* <DEDUP_REMOVED lines=11> */
.L_x_369:
[----:B------:R-:W-:Y:S05]  /*15a00*/  BSYNC B1 ;  /* 0x0000000000017941 */ /* 0x000fea0003800000 */
.L_x_368:
        /* <DEDUP_REMOVED lines=11> */
.L_x_371:
[----:B------:R-:W-:Y:S05]  /*15ac0*/  BSYNC B1 ;  /* 0x0000000000017941 */ /* 0x000fea0003800000 */
.L_x_370:
        /* <DEDUP_REMOVED lines=8> */
.L_x_373:
[----:B------:R-:W-:Y:S05]  /*15b50*/  BSYNC B1 ;  /* 0x0000000000017941 */ /* 0x000fea0003800000 */
.L_x_372:
        /* <DEDUP_REMOVED lines=11> */
.L_x_375:
[----:B------:R-:W-:Y:S05]  /*15c10*/  BSYNC B1 ;  /* 0x0000000000017941 */ /* 0x000fea0003800000 */
.L_x_374:
        /* <DEDUP_REMOVED lines=11> */
.L_x_377:
[----:B------:R-:W-:Y:S05]  /*15cd0*/  BSYNC B1 ;  /* 0x0000000000017941 */ /* 0x000fea0003800000 */
.L_x_376:
        /* <DEDUP_REMOVED lines=9> */
.L_x_379:
[----:B------:R-:W-:Y:S05]  /*15d70*/  BSYNC B1 ;  /* 0x0000000000017941 */ /* 0x000fea0003800000 */
.L_x_378:
        /* <DEDUP_REMOVED lines=11> */
.L_x_381:
[----:B------:R-:W-:Y:S05]  /*15e30*/  BSYNC B1 ;  /* 0x0000000000017941 */ /* 0x000fea0003800000 */
.L_x_380:
        /* <DEDUP_REMOVED lines=8> */
.L_x_383:
[----:B------:R-:W-:Y:S05]  /*15ec0*/  BSYNC B1 ;  /* 0x0000000000017941 */ /* 0x000fea0003800000 */
.L_x_382:
        /* <DEDUP_REMOVED lines=11> */
.L_x_385:
[----:B------:R-:W-:Y:S05]  /*15f80*/  BSYNC B1 ;  /* 0x0000000000017941 */ /* 0x000fea0003800000 */
.L_x_384:
        /* <DEDUP_REMOVED lines=11> */
.L_x_387:
[----:B------:R-:W-:Y:S05]  /*16040*/  BSYNC B1 ;  /* 0x0000000000017941 */ /* 0x000fea0003800000 */
.L_x_386:
        /* <DEDUP_REMOVED lines=8> */
.L_x_389:
[----:B------:R-:W-:Y:S05]  /*160d0*/  BSYNC B1 ;  /* 0x0000000000017941 */ /* 0x000fea0003800000 */
.L_x_388:
        /* <DEDUP_REMOVED lines=11> */
.L_x_391:
[----:B------:R-:W-:Y:S05]  /*16190*/  BSYNC B1 ;  /* 0x0000000000017941 */ /* 0x000fea0003800000 */
.L_x_390:
        /* <DEDUP_REMOVED lines=11> */
.L_x_393:
[----:B------:R-:W-:Y:S05]  /*16250*/  BSYNC B1 ;  /* 0x0000000000017941 */ /* 0x000fea0003800000 */
.L_x_392:
        /* <DEDUP_REMOVED lines=9> */
.L_x_395:
[----:B------:R-:W-:Y:S05]  /*162f0*/  BSYNC B1 ;  /* 0x0000000000017941 */ /* 0x000fea0003800000 */
.L_x_394:
        /* <DEDUP_REMOVED lines=11> */
.L_x_397:
[----:B------:R-:W-:Y:S05]  /*163b0*/  BSYNC B1 ;  /* 0x0000000000017941 */ /* 0x000fea0003800000 */
.L_x_396:
        /* <DEDUP_REMOVED lines=8> */
.L_x_399:
[----:B------:R-:W-:Y:S05]  /*16440*/  BSYNC B1 ;  /* 0x0000000000017941 */ /* 0x000fea0003800000 */
.L_x_398:
[----:B-1----:R-:W2:Y:S01]  /*16450*/  LDL.LU R222, [R1+0x464] ;  /* 0x0004640001de7983 */ /* 0x002ea20000300800 */
[----:B------:R-:W-:Y:S01]  /*16460*/  @!P1 IADD3 R224, P2, R6, UR44, RZ ;  /* 0x0000002c06e09c10 */ /* 0x000fe2000ff5e0ff */
[----:B------:R-:W-:Y:S03]  /*16470*/  BSSY B1, `(.L_x_400) ;  /* 0x000000b000017945 */ /* 0x000fe60003800000 */
[----:B------:R-:W-:Y:S02]  /*16480*/  @!P1 IADD3.X R225, R7, UR43, RZ, P2, !PT ;  /* 0x0000002b07e19c10 */ /* 0x000fe400097fe4ff */
[----:B------:R-:W-:-:S05]  /*16490*/  IADD3 R226, P2, R226, 0x100, RZ ;  /* 0x00000100e2e27810 */ /* 0x000fca0007f5e0ff */
[----:B------:R-:W-:Y:S02]  /*164a0*/  IMAD.X R227, RZ, RZ, UR7, P2 ;  /* 0x00000007ffe37e24 */ /* 0x000fe400090e06ff */
[----:B--2---:R-:W-:-:S05]  /*164b0*/  @!P0 IMAD R222, R222, R16, R3 ;  /* 0x00000010dede8224 */ /* 0x004fca00078e0203 */
[----:B------:R1:W-:Y:S01]  /*164c0*/  @!P0 STG.E.U8 desc[UR46][R6.64+0xb1], R222 ;  /* 0x0000b1de06008986 */ /* 0x0003e2000c10112e */
[----:B------:R-:W-:Y:S01]  /*164d0*/  ISETP.LT.OR P0, PT, R0, 0xb2, !P3 ;  /* 0x000000b20000780c */ /* 0x000fe20005f01670 */
[----:B------:R-:W-:-:S12]  /*164e0*/  @P1 BRA `(.L_x_401) ;  /* 0x00000000000c1947 */ /* 0x000fd80003800000 */
[----:B------:R-:W2:Y:S02]  /*164f0*/  LDG.E.U8 R2, desc[UR46][R14.64+0xb0] ;  /* 0x0000b02e0e027981 */ /* 0x000ea4000c1e1100 */
[----:B--2---:R-:W-:-:S05]  /*16500*/  PRMT R3, R2, 0x8880, RZ ;  /* 0x0000888002037816 */ /* 0x004fca00000000ff */
[----:B------:R-:W-:-:S07]  /*16510*/  IMAD R3, R3, R17, RZ ;  /* 0x0000001103037224 */ /* 0x000fce00078e02ff */
.L_x_401:
[----:B------:R-:W-:Y:S05]  /*16520*/  BSYNC B1 ;  /* 0x0000000000017941 */ /* 0x000fea0003800000 */
.L_x_400:
[----:B-1----:R-:W2:Y:S01]  /*16530*/  LDL.LU R222, [R1+0x468] ;  /* 0x0004680001de7983 */ /* 0x002ea20000300800 */
[-C--:B------:R-:W-:Y:S01]  /*16540*/  IMAD R13, R227, R4.reuse, RZ ;  /* 0x00000004e30d7224 */ /* 0x080fe200078e02ff */
[----:B------:R-:W-:Y:S01]  /*16550*/  BSSY B1, `(.L_x_402) ;  /* 0x000000d000017945 */ /* 0x000fe20003800000 */
[----:B------:R-:W-:-:S04]  /*16560*/  IMAD.WIDE.U32 R220, R226, R4, R220 ;  /* 0x00000004e2dc7225 */ /* 0x000fc800078e00dc */
[----:B--2---:R-:W-:Y:S01]  /*16570*/  @!P1 IMAD R223, R222, R16, R3 ;  /* 0x00000010dedf9224 */ /* 0x004fe200078e0203 */
[----:B------:R-:W-:-:S04]  /*16580*/  @!P0 IADD3 R222, P2, R6, UR44, RZ ;  /* 0x0000002c06de8c10 */ /* 0x000fc8000ff5e0ff */
[----:B------:R1:W-:Y:S02]  /*16590*/  @!P1 STG.E.U8 desc[UR46][R224.64+0xb0], R223 ;  /* 0x0000b0dfe0009986 */ /* 0x0003e4000c10112e */
[----:B-1----:R-:W-:Y:S01]  /*165a0*/  IMAD R224, R226, R5, R13 ;  /* 0x00000005e2e07224 */ /* 0x002fe200078e020d */
[----:B------:R-:W-:Y:S02]  /*165b0*/  @!P0 IADD3.X R223, R7, UR43, RZ, P2, !PT ;  /* 0x0000002b07df8c10 */ /* 0x000fe400097fe4ff */
[----:B------:R-:W-:Y:S01]  /*165c0*/  IADD3 R12, P1, P2, R12, R10, R220 ;  /* 0x0000000a0c0c7210 */ /* 0x000fe20007a3e0dc */
[----:B------:R-:W-:Y:S01]  /*165d0*/  IMAD.IADD R220, R224, 0x1, R221 ;  /* 0x00000001e0dc7824 */ /* 0x000fe200078e02dd */
[----:B------:R-:W-:Y:S11]  /*165e0*/  @P0 BRA `(.L_x_403) ;  /* 0x00000000000c0947 */ /* 0x000ff60003800000 */
[----:B------:R-:W2:Y:S02]  /*165f0*/  LDG.E.U8 R2, desc[UR46][R14.64+0xb1] ;  /* 0x0000b12e0e027981 */ /* 0x000ea4000c1e1100 */
[----:B--2---:R-:W-:-:S05]  /*16600*/  PRMT R3, R2, 0x8880, RZ ;  /* 0x0000888002037816 */ /* 0x004fca00000000ff */
[----:B------:R-:W-:-:S07]  /*16610*/  IMAD R3, R3, R17, RZ ;  /* 0x0000001103037224 */ /* 0x000fce00078e02ff */
.L_x_403:
[----:B------:R-:W-:Y:S05]  /*16620*/  BSYNC B1 ;  /* 0x0000000000017941 */ /* 0x000fea0003800000 */
.L_x_402:
[----:B------:R-:W2:Y:S01]  /*16630*/  LDL.LU R5, [R1+0x46c] ;  /* 0x00046c0001057983 */ /* 0x000ea20000300800 */
[----:B------:R-:W-:Y:S01]  /*16640*/  IADD3.X R13, R219, R11, R220, P1, P2 ;  /* 0x0000000bdb0d7210 */ /* 0x000fe20000fe44dc */
[----:B------:R-:W-:Y:S01]  /*16650*/  BSSY B1, `(.L_x_404) ;  /* 0x000000a000017945 */ /* 0x000fe20003800000 */
[C---:B------:R-:W-:Y:S02]  /*16660*/  ISETP.LT.OR P1, PT, R0.reuse, 0xb9, !P4 ;  /* 0x000000b90000780c */ /* 0x040fe40006721670 */
        /* <DEDUP_REMOVED lines=8> */
.L_x_405:
[----:B------:R-:W-:Y:S05]  /*166f0*/  BSYNC B1 ;  /* 0x0000000000017941 */ /* 0x000fea0003800000 */
.L_x_404:
        /* <DEDUP_REMOVED lines=8> */
.L_x_407:
[----:B------:R-:W-:Y:S05]  /*16780*/  BSYNC B1 ;  /* 0x0000000000017941 */ /* 0x000fea0003800000 */
.L_x_406:
[----:B-1----:R-:W2:Y:S01]  /*16790*/  LDL.LU R5, [R1+0x474] ;  /* 0x0004740001057983 */ /* 0x002ea20000300800 */
[----:B------:R-:W-:Y:S01]  /*167a0*/  BSSY B1, `(.L_x_408) ;  /* 0x000000a000017945 */ /* 0x000fe20003800000 */
[----:B------:R-:W-:Y:S01]  /*167b0*/  ISETP.LT.OR P1, PT, R0, 0xba, !P3 ;  /* 0x000000ba0000780c */ /* 0x000fe20005f21670 */
[----:B--2---:R-:W-:-:S05]  /*167c0*/  @!P2 IMAD R5, R5, R16, R3 ;  /* 0x000000100505a224 */ /* 0x004fca00078e0203 */
[----:B------:R1:W-:Y:S01]  /*167d0*/  @!P2 STG.E.U8 desc[UR46][R6.64+0xb9], R5 ;  /* 0x0000b9050600a986 */ /* 0x0003e2000c10112e */
[----:B------:R-:W-:-:S04]  /*167e0*/  @!P0 IADD3 R220, P2, R6, UR44, RZ ;  /* 0x0000002c06dc8c10 */ /* 0x000fc8000ff5e0ff */
[----:B------:R-:W-:Y:S01]  /*167f0*/  @!P0 IADD3.X R221, R7, UR43, RZ, P2, !PT ;  /* 0x0000002b07dd8c10 */ /* 0x000fe200097fe4ff */
[----:B------:R-:W-:Y:S08]  /*16800*/  @P0 BRA `(.L_x_409) ;  /* 0x00000000000c0947 */ /* 0x000ff00003800000 */
[----:B------:R-:W2:Y:S02]  /*16810*/  LDG.E.U8 R2, desc[UR46][R14.64+0xb8] ;  /* 0x0000b82e0e027981 */ /* 0x000ea4000c1e1100 */
[----:B--2---:R-:W-:-:S05]  /*16820*/  PRMT R3, R2, 0x8880, RZ ;  /* 0x0000888002037816 */ /* 0x004fca00000000ff */
[----:B------:R-:W-:-:S07]  /*16830*/  IMAD R3, R3, R17, RZ ;  /* 0x0000001103037224 */ /* 0x000fce00078e02ff */
.L_x_409:
[----:B------:R-:W-:Y:S05]  /*16840*/  BSYNC B1 ;  /* 0x0000000000017941 */ /* 0x000fea0003800000 */
.L_x_408:
[----:B-1----:R-:W2:Y:S01]  /*16850*/  LDL.LU R5, [R1+0x478] ;  /* 0x0004780001057983 */ /* 0x002ea20000300800 */
[----:B------:R-:W-:Y:S01]  /*16860*/  BSSY B1, `(.L_x_410) ;  /* 0x000000a000017945 */ /* 0x000fe20003800000 */
[----:B------:R-:W-:Y:S01]  /*16870*/  ISETP.GE.AND P2, PT, R19, 0x101, PT ;  /* 0x000001011300780c */ /* 0x000fe20003f46270 */
        /* <DEDUP_REMOVED lines=8> */
.L_x_411:
[----:B------:R-:W-:Y:S05]  /*16900*/  BSYNC B1 ;  /* 0x0000000000017941 */ /* 0x000fea0003800000 */
.L_x_410:
[----:B------:R-:W2:Y:S01]  /*16910*/  LDL.LU R5, [R1+0x47c] ;  /* 0x00047c0001057983 */ /* 0x000ea20000300800 */
[----:B------:R-:W-:-:S03]  /*16920*/  ISETP.LT.OR P0, PT, R0, 0x1, !P2 ;  /* 0x000000010000780c */ /* 0x000fc60005701670 */
[----:B------:R-:W3:Y:S01]  /*16930*/  LDL.LU R223, [R1+0x180] ;  /* 0x0001800001df7983 */ /* 0x000ee20000300800 */
[----:B--2---:R-:W-:Y:S02]  /*16940*/  @!P1 IMAD R222, R5, R16, R3 ;  /* 0x0000001005de9224 */ /* 0x004fe400078e0203 */
[----:B------:R-:W-:-:S03]  /*16950*/  IMAD.WIDE.U32 R4, R226, R4, R218 ;  /* 0x00000004e2047225 */ /* 0x000fc600078e00da */
[----:B------:R1:W-:Y:S01]  /*16960*/  @!P1 STG.E.U8 desc[UR46][R220.64+0xb9], R222 ;  /* 0x0000b9dedc009986 */ /* 0x0003e2000c10112e */
[----:B------:R-:W-:-:S04]  /*16970*/  IADD3 R10, P1, R4, R10, RZ ;  /* 0x0000000a040a7210 */ /* 0x000fc80007f3e0ff */
[----:B------:R-:W-:-:S05]  /*16980*/  IADD3.X R11, R11, R5, R224, P1, !PT ;  /* 0x000000050b0b7210 */ /* 0x000fca0000ffe4e0 */
[----:B------:R-:W2:Y:S01]  /*16990*/  @!P0 LDG.E.U8 R2, desc[UR46][R10.64] ;  /* 0x0000002e0a028981 */ /* 0x000ea2000c1e1100 */
[----:B------:R-:W-:Y:S01]  /*169a0*/  IMAD.U32 R218, RZ, RZ, UR10 ;  /* 0x0000000affda7e24 */ /* 0x000fe2000f8e00ff */
[----:B------:R-:W-:Y:S01]  /*169b0*/  USHF.L.U64.HI UR4, UR10, 0x8, UR11 ;  /* 0x000000080a047899 */ /* 0x000fe2000801020b */
[----:B------:R-:W-:Y:S01]  /*169c0*/  ISETP.LT.OR P6, PT, R0, 0x2, !P2 ;  /* 0x000000020000780c */ /* 0x000fe200057c1670 */
[----:B------:R-:W-:Y:S01]  /*169d0*/  BSSY B1, `(.L_x_412) ;  /* 0x000000d000017945 */ /* 0x000fe20003800000 */
[----:B--2---:R-:W-:-:S05]  /*169e0*/  @!P0 PRMT R4, R2, 0x8880, RZ ;  /* 0x0000888002048816 */ /* 0x004fca00000000ff */
[----:B------:R-:W-:Y:S01]  /*169f0*/  @!P0 IMAD.MOV.U32 R5, RZ, RZ, R4 ;  /* 0x000000ffff058224 */ /* 0x000fe200078e0004 */
[----:B------:R-:W-:-:S03]  /*16a00*/  LEA R4, P1, R218, R8, 0x8 ;  /* 0x00000008da047211 */ /* 0x000fc600078240ff */
[----:B------:R-:W-:Y:S01]  /*16a10*/  @!P0 IMAD R3, R5, R17, RZ ;  /* 0x0000001105038224 */ /* 0x000fe200078e02ff */
[----:B------:R-:W-:Y:S02]  /*16a20*/  IADD3.X R5, R9, UR4, RZ, P1, !PT ;  /* 0x0000000409057c10 */ /* 0x000fe40008ffe4ff */
[----:B------:R-:W-:Y:S01]  /*16a30*/  ISETP.GE.AND P1, PT, R19, 0x109, PT ;  /* 0x000001091300780c */ /* 0x000fe20003f26270 */
[----:B---3--:R-:W-:-:S05]  /*16a40*/  @!P0 IMAD R218, R223, R16, R3 ;  /* 0x00000010dfda8224 */ /* 0x008fca00078e0203 */
[----:B------:R1:W-:Y:S01]  /*16a50*/  @!P0 STG.E.U8 desc[UR46][R4.64], R218 ;  /* 0x000000da04008986 */ /* 0x0003e2000c10112e */
[----:B------:R-:W-:Y:S06]  /*16a60*/  @P6 BRA `(.L_x_413) ;  /* 0x00000000000c6947 */ /* 0x000fec0003800000 */
[----:B------:R-:W2:Y:S02]  /*16a70*/  LDG.E.U8 R2, desc[UR46][R10.64+0x1] ;  /* 0x0000012e0a027981 */ /* 0x000ea4000c1e1100 */
[----:B--2---:R-:W-:-:S05]  /*16a80*/  PRMT R3, R2, 0x8880, RZ ;  /* 0x0000888002037816 */ /* 0x004fca00000000ff */
[----:B------:R-:W-:-:S07]  /*16a90*/  IMAD R3, R3, R17, RZ ;  /* 0x0000001103037224 */ /* 0x000fce00078e02ff */
.L_x_413:
[----:B------:R-:W-:Y:S05]  /*16aa0*/  BSYNC B1 ;  /* 0x0000000000017941 */ /* 0x000fea0003800000 */
.L_x_412:
[----:B------:R-:W2:Y:S01]  /*16ab0*/  LDL.LU R19, [R1+0x184] ;  /* 0x0001840001137983 */ /* 0x000ea20000300800 */
[----:B------:R-:W-:Y:S01]  /*16ac0*/  ISETP.LT.OR P0, PT, R0, 0x1, !P1 ;  /* 0x000000010000780c */ /* 0x000fe20004f01670 */
[----:B------:R-:W-:Y:S01]  /*16ad0*/  BSSY B1, `(.L_x_414) ;  /* 0x000000c000017945 */ /* 0x000fe20003800000 */
[----:B------:R-:W-:-:S04]  /*16ae0*/  LOP3.LUT R18, R18, 0xfffffff7, RZ, 0xc0, !PT ;  /* 0xfffffff712127812 */ /* 0x000fc800078ec0ff */
[----:B------:R-:W-:-:S07]  /*16af0*/  @P2 LOP3.LUT R18, R18, 0x8, RZ, 0xfc, !PT ;  /* 0x0000000812122812 */ /* 0x000fce00078efcff */
[----:B-1----:R-:W-:-:S04]  /*16b00*/  @!P0 IADD3 R220, P2, R4, UR44, RZ ;  /* 0x0000002c04dc8c10 */ /* 0x002fc8000ff5e0ff */
[----:B------:R-:W-:Y:S02]  /*16b10*/  @!P0 IADD3.X R221, R5, UR43, RZ, P2, !PT ;  /* 0x0000002b05dd8c10 */ /* 0x000fe400097fe4ff */
[----:B------:R-:W-:Y:S01]  /*16b20*/  LOP3.LUT P2, RZ, R18, 0x8, RZ, 0xc0, !PT ;  /* 0x0000000812ff7812 */ /* 0x000fe2000784c0ff */
[----:B--2---:R-:W-:-:S05]  /*16b30*/  @!P6 IMAD R19, R19, R16, R3 ;  /* 0x000000101313e224 */ /* 0x004fca00078e0203 */
[----:B------:R1:W-:Y:S01]  /*16b40*/  @!P6 STG.E.U8 desc[UR46][R4.64+0x1], R19 ;  /* 0x000001130400e986 */ /* 0x0003e2000c10112e */
[----:B------:R-:W-:Y:S06]  /*16b50*/  @P0 BRA `(.L_x_415) ;  /* 0x00000000000c0947 */ /* 0x000fec0003800000 */
[----:B------:R-:W2:Y:S02]  /*16b60*/  LDG.E.U8 R2, desc[UR46][R12.64] ;  /* 0x0000002e0c027981 */ /* 0x000ea4000c1e1100 */
[----:B--2---:R-:W-:-:S05]  /*16b70*/  PRMT R3, R2, 0x8880, RZ ;  /* 0x0000888002037816 */ /* 0x004fca00000000ff */
[----:B------:R-:W-:-:S07]  /*16b80*/  IMAD R3, R3, R17, RZ ;  /* 0x0000001103037224 */ /* 0x000fce00078e02ff */
.L_x_415:
[----:B------:R-:W-:Y:S05]  /*16b90*/  BSYNC B1 ;  /* 0x0000000000017941 */ /* 0x000fea0003800000 */
.L_x_414:
[----:B-1----:R-:W2:Y:S01]  /*16ba0*/  LDL.LU R19, [R1+0x188] ;  /* 0x0001880001137983 */ /* 0x002ea20000300800 */
[----:B------:R-:W-:Y:S01]  /*16bb0*/  ISETP.LT.OR P6, PT, R0, 0x2, !P1 ;  /* 0x000000020000780c */ /* 0x000fe20004fc1670 */
[----:B------:R-:W-:Y:S01]  /*16bc0*/  BSSY B1, `(.L_x_416) ;  /* 0x000000c000017945 */ /* 0x000fe20003800000 */
[----:B------:R-:W-:-:S04]  /*16bd0*/  LOP3.LUT R18, R18, 0xfffffff7, RZ, 0xc0, !PT ;  /* 0xfffffff712127812 */ /* 0x000fc800078ec0ff */
[----:B------:R-:W-:-:S07]  /*16be0*/  @P2 LOP3.LUT R18, R18, 0x8, RZ, 0xfc, !PT ;  /* 0x0000000812122812 */ /* 0x000fce00078efcff */
[----:B------:R-:W-:-:S04]  /*16bf0*/  @!P6 IADD3 R218, P2, R4, UR44, RZ ;  /* 0x0000002c04daec10 */ /* 0x000fc8000ff5e0ff */
        /* <DEDUP_REMOVED lines=8> */
.L_x_417:
[----:B------:R-:W-:Y:S05]  /*16c80*/  BSYNC B1 ;  /* 0x0000000000017941 */ /* 0x000fea0003800000 */
.L_x_416:
[----:B-1----:R-:W2:Y:S01]  /*16c90*/  LDL.LU R19, [R1+0x18c] ;  /* 0x00018c0001137983 */ /* 0x002ea20000300800 */
[----:B------:R-:W-:Y:S01]  /*16ca0*/  ISETP.LT.OR P0, PT, R0, 0x9, !P2 ;  /* 0x000000090000780c */ /* 0x000fe20005701670 */
[----:B------:R-:W-:Y:S01]  /*16cb0*/  BSSY B1, `(.L_x_418) ;  /* 0x0000007000017945 */ /* 0x000fe20003800000 */
[----:B--2---:R-:W-:-:S05]  /*16cc0*/  @!P6 IMAD R19, R19, R16, R3 ;  /* 0x000000101313e224 */ /* 0x004fca00078e0203 */
[----:B------:R1:W-:Y:S06]  /*16cd0*/  @!P6 STG.E.U8 desc[UR46][R218.64+0x1], R19 ;  /* 0x00000113da00e986 */ /* 0x0003ec000c10112e */
[----:B------:R-:W-:Y:S05]  /*16ce0*/  @P0 BRA `(.L_x_419) ;  /* 0x00000000000c0947 */ /* 0x000fea0003800000 */
[----:B------:R-:W2:Y:S02]  /*16cf0*/  LDG.E.U8 R2, desc[UR46][R10.64+0x8] ;  /* 0x0000082e0a027981 */ /* 0x000ea4000c1e1100 */
[----:B--2---:R-:W-:-:S05]  /*16d00*/  PRMT R3, R2, 0x8880, RZ ;  /* 0x0000888002037816 */ /* 0x004fca00000000ff */
[----:B------:R-:W-:-:S07]  /*16d10*/  IMAD R3, R3, R17, RZ ;  /* 0x0000001103037224 */ /* 0x000fce00078e02ff */
.L_x_419:
[----:B------:R-:W-:Y:S05]  /*16d20*/  BSYNC B1 ;  /* 0x0000000000017941 */ /* 0x000fea0003800000 */
.L_x_418:
        /* <DEDUP_REMOVED lines=9> */
.L_x_421:
[----:B------:R-:W-:Y:S05]  /*16dc0*/  BSYNC B1 ;  /* 0x0000000000017941 */ /* 0x000fea0003800000 */
.L_x_420:
        /* <DEDUP_REMOVED lines=14> */
.L_x_423:
[----:B------:R-:W-:Y:S05]  /*16eb0*/  BSYNC B1 ;  /* 0x0000000000017941 */ /* 0x000fea0003800000 */
.L_x_422:
        /* <DEDUP_REMOVED lines=14> */
.L_x_425:
[----:B------:R-:W-:Y:S05]  /*16fa0*/  BSYNC B1 ;  /* 0x0000000000017941 */ /* 0x000fea0003800000 */
.L_x_424:
        /* <DEDUP_REMOVED lines=9> */
.L_x_427:
[----:B------:R-:W-:Y:S05]  /*17040*/  BSYNC B1 ;  /* 0x0000000000017941 */ /* 0x000fea0003800000 */
.L_x_426:
        /* <DEDUP_REMOVED lines=9> */
.L_x_429:
[----:B------:R-:W-:Y:S05]  /*170e0*/  BSYNC B1 ;  /* 0x0000000000017941 */ /* 0x000fea0003800000 */
.L_x_428:
        /* <DEDUP_REMOVED lines=14> */
.L_x_431:
[----:B------:R-:W-:Y:S05]  /*171d0*/  BSYNC B1 ;  /* 0x0000000000017941 */ /* 0x000fea0003800000 */
.L_x_430:
        /* <DEDUP_REMOVED lines=14> */
.L_x_433:
[----:B------:R-:W-:Y:S05]  /*172c0*/  BSYNC B1 ;  /* 0x0000000000017941 */ /* 0x000fea0003800000 */
.L_x_432:
        /* <DEDUP_REMOVED lines=9> */
.L_x_435:
[----:B------:R-:W-:Y:S05]  /*17360*/  BSYNC B1 ;  /* 0x0000000000017941 */ /* 0x000fea0003800000 */
.L_x_434:
        /* <DEDUP_REMOVED lines=9> */
.L_x_437:
[----:B------:R-:W-:Y:S05]  /*17400*/  BSYNC B1 ;  /* 0x0000000000017941 */ /* 0x000fea0003800000 */
.L_x_436:
        /* <DEDUP_REMOVED lines=14> */
.L_x_439:
[----:B------:R-:W-:Y:S05]  /*174f0*/  BSYNC B1 ;  /* 0x0000000000017941 */ /* 0x000fea0003800000 */
.L_x_438:
        /* <DEDUP_REMOVED lines=14> */
.L_x_441:
[----:B------:R-:W-:Y:S05]  /*175e0*/  BSYNC B1 ;  /* 0x0000000000017941 */ /* 0x000fea0003800000 */
.L_x_440:
        /* <DEDUP_REMOVED lines=9> */
.L_x_443:
[----:B------:R-:W-:Y:S05]  /*17680*/  BSYNC B1 ;  /* 0x0000000000017941 */ /* 0x000fea0003800000 */
.L_x_442:
        /* <DEDUP_REMOVED lines=9> */
.L_x_445:
[----:B------:R-:W-:Y:S05]  /*17720*/  BSYNC B1 ;  /* 0x0000000000017941 */ /* 0x000fea0003800000 */
.L_x_444:
        /* <DEDUP_REMOVED lines=14> */
.L_x_447:
[----:B------:R-:W-:Y:S05]  /*17810*/  BSYNC B1 ;  /* 0x0000000000017941 */ /* 0x000fea0003800000 */
.L_x_446:
        /* <DEDUP_REMOVED lines=14> */
.L_x_449:
[----:B------:R-:W-:Y:S05]  /*17900*/  BSYNC B1 ;  /* 0x0000000000017941 */ /* 0x000fea0003800000 */
.L_x_448:
        /* <DEDUP_REMOVED lines=9> */
.L_x_451:
[----:B------:R-:W-:Y:S05]  /*179a0*/  BSYNC B1 ;  /* 0x0000000000017941 */ /* 0x000fea0003800000 */
.L_x_450:
        /* <DEDUP_REMOVED lines=9> */
.L_x_453:
[----:B------:R-:W-:Y:S05]  /*17a40*/  BSYNC B1 ;  /* 0x0000000000017941 */ /* 0x000fea0003800000 */
.L_x_452:
        /* <DEDUP_REMOVED lines=14> */
.L_x_455:
[----:B------:R-:W-:Y:S05]  /*17b30*/  BSYNC B1 ;  /* 0x0000000000017941 */ /* 0x000fea0003800000 */
.L_x_454:
        /* <DEDUP_REMOVED lines=14> */
.L_x_457:
[----:B------:R-:W-:Y:S05]  /*17c20*/  BSYNC B1 ;  /* 0x0000000000017941 */ /* 0x000fea0003800000 */
.L_x_456:
        /* <DEDUP_REMOVED lines=9> */
.L_x_459:
[----:B------:R-:W-:Y:S05]  /*17cc0*/  BSYNC B1 ;  /* 0x0000000000017941 */ /* 0x000fea0003800000 */
.L_x_458:
        /* <DEDUP_REMOVED lines=9> */
.L_x_461:
[----:B------:R-:W-:Y:S05]  /*17d60*/  BSYNC B1 ;  /* 0x0000000000017941 */ /* 0x000fea0003800000 */
.L_x_460:
        /* <DEDUP_REMOVED lines=14> */
.L_x_463:
[----:B------:R-:W-:Y:S05]  /*17e50*/  BSYNC B1 ;  /* 0x0000000000017941 */ /* 0x000fea0003800000 */
.L_x_462:
        /* <DEDUP_REMOVED lines=14> */
.L_x_465:
[----:B------:R-:W-:Y:S05]  /*17f40*/  BSYNC B1 ;  /* 0x0000000000017941 */ /* 0x000fea0003800000 */
.L_x_464:
        /* <DEDUP_REMOVED lines=9> */
.L_x_467:
[----:B------:R-:W-:Y:S05]  /*17fe0*/  BSYNC B1 ;  /* 0x0000000000017941 */ /* 0x000fea0003800000 */
.L_x_466:
        /* <DEDUP_REMOVED lines=9> */
.L_x_469:
[----:B------:R-:W-:Y:S05]  /*18080*/  BSYNC B1 ;  /* 0x0000000000017941 */ /* 0x000fea0003800000 */
.L_x_468:
        /* <DEDUP_REMOVED lines=14> */
.L_x_471:
[----:B------:R-:W-:Y:S05]  /*18170*/  BSYNC B1 ;  /* 0x0000000000017941 */ /* 0x000fea0003800000 */
.L_x_470:
        /* <DEDUP_REMOVED lines=14> */
.L_x_473:
[----:B------:R-:W-:Y:S05]  /*18260*/  BSYNC B1 ;  /* 0x0000000000017941 */ /* 0x000fea0003800000 */
.L_x_472:
        /* <DEDUP_REMOVED lines=9> */
.L_x_475:
[----:B------:R-:W-:Y:S05]  /*18300*/  BSYNC B1 ;  /* 0x0000000000017941 */ /* 0x000fea0003800000 */
.L_x_474:
        /* <DEDUP_REMOVED lines=9> */
.L_x_477:
[----:B------:R-:W-:Y:S05]  /*183a0*/  BSYNC B1 ;  /* 0x0000000000017941 */ /* 0x000fea0003800000 */
.L_x_476:
        /* <DEDUP_REMOVED lines=14> */
.L_x_479:
[----:B------:R-:W-:Y:S05]  /*18490*/  BSYNC B1 ;  /* 0x0000000000017941 */ /* 0x000fea0003800000 */
.L_x_478:
        /* <DEDUP_REMOVED lines=14> */
.L_x_481:
[----:B------:R-:W-:Y:S05]  /*18580*/  BSYNC B1 ;  /* 0x0000000000017941 */ /* 0x000fea0003800000 */
.L_x_480:
        /* <DEDUP_REMOVED lines=9> */
.L_x_483:
[----:B------:R-:W-:Y:S05]  /*18620*/  BSYNC B1 ;  /* 0x0000000000017941 */ /* 0x000fea0003800000 */
.L_x_482:
        /* <DEDUP_REMOVED lines=9> */
.L_x_485:
[----:B------:R-:W-:Y:S05]  /*186c0*/  BSYNC B1 ;  /* 0x0000000000017941 */ /* 0x000fea0003800000 */
.L_x_484:
        /* <DEDUP_REMOVED lines=14> */
.L_x_487:
[----:B------:R-:W-:Y:S05]  /*187b0*/  BSYNC B1 ;  /* 0x0000000000017941 */ /* 0x000fea0003800000 */
.L_x_486:
        /* <DEDUP_REMOVED lines=14> */
.L_x_489:
[----:B------:R-:W-:Y:S05]  /*188a0*/  BSYNC B1 ;  /* 0x0000000000017941 */ /* 0x000fea0003800000 */
.L_x_488:
        /* <DEDUP_REMOVED lines=9> */
.L_x_491:
[----:B------:R-:W-:Y:S05]  /*18940*/  BSYNC B1 ;  /* 0x0000000000017941 */ /* 0x000fea0003800000 */
.L_x_490:
        /* <DEDUP_REMOVED lines=9> */
.L_x_493:
[----:B------:R-:W-:Y:S05]  /*189e0*/  BSYNC B1 ;  /* 0x0000000000017941 */ /* 0x000fea0003800000 */
.L_x_492:
        /* <DEDUP_REMOVED lines=14> */
.L_x_495:
[----:B------:R-:W-:Y:S05]  /*18ad0*/  BSYNC B1 ;  /* 0x0000000000017941 */ /* 0x000fea0003800000 */
.L_x_494:
        /* <DEDUP_REMOVED lines=14> */
.L_x_497:
[----:B------:R-:W-:Y:S05]  /*18bc0*/  BSYNC B1 ;  /* 0x0000000000017941 */ /* 0x000fea0003800000 */
.L_x_496:
        /* <DEDUP_REMOVED lines=9> */
.L_x_499:
[----:B------:R-:W-:Y:S05]  /*18c60*/  BSYNC B1 ;  /* 0x0000000000017941 */ /* 0x000fea0003800000 */
.L_x_498:
        /* <DEDUP_REMOVED lines=9> */
.L_x_501:
[----:B------:R-:W-:Y:S05]  /*18d00*/  BSYNC B1 ;  /* 0x0000000000017941 */ /* 0x000fea0003800000 */
.L_x_500:
        /* <DEDUP_REMOVED lines=14> */
.L_x_503:
[----:B------:R-:W-:Y:S05]  /*18df0*/  BSYNC B1 ;  /* 0x0000000000017941 */ /* 0x000fea0003800000 */
.L_x_502:
        /* <DEDUP_REMOVED lines=14> */
.L_x_505:
[----:B------:R-:W-:Y:S05]  /*18ee0*/  BSYNC B1 ;  /* 0x0000000000017941 */ /* 0x000fea0003800000 */
.L_x_504:
        /* <DEDUP_REMOVED lines=9> */
.L_x_507:
[----:B------:R-:W-:Y:S05]  /*18f80*/  BSYNC B1 ;  /* 0x0000000000017941 */ /* 0x000fea0003800000 */
.L_x_506:
        /* <DEDUP_REMOVED lines=9> */
.L_x_509:
[----:B------:R-:W-:Y:S05]  /*19020*/  BSYNC B1 ;  /* 0x0000000000017941 */ /* 0x000fea0003800000 */
.L_x_508:
        /* <DEDUP_REMOVED lines=14> */
.L_x_511:
[----:B------:R-:W-:Y:S05]  /*19110*/  BSYNC B1 ;  /* 0x0000000000017941 */ /* 0x000fea0003800000 */
.L_x_510:
        /* <DEDUP_REMOVED lines=14> */
.L_x_513:
[----:B------:R-:W-:Y:S05]  /*19200*/  BSYNC B1 ;  /* 0x0000000000017941 */ /* 0x000fea0003800000 */
.L_x_512:
        /* <DEDUP_REMOVED lines=9> */
.L_x_515:
[----:B------:R-:W-:Y:S05]  /*192a0*/  BSYNC B1 ;  /* 0x0000000000017941 */ /* 0x000fea0003800000 */
.L_x_514:
        /* <DEDUP_REMOVED lines=9> */
.L_x_517:
[----:B------:R-:W-:Y:S05]  /*19340*/  BSYNC B1 ;  /* 0x0000000000017941 */ /* 0x000fea0003800000 */
.L_x_516:
        /* <DEDUP_REMOVED lines=14> */
.L_x_519:
[----:B------:R-:W-:Y:S05]  /*19430*/  BSYNC B1 ;  /* 0x0000000000017941 */ /* 0x000fea0003800000 */
.L_x_518:
        /* <DEDUP_REMOVED lines=14> */
.L_x_521:
[----:B------:R-:W-:Y:S05]  /*19520*/  BSYNC B1 ;  /* 0x0000000000017941 */ /* 0x000fea0003800000 */
.L_x_520:
        /* <DEDUP_REMOVED lines=9> */
.L_x_523:
[----:B------:R-:W-:Y:S05]  /*195c0*/  BSYNC B1 ;  /* 0x0000000000017941 */ /* 0x000fea0003800000 */
.L_x_522:
        /* <DEDUP_REMOVED lines=9> */
.L_x_525:
[----:B------:R-:W-:Y:S05]  /*19660*/  BSYNC B1 ;  /* 0x0000000000017941 */ /* 0x000fea0003800000 */
.L_x_524:
        /* <DEDUP_REMOVED lines=14> */
.L_x_527:
[----:B------:R-:W-:Y:S05]  /*19750*/  BSYNC B1 ;  /* 0x0000000000017941 */ /* 0x000fea0003800000 */
.L_x_526:
        /* <DEDUP_REMOVED lines=14> */
.L_x_529:
[----:B------:R-:W-:Y:S05]  /*19840*/  BSYNC B1 ;  /* 0x0000000000017941 */ /* 0x000fea0003800000 */
.L_x_528:
        /* <DEDUP_REMOVED lines=9> */
.L_x_531:
[----:B------:R-:W-:Y:S05]  /*198e0*/  BSYNC B1 ;  /* 0x0000000000017941 */ /* 0x000fea0003800000 */
.L_x_530:
        /* <DEDUP_REMOVED lines=9> */
.L_x_533:
[----:B------:R-:W-:Y:S05]  /*19980*/  BSYNC B1 ;  /* 0x0000000000017941 */ /* 0x000fea0003800000 */
.L_x_532:
        /* <DEDUP_REMOVED lines=14> */
.L_x_535:
[----:B------:R-:W-:Y:S05]  /*19a70*/  BSYNC B1 ;  /* 0x0000000000017941 */ /* 0x000fea0003800000 */
.L_x_534:
        /* <DEDUP_REMOVED lines=14> */
.L_x_537:
[----:B------:R-:W-:Y:S05]  /*19b60*/  BSYNC B1 ;  /* 0x0000000000017941 */ /* 0x000fea0003800000 */
.L_x_536:
        /* <DEDUP_REMOVED lines=9> */
.L_x_539:
[----:B------:R-:W-:Y:S05]  /*19c00*/  BSYNC B1 ;  /* 0x0000000000017941 */ /* 0x000fea0003800000 */
.L_x_538:
        /* <DEDUP_REMOVED lines=9> */
.L_x_541:
[----:B------:R-:W-:Y:S05]  /*19ca0*/  BSYNC B1 ;  /* 0x0000000000017941 */ /* 0x000fea0003800000 */
.L_x_540:
        /* <DEDUP_REMOVED lines=14> */
.L_x_543:
[----:B------:R-:W-:Y:S05]  /*19d90*/  BSYNC B1 ;  /* 0x0000000000017941 */ /* 0x000fea0003800000 */
.L_x_542:
        /* <DEDUP_REMOVED lines=14> */
.L_x_545:
[----:B------:R-:W-:Y:S05]  /*19e80*/  BSYNC B1 ;  /* 0x0000000000017941 */ /* 0x000fea0003800000 */
.L_x_544:
        /* <DEDUP_REMOVED lines=9> */
.L_x_547:
[----:B------:R-:W-:Y:S05]  /*19f20*/  BSYNC B1 ;  /* 0x0000000000017941 */ /* 0x000fea0003800000 */
.L_x_546:
        /* <DEDUP_REMOVED lines=9> */
.L_x_549:
[----:B------:R-:W-:Y:S05]  /*19fc0*/  BSYNC B1 ;  /* 0x0000000000017941 */ /* 0x000fea0003800000 */
.L_x_548:
        /* <DEDUP_REMOVED lines=14> */
.L_x_551:
[----:B------:R-:W-:Y:S05]  /*1a0b0*/  BSYNC B1 ;  /* 0x0000000000017941 */ /* 0x000fea0003800000 */
.L_x_550:
        /* <DEDUP_REMOVED lines=14> */
.L_x_553:
[----:B------:R-:W-:Y:S05]  /*1a1a0*/  BSYNC B1 ;  /* 0x0000000000017941 */ /* 0x000fea0003800000 */
.L_x_552:
        /* <DEDUP_REMOVED lines=9> */
.L_x_555:
[----:B------:R-:W-:Y:S05]  /*1a240*/  BSYNC B1 ;  /* 0x0000000000017941 */ /* 0x000fea0003800000 */
.L_x_554:
        /* <DEDUP_REMOVED lines=9> */
.L_x_557:
[----:B------:R-:W-:Y:S05]  /*1a2e0*/  BSYNC B1 ;  /* 0x0000000000017941 */ /* 0x000fea0003800000 */
.L_x_556:
        /* <DEDUP_REMOVED lines=14> */
.L_x_559:
[----:B------:R-:W-:Y:S05]  /*1a3d0*/  BSYNC B1 ;  /* 0x0000000000017941 */ /* 0x000fea0003800000 */
.L_x_558:
        /* <DEDUP_REMOVED lines=14> */
.L_x_561:
[----:B------:R-:W-:Y:S05]  /*1a4c0*/  BSYNC B1 ;  /* 0x0000000000017941 */ /* 0x000fea0003800000 */
.L_x_560:
        /* <DEDUP_REMOVED lines=9> */
.L_x_563:
[----:B------:R-:W-:Y:S05]  /*1a560*/  BSYNC B1 ;  /* 0x0000000000017941 */ /* 0x000fea0003800000 */
.L_x_562:
        /* <DEDUP_REMOVED lines=9> */
.L_x_565:
[----:B------:R-:W-:Y:S05]  /*1a600*/  BSYNC B1 ;  /* 0x0000000000017941 */ /* 0x000fea0003800000 */
.L_x_564:
        /* <DEDUP_REMOVED lines=14> */
.L_x_567:
[----:B------:R-:W-:Y:S05]  /*1a6f0*/  BSYNC B1 ;  /* 0x0000000000017941 */ /* 0x000fea0003800000 */
.L_x_566:
        /* <DEDUP_REMOVED lines=14> */
.L_x_569:
[----:B------:R-:W-:Y:S05]  /*1a7e0*/  BSYNC B1 ;  /* 0x0000000000017941 */ /* 0x000fea0003800000 */
.L_x_568:
        /* <DEDUP_REMOVED lines=9> */
.L_x_571:
[----:B------:R-:W-:Y:S05]  /*1a880*/  BSYNC B1 ;  /* 0x0000000000017941 */ /* 0x000fea0003800000 */
.L_x_570:
        /* <DEDUP_REMOVED lines=9> */
.L_x_573:
[----:B------:R-:W-:Y:S05]  /*1a920*/  BSYNC B1 ;  /* 0x0000000000017941 */ /* 0x000fea0003800000 */
.L_x_572:
        /* <DEDUP_REMOVED lines=14> */
.L_x_575:
[----:B------:R-:W-:Y:S05]  /*1aa10*/  BSYNC B1 ;  /* 0x0000000000017941 */ /* 0x000fea0003800000 */
.L_x_574:
        /* <DEDUP_REMOVED lines=14> */
.L_x_577:
[----:B------:R-:W-:Y:S05]  /*1ab00*/  BSYNC B1 ;  /* 0x0000000000017941 */ /* 0x000fea0003800000 */
.L_x_576:
        /* <DEDUP_REMOVED lines=9> */
.L_x_579:
[----:B------:R-:W-:Y:S05]  /*1aba0*/  BSYNC B1 ;  /* 0x0000000000017941 */ /* 0x000fea0003800000 */
.L_x_578:
        /* <DEDUP_REMOVED lines=9> */
.L_x_581:
[----:B------:R-:W-:Y:S05]  /*1ac40*/  BSYNC B1 ;  /* 0x0000000000017941 */ /* 0x000fea0003800000 */
.L_x_580:
        /* <DEDUP_REMOVED lines=14> */
.L_x_583:
[----:B------:R-:W-:Y:S05]  /*1ad30*/  BSYNC B1 ;  /* 0x0000000000017941 */ /* 0x000fea0003800000 */
.L_x_582:
        /* <DEDUP_REMOVED lines=14> */
.L_x_585:
[----:B------:R-:W-:Y:S05]  /*1ae20*/  BSYNC B1 ;  /* 0x0000000000017941 */ /* 0x000fea0003800000 */
.L_x_584:
        /* <DEDUP_REMOVED lines=9> */
.L_x_587:
[----:B------:R-:W-:Y:S05]  /*1aec0*/  BSYNC B1 ;  /* 0x0000000000017941 */ /* 0x000fea0003800000 */
.L_x_586:
        /* <DEDUP_REMOVED lines=9> */
.L_x_589:
[----:B------:R-:W-:Y:S05]  /*1af60*/  BSYNC B1 ;  /* 0x0000000000017941 */ /* 0x000fea0003800000 */
.L_x_588:
        /* <DEDUP_REMOVED lines=14> */
.L_x_591:
[----:B------:R-:W-:Y:S05]  /*1b050*/  BSYNC B1 ;  /* 0x0000000000017941 */ /* 0x000fea0003800000 */
.L_x_590:
        /* <DEDUP_REMOVED lines=14> */
.L_x_593:
[----:B------:R-:W-:Y:S05]  /*1b140*/  BSYNC B1 ;  /* 0x0000000000017941 */ /* 0x000fea0003800000 */
.L_x_592:
        /* <DEDUP_REMOVED lines=9> */
.L_x_595:
[----:B------:R-:W-:Y:S05]  /*1b1e0*/  BSYNC B1 ;  /* 0x0000000000017941 */ /* 0x000fea0003800000 */
.L_x_594:
        /* <DEDUP_REMOVED lines=9> */
.L_x_597:
[----:B------:R-:W-:Y:S05]  /*1b280*/  BSYNC B1 ;  /* 0x0000000000017941 */ /* 0x000fea0003800000 */
.L_x_596:
        /* <DEDUP_REMOVED lines=14> */
.L_x_599:
[----:B------:R-:W-:Y:S05]  /*1b370*/  BSYNC B1 ;  /* 0x0000000000017941 */ /* 0x000fea0003800000 */
.L_x_598:
        /* <DEDUP_REMOVED lines=14> */
.L_x_601:
[----:B------:R-:W-:Y:S05]  /*1b460*/  BSYNC B1 ;  /* 0x0000000000017941 */ /* 0x000fea0003800000 */
.L_x_600:
[----:B-1----:R-:W2:Y:S01]  /*1b470*/  LDL.LU R19, [R1+0x2fc] ;  /* 0x0002fc0001137983 */ /* 0x002ea20000300800 */
[----:B------:R-:W-:Y:S01]  /*1b480*/  BSSY B1, `(.L_x_602) ;  /* 0x0000009000017945 */ /* 0x000fe20003800000 */
[----:B--2---:R-:W-:-:S05]  /*1b490*/  @!P6 IMAD R19, R19, R16, R3 ;  /* 0x000000101313e224 */ /* 0x004fca00078e0203 */
[----:B------:R1:W-:Y:S01]  /*1b4a0*/  @!P6 STG.E.U8 desc[UR46][R218.64+0xb9], R19 ;  /* 0x0000b913da00e986 */ /* 0x0003e2000c10112e */
[----:B------:R-:W-:-:S04]  /*1b4b0*/  LOP3.LUT P6, RZ, R18, 0x1, RZ, 0xc0, !PT ;  /* 0x0000000112ff7812 */ /* 0x000fc800078cc0ff */
[----:B------:R-:W-:-:S13]  /*1b4c0*/  ISETP.LT.OR P0, PT, R0, 0xc1, !P6 ;  /* 0x000000c10000780c */ /* 0x000fda0007701670 */
[----:B-1----:R-:W-:Y:S05]  /*1b4d0*/  @P0 BRA `(.L_x_603) ;  /* 0x00000000000c0947 */ /* 0x002fea0003800000 */
[----:B------:R-:W2:Y:S02]  /*1b4e0*/  LDG.E.U8 R2, desc[UR46][R216.64+0xc0] ;  /* 0x0000c02ed8027981 */ /* 0x000ea4000c1e1100 */
[----:B--2---:R-:W-:-:S05]  /*1b4f0*/  PRMT R3, R2, 0x8880, RZ ;  /* 0x0000888002037816 */ /* 0x004fca00000000ff */
[----:B------:R-:W-:-:S07]  /*1b500*/  IMAD R3, R3, R17, RZ ;  /* 0x0000001103037224 */ /* 0x000fce00078e02ff */
.L_x_603:
[----:B------:R-:W-:Y:S05]  /*1b510*/  BSYNC B1 ;  /* 0x0000000000017941 */ /* 0x000fea0003800000 */
.L_x_602:
[----:B------:R-:W2:Y:S01]  /*1b520*/  LDL.LU R19, [R1] ;  /* 0x0000000001137983 */ /* 0x000ea20000300800 */
        /* <DEDUP_REMOVED lines=8> */
.L_x_605:
[----:B------:R-:W-:Y:S05]  /*1b5b0*/  BSYNC B1 ;  /* 0x0000000000017941 */ /* 0x000fea0003800000 */
.L_x_604:
        /* <DEDUP_REMOVED lines=14> */
.L_x_607:
[----:B------:R-:W-:Y:S05]  /*1b6a0*/  BSYNC B1 ;  /* 0x0000000000017941 */ /* 0x000fea0003800000 */
.L_x_606:
        /* <DEDUP_REMOVED lines=14> */
.L_x_609:
[----:B------:R-:W-:Y:S05]  /*1b790*/  BSYNC B1 ;  /* 0x0000000000017941 */ /* 0x000fea0003800000 */
.L_x_608:
        /* <DEDUP_REMOVED lines=10> */
.L_x_611:
[----:B------:R-:W-:Y:S05]  /*1b840*/  BSYNC B1 ;  /* 0x0000000000017941 */ /* 0x000fea0003800000 */
.L_x_610:
[----:B------:R-:W2:Y:S01]  /*1b850*/  LDL.LU R19, [R1+0x10] ;  /* 0x0000100001137983 */ /* 0x000ea20000300800 */
        /* <DEDUP_REMOVED lines=8> */
.L_x_613:
[----:B------:R-:W-:Y:S05]  /*1b8e0*/  BSYNC B1 ;  /* 0x0000000000017941 */ /* 0x000fea0003800000 */
.L_x_612:
        /* <DEDUP_REMOVED lines=14> */
.L_x_615:
[----:B------:R-:W-:Y:S05]  /*1b9d0*/  BSYNC B1 ;  /* 0x0000000000017941 */ /* 0x000fea0003800000 */
.L_x_614:
        /* <DEDUP_REMOVED lines=14> */
.L_x_617:
[----:B------:R-:W-:Y:S05]  /*1bac0*/  BSYNC B1 ;  /* 0x0000000000017941 */ /* 0x000fea0003800000 */
.L_x_616:
        /* <DEDUP_REMOVED lines=10> */
.L_x_619:
[----:B------:R-:W-:Y:S05]  /*1bb70*/  BSYNC B1 ;  /* 0x0000000000017941 */ /* 0x000fea0003800000 */
.L_x_618:
        /* <DEDUP_REMOVED lines=9> */
.L_x_621:
[----:B------:R-:W-:Y:S05]  /*1bc10*/  BSYNC B1 ;  /* 0x0000000000017941 */ /* 0x000fea0003800000 */
.L_x_620:
        /* <DEDUP_REMOVED lines=14> */
.L_x_623:
[----:B------:R-:W-:Y:S05]  /*1bd00*/  BSYNC B1 ;  /* 0x0000000000017941 */ /* 0x000fea0003800000 */
.L_x_622:
        /* <DEDUP_REMOVED lines=14> */
.L_x_625:
[----:B------:R-:W-:Y:S05]  /*1bdf0*/  BSYNC B1 ;  /* 0x0000000000017941 */ /* 0x000fea0003800000 */
.L_x_624:
        /* <DEDUP_REMOVED lines=10> */
.L_x_627:
[----:B------:R-:W-:Y:S05]  /*1bea0*/  BSYNC B1 ;  /* 0x0000000000017941 */ /* 0x000fea0003800000 */
.L_x_626:
        /* <DEDUP_REMOVED lines=9> */
.L_x_629:
[----:B------:R-:W-:Y:S05]  /*1bf40*/  BSYNC B1 ;  /* 0x0000000000017941 */ /* 0x000fea0003800000 */
.L_x_628:
        /* <DEDUP_REMOVED lines=14> */
.L_x_631:
[----:B------:R-:W-:Y:S05]  /*1c030*/  BSYNC B1 ;  /* 0x0000000000017941 */ /* 0x000fea0003800000 */
.L_x_630:
        /* <DEDUP_REMOVED lines=14> */
.L_x_633:
[----:B------:R-:W-:Y:S05]  /*1c120*/  BSYNC B1 ;  /* 0x0000000000017941 */ /* 0x000fea0003800000 */
.L_x_632:
        /* <DEDUP_REMOVED lines=10> */
.L_x_635:
[----:B------:R-:W-:Y:S05]  /*1c1d0*/  BSYNC B1 ;  /* 0x0000000000017941 */ /* 0x000fea0003800000 */
.L_x_634:
        /* <DEDUP_REMOVED lines=9> */
.L_x_637:
[----:B------:R-:W-:Y:S05]  /*1c270*/  BSYNC B1 ;  /* 0x0000000000017941 */ /* 0x000fea0003800000 */
.L_x_636:
        /* <DEDUP_REMOVED lines=14> */
.L_x_639:
[----:B------:R-:W-:Y:S05]  /*1c360*/  BSYNC B1 ;  /* 0x0000000000017941 */ /* 0x000fea0003800000 */
.L_x_638:
        /* <DEDUP_REMOVED lines=14> */
.L_x_641:
[----:B------:R-:W-:Y:S05]  /*1c450*/  BSYNC B1 ;  /* 0x0000000000017941 */ /* 0x000fea0003800000 */
.L_x_640:
        /* <DEDUP_REMOVED lines=10> */
.L_x_643:
[----:B------:R-:W-:Y:S05]  /*1c500*/  BSYNC B1 ;  /* 0x0000000000017941 */ /* 0x000fea0003800000 */
.L_x_642:
        /* <DEDUP_REMOVED lines=9> */
.L_x_645:
[----:B------:R-:W-:Y:S05]  /*1c5a0*/  BSYNC B1 ;  /* 0x0000000000017941 */ /* 0x000fea0003800000 */
.L_x_644:
        /* <DEDUP_REMOVED lines=14> */
.L_x_647:
[----:B------:R-:W-:Y:S05]  /*1c690*/  BSYNC B1 ;  /* 0x0000000000017941 */ /* 0x000fea0003800000 */
.L_x_646:
        /* <DEDUP_REMOVED lines=14> */
.L_x_649:
[----:B------:R-:W-:Y:S05]  /*1c780*/  BSYNC B1 ;  /* 0x0000000000017941 */ /* 0x000fea0003800000 */
.L_x_648:
        /* <DEDUP_REMOVED lines=10> */
.L_x_651:
[----:B------:R-:W-:Y:S05]  /*1c830*/  BSYNC B1 ;  /* 0x0000000000017941 */ /* 0x000fea0003800000 */
.L_x_650:
        /* <DEDUP_REMOVED lines=9> */
.L_x_653:
[----:B------:R-:W-:Y:S05]  /*1c8d0*/  BSYNC B1 ;  /* 0x0000000000017941 */ /* 0x000fea0003800000 */
.L_x_652:
        /* <DEDUP_REMOVED lines=14> */
.L_x_655:
[----:B------:R-:W-:Y:S05]  /*1c9c0*/  BSYNC B1 ;  /* 0x0000000000017941 */ /* 0x000fea0003800000 */
.L_x_654:
        /* <DEDUP_REMOVED lines=14> */
.L_x_657:
[----:B------:R-:W-:Y:S05]  /*1cab0*/  BSYNC B1 ;  /* 0x0000000000017941 */ /* 0x000fea0003800000 */
.L_x_656:
        /* <DEDUP_REMOVED lines=10> */
.L_x_659:
[----:B------:R-:W-:Y:S05]  /*1cb60*/  BSYNC B1 ;  /* 0x0000000000017941 */ /* 0x000fea0003800000 */
.L_x_658:
        /* <DEDUP_REMOVED lines=9> */
.L_x_661:
[----:B------:R-:W-:Y:S05]  /*1cc00*/  BSYNC B1 ;  /* 0x0000000000017941 */ /* 0x000fea0003800000 */
.L_x_660:
        /* <DEDUP_REMOVED lines=14> */
.L_x_663:
[----:B------:R-:W-:Y:S05]  /*1ccf0*/  BSYNC B1 ;  /* 0x0000000000017941 */ /* 0x000fea0003800000 */
.L_x_662:
        /* <DEDUP_REMOVED lines=14> */
.L_x_665:
[----:B------:R-:W-:Y:S05]  /*1cde0*/  BSYNC B1 ;  /* 0x0000000000017941 */ /* 0x000fea0003800000 */
.L_x_664:
        /* <DEDUP_REMOVED lines=10> */
.L_x_667:
[----:B------:R-:W-:Y:S05]  /*1ce90*/  BSYNC B1 ;  /* 0x0000000000017941 */ /* 0x000fea0003800000 */
.L_x_666:
        /* <DEDUP_REMOVED lines=9> */
.L_x_669:
[----:B------:R-:W-:Y:S05]  /*1cf30*/  BSYNC B1 ;  /* 0x0000000000017941 */ /* 0x000fea0003800000 */
.L_x_668:
        /* <DEDUP_REMOVED lines=14> */
.L_x_671:
[----:B------:R-:W-:Y:S05]  /*1d020*/  BSYNC B1 ;  /* 0x0000000000017941 */ /* 0x000fea0003800000 */
.L_x_670:
        /* <DEDUP_REMOVED lines=14> */
.L_x_673:
[----:B------:R-:W-:Y:S05]  /*1d110*/  BSYNC B1 ;  /* 0x0000000000017941 */ /* 0x000fea0003800000 */
.L_x_672:
        /* <DEDUP_REMOVED lines=10> */
.L_x_675:
[----:B------:R-:W-:Y:S05]  /*1d1c0*/  BSYNC B1 ;  /* 0x0000000000017941 */ /* 0x000fea0003800000 */
.L_x_674:
        /* <DEDUP_REMOVED lines=9> */
.L_x_677:
[----:B------:R-:W-:Y:S05]  /*1d260*/  BSYNC B1 ;  /* 0x0000000000017941 */ /* 0x000fea0003800000 */
.L_x_676:
        /* <DEDUP_REMOVED lines=14> */
.L_x_679:
[----:B------:R-:W-:Y:S05]  /*1d350*/  BSYNC B1 ;  /* 0x0000000000017941 */ /* 0x000fea0003800000 */
.L_x_678:
        /* <DEDUP_REMOVED lines=14> */
.L_x_681:
[----:B------:R-:W-:Y:S05]  /*1d440*/  BSYNC B1 ;  /* 0x0000000000017941 */ /* 0x000fea0003800000 */
.L_x_680:
        /* <DEDUP_REMOVED lines=10> */
.L_x_683:
[----:B------:R-:W-:Y:S05]  /*1d4f0*/  BSYNC B1 ;  /* 0x0000000000017941 */ /* 0x000fea0003800000 */
.L_x_682:
        /* <DEDUP_REMOVED lines=9> */
.L_x_685:
[----:B------:R-:W-:Y:S05]  /*1d590*/  BSYNC B1 ;  /* 0x0000000000017941 */ /* 0x000fea0003800000 */
.L_x_684:
        /* <DEDUP_REMOVED lines=14> */
.L_x_687:
[----:B------:R-:W-:Y:S05]  /*1d680*/  BSYNC B1 ;  /* 0x0000000000017941 */ /* 0x000fea0003800000 */
.L_x_686:
        /* <DEDUP_REMOVED lines=14> */
.L_x_689:
[----:B------:R-:W-:Y:S05]  /*1d770*/  BSYNC B1 ;  /* 0x0000000000017941 */ /* 0x000fea0003800000 */
.L_x_688:
        /* <DEDUP_REMOVED lines=10> */
.L_x_691:
[----:B------:R-:W-:Y:S05]  /*1d820*/  BSYNC B1 ;  /* 0x0000000000017941 */ /* 0x000fea0003800000 */
.L_x_690:
        /* <DEDUP_REMOVED lines=9> */
.L_x_693:
[----:B------:R-:W-:Y:S05]  /*1d8c0*/  BSYNC B1 ;  /* 0x0000000000017941 */ /* 0x000fea0003800000 */
.L_x_692:
        /* <DEDUP_REMOVED lines=14> */
.L_x_695:
[----:B------:R-:W-:Y:S05]  /*1d9b0*/  BSYNC B1 ;  /* 0x0000000000017941 */ /* 0x000fea0003800000 */
.L_x_694:
        /* <DEDUP_REMOVED lines=14> */
.L_x_697:
[----:B------:R-:W-:Y:S05]  /*1daa0*/  BSYNC B1 ;  /* 0x0000000000017941 */ /* 0x000fea0003800000 */
.L_x_696:
        /* <DEDUP_REMOVED lines=10> */
.L_x_699:
[----:B------:R-:W-:Y:S05]  /*1db50*/  BSYNC B1 ;  /* 0x0000000000017941 */ /* 0x000fea0003800000 */
.L_x_698:
        /* <DEDUP_REMOVED lines=9> */
.L_x_701:
[----:B------:R-:W-:Y:S05]  /*1dbf0*/  BSYNC B1 ;  /* 0x0000000000017941 */ /* 0x000fea0003800000 */
.L_x_700:
        /* <DEDUP_REMOVED lines=14> */
.L_x_703:
[----:B------:R-:W-:Y:S05]  /*1dce0*/  BSYNC B1 ;  /* 0x0000000000017941 */ /* 0x000fea0003800000 */
.L_x_702:
        /* <DEDUP_REMOVED lines=14> */
.L_x_705:
[----:B------:R-:W-:Y:S05]  /*1ddd0*/  BSYNC B1 ;  /* 0x0000000000017941 */ /* 0x000fea0003800000 */
.L_x_704:
        /* <DEDUP_REMOVED lines=10> */
.L_x_707:
[----:B------:R-:W-:Y:S05]  /*1de80*/  BSYNC B1 ;  /* 0x0000000000017941 */ /* 0x000fea0003800000 */
.L_x_706:
        /* <DEDUP_REMOVED lines=9> */
.L_x_709:
[----:B------:R-:W-:Y:S05]  /*1df20*/  BSYNC B1 ;  /* 0x0000000000017941 */ /* 0x000fea0003800000 */
.L_x_708:
        /* <DEDUP_REMOVED lines=14> */
.L_x_711:
[----:B------:R-:W-:Y:S05]  /*1e010*/  BSYNC B1 ;  /* 0x0000000000017941 */ /* 0x000fea0003800000 */
.L_x_710:
        /* <DEDUP_REMOVED lines=14> */
.L_x_713:
[----:B------:R-:W-:Y:S05]  /*1e100*/  BSYNC B1 ;  /* 0x0000000000017941 */ /* 0x000fea0003800000 */
.L_x_712:
        /* <DEDUP_REMOVED lines=10> */
.L_x_715:
[----:B------:R-:W-:Y:S05]  /*1e1b0*/  BSYNC B1 ;  /* 0x0000000000017941 */ /* 0x000fea0003800000 */
.L_x_714:
        /* <DEDUP_REMOVED lines=9> */
.L_x_717:
[----:B------:R-:W-:Y:S05]  /*1e250*/  BSYNC B1 ;  /* 0x0000000000017941 */ /* 0x000fea0003800000 */
.L_x_716:
        /* <DEDUP_REMOVED lines=14> */
.L_x_719:
[----:B------:R-:W-:Y:S05]  /*1e340*/  BSYNC B1 ;  /* 0x0000000000017941 */ /* 0x000fea0003800000 */
.L_x_718:
        /* <DEDUP_REMOVED lines=14> */
.L_x_721:
[----:B------:R-:W-:Y:S05]  /*1e430*/  BSYNC B1 ;  /* 0x0000000000017941 */ /* 0x000fea0003800000 */
.L_x_720:
        /* <DEDUP_REMOVED lines=10> */
.L_x_723:
[----:B------:R-:W-:Y:S05]  /*1e4e0*/  BSYNC B1 ;  /* 0x0000000000017941 */ /* 0x000fea0003800000 */
.L_x_722:
        /* <DEDUP_REMOVED lines=9> */
.L_x_725:
[----:B------:R-:W-:Y:S05]  /*1e580*/  BSYNC B1 ;  /* 0x0000000000017941 */ /* 0x000fea0003800000 */
.L_x_724:
        /* <DEDUP_REMOVED lines=14> */
.L_x_727:
[----:B------:R-:W-:Y:S05]  /*1e670*/  BSYNC B1 ;  /* 0x0000000000017941 */ /* 0x000fea0003800000 */
.L_x_726:
        /* <DEDUP_REMOVED lines=14> */
.L_x_729:
[----:B------:R-:W-:Y:S05]  /*1e760*/  BSYNC B1 ;  /* 0x0000000000017941 */ /* 0x000fea0003800000 */
.L_x_728:
        /* <DEDUP_REMOVED lines=10> */
.L_x_731:
[----:B------:R-:W-:Y:S05]  /*1e810*/  BSYNC B1 ;  /* 0x0000000000017941 */ /* 0x000fea0003800000 */
.L_x_730:
        /* <DEDUP_REMOVED lines=9> */
.L_x_733:
[----:B------:R-:W-:Y:S05]  /*1e8b0*/  BSYNC B1 ;  /* 0x0000000000017941 */ /* 0x000fea0003800000 */
.L_x_732:
        /* <DEDUP_REMOVED lines=14> */
.L_x_735:
[----:B------:R-:W-:Y:S05]  /*1e9a0*/  BSYNC B1 ;  /* 0x0000000000017941 */ /* 0x000fea0003800000 */
.L_x_734:
        /* <DEDUP_REMOVED lines=14> */
.L_x_737:
[----:B------:R-:W-:Y:S05]  /*1ea90*/  BSYNC B1 ;  /* 0x0000000000017941 */ /* 0x000fea0003800000 */
.L_x_736:
        /* <DEDUP_REMOVED lines=10> */
.L_x_739:
[----:B------:R-:W-:Y:S05]  /*1eb40*/  BSYNC B1 ;  /* 0x0000000000017941 */ /* 0x000fea0003800000 */
.L_x_738:
        /* <DEDUP_REMOVED lines=9> */
.L_x_741:
[----:B------:R-:W-:Y:S05]  /*1ebe0*/  BSYNC B1 ;  /* 0x0000000000017941 */ /* 0x000fea0003800000 */
.L_x_740:
        /* <DEDUP_REMOVED lines=14> */
.L_x_743:
[----:B------:R-:W-:Y:S05]  /*1ecd0*/  BSYNC B1 ;  /* 0x0000000000017941 */ /* 0x000fea0003800000 */
.L_x_742:
        /* <DEDUP_REMOVED lines=14> */
.L_x_745:
[----:B------:R-:W-:Y:S05]  /*1edc0*/  BSYNC B1 ;  /* 0x0000000000017941 */ /* 0x000fea0003800000 */
.L_x_744:
        /* <DEDUP_REMOVED lines=10> */
.L_x_747:
[----:B------:R-:W-:Y:S05]  /*1ee70*/  BSYNC B1 ;  /* 0x0000000000017941 */ /* 0x000fea0003800000 */
.L_x_746:
        /* <DEDUP_REMOVED lines=9> */
.L_x_749:
[----:B------:R-:W-:Y:S05]  /*1ef10*/  BSYNC B1 ;  /* 0x0000000000017941 */ /* 0x000fea0003800000 */
.L_x_748:
        /* <DEDUP_REMOVED lines=14> */
.L_x_751:
[----:B------:R-:W-:Y:S05]  /*1f000*/  BSYNC B1 ;  /* 0x0000000000017941 */ /* 0x000fea0003800000 */
.L_x_750:
        /* <DEDUP_REMOVED lines=14> */
.L_x_753:
[----:B------:R-:W-:Y:S05]  /*1f0f0*/  BSYNC B1 ;  /* 0x0000000000017941 */ /* 0x000fea0003800000 */
.L_x_752:
        /* <DEDUP_REMOVED lines=10> */
.L_x_755:
[----:B------:R-:W-:Y:S05]  /*1f1a0*/  BSYNC B1 ;  /* 0x0000000000017941 */ /* 0x000fea0003800000 */
.L_x_754:
        /* <DEDUP_REMOVED lines=9> */
.L_x_757:
[----:B------:R-:W-:Y:S05]  /*1f240*/  BSYNC B1 ;  /* 0x0000000000017941 */ /* 0x000fea0003800000 */
.L_x_756:
        /* <DEDUP_REMOVED lines=14> */
.L_x_759:
[----:B------:R-:W-:Y:S05]  /*1f330*/  BSYNC B1 ;  /* 0x0000000000017941 */ /* 0x000fea0003800000 */
.L_x_758:
        /* <DEDUP_REMOVED lines=14> */
.L_x_761:
[----:B------:R-:W-:Y:S05]  /*1f420*/  BSYNC B1 ;  /* 0x0000000000017941 */ /* 0x000fea0003800000 */
.L_x_760:
        /* <DEDUP_REMOVED lines=10> */
.L_x_763:
[----:B------:R-:W-:Y:S05]  /*1f4d0*/  BSYNC B1 ;  /* 0x0000000000017941 */ /* 0x000fea0003800000 */
.L_x_762:
        /* <DEDUP_REMOVED lines=9> */
.L_x_765:
[----:B------:R-:W-:Y:S05]  /*1f570*/  BSYNC B1 ;  /* 0x0000000000017941 */ /* 0x000fea0003800000 */
.L_x_764:
        /* <DEDUP_REMOVED lines=14> */
.L_x_767:
[----:B------:R-:W-:Y:S05]  /*1f660*/  BSYNC B1 ;  /* 0x0000000000017941 */ /* 0x000fea0003800000 */
.L_x_766:
        /* <DEDUP_REMOVED lines=11> */
[----:B------:R-:W1:Y:S02]  /*1f720*/  LDG.E.U8 R2, desc[UR46][R22.64+0x161] ;  /* 0x0001612e16027981 */ /* 0x000e64000c1e1100 */
[----:B-1----:R-:W-:-:S05]  /*1f730*/  PRMT R220, R2, 0x8880, RZ ;  /* 0x0000888002dc7816 */ /* 0x002fca00000000ff */
[----:B------:R-:W-:-:S07]  /*1f740*/  IMAD R3, R220, R17, RZ ;  /* 0x00000011dc037224 */ /* 0x000fce00078e02ff */
.L_x_769:
[----:B------:R-:W-:Y:S05]  /*1f750*/  BSYNC B1 ;  /* 0x0000000000017941 */ /* 0x000fea0003800000 */
.L_x_768:
        /* <DEDUP_REMOVED lines=10> */
.L_x_771:
[----:B------:R-:W-:Y:S05]  /*1f800*/  BSYNC B1 ;  /* 0x0000000000017941 */ /* 0x000fea0003800000 */
.L_x_770:
        /* <DEDUP_REMOVED lines=9> */
.L_x_773:
[----:B------:R-:W-:Y:S05]  /*1f8a0*/  BSYNC B1 ;  /* 0x0000000000017941 */ /* 0x000fea0003800000 */
.L_x_772:
[----:B------:R-:W2:Y:S01]  /*1f8b0*/  LDL.LU R220, [R1+0x154] ;  /* 0x0001540001dc7983 */ /* 0x000ea20000300800 */
[----:B------:R-:W-:Y:S01]  /*1f8c0*/  ISETP.LT.OR P0, PT, R0, 0x169, !P5 ;  /* 0x000001690000780c */ /* 0x000fe20006f01670 */
[----:B------:R-:W-:Y:S01]  /*1f8d0*/  BSSY B1, `(.L_x_774) ;  /* 0x000000b000017945 */ /* 0x000fe20003800000 */
[----:B-1----:R-:W-:-:S11]  /*1f8e0*/  P2R R19, PR, RZ, 0x2 ;  /* 0x00000002ff137803 */ /* 0x002fd60000000000 */
[----:B------:R-:W-:-:S04]  /*1f8f0*/  @!P0 IADD3 R218, P1, R8, UR44, RZ ;  /* 0x0000002c08da8c10 */ /* 0x000fc8000ff3e0ff */
[----:B------:R-:W-:Y:S02]  /*1f900*/  @!P0 IADD3.X R219, R9, UR43, RZ, P1, !PT ;  /* 0x0000002b09db8c10 */ /* 0x000fe40008ffe4ff */
[----:B------:R-:W-:Y:S01]  /*1f910*/  ISETP.NE.AND P1, PT, R19, RZ, PT ;  /* 0x000000ff1300720c */ /* 0x000fe20003f25270 */
[----:B--2---:R-:W-:-:S05]  /*1f920*/  @!P6 IMAD R19, R220, R16, R3 ;  /* 0x00000010dc13e224 */ /* 0x004fca00078e0203 */
[----:B------:R1:W-:Y:S01]  /*1f930*/  @!P6 STG.E.U8 desc[UR46][R8.64+0x169], R19 ;  /* 0x000169130800e986 */ /* 0x0003e2000c10112e */
[----:B------:R-:W-:Y:S06]  /*1f940*/  @P0 BRA `(.L_x_775) ;  /* 0x00000000000c0947 */ /* 0x000fec0003800000 */
[----:B------:R-:W2:Y:S02]  /*1f950*/  LDG.E.U8 R2, desc[UR46][R22.64+0x168] ;  /* 0x0001682e16027981 */ /* 0x000ea4000c1e1100 */
[----:B--2---:R-:W-:-:S05]  /*1f960*/  PRMT R220, R2, 0x8880, RZ ;  /* 0x0000888002dc7816 */ /* 0x004fca00000000ff */
[----:B------:R-:W-:-:S07]  /*1f970*/  IMAD R3, R220, R17, RZ ;  /* 0x00000011dc037224 */ /* 0x000fce00078e02ff */
.L_x_775:
[----:B------:R-:W-:Y:S05]  /*1f980*/  BSYNC B1 ;  /* 0x0000000000017941 */ /* 0x000fea0003800000 */
.L_x_774:
        /* <DEDUP_REMOVED lines=10> */
[----:B------:R-:W1:Y:S02]  /*1fa30*/  LDG.E.U8 R2, desc[UR46][R22.64+0x169] ;  /* 0x0001692e16027981 */ /* 0x000e64000c1e1100 */
[----:B-1----:R-:W-:-:S05]  /*1fa40*/  PRMT R218, R2, 0x8880, RZ ;  /* 0x0000888002da7816 */ /* 0x002fca00000000ff */
[----:B------:R-:W-:-:S07]  /*1fa50*/  IMAD R3, R218, R17, RZ ;  /* 0x00000011da037224 */ /* 0x000fce00078e02ff */
.L_x_777:
[----:B------:R-:W-:Y:S05]  /*1fa60*/  BSYNC B1 ;  /* 0x0000000000017941 */ /* 0x000fea0003800000 */
.L_x_776:
        /* <DEDUP_REMOVED lines=10> */
.L_x_779:
[----:B------:R-:W-:Y:S05]  /*1fb10*/  BSYNC B1 ;  /* 0x0000000000017941 */ /* 0x000fea0003800000 */
.L_x_778:
        /* <DEDUP_REMOVED lines=9> */
.L_x_781:
[----:B------:R-:W-:Y:S05]  /*1fbb0*/  BSYNC B1 ;  /* 0x0000000000017941 */ /* 0x000fea0003800000 */
.L_x_780:
        /* <DEDUP_REMOVED lines=13> */
.L_x_783:
[----:B------:R-:W-:Y:S05]  /*1fc90*/  BSYNC B1 ;  /* 0x0000000000017941 */ /* 0x000fea0003800000 */
.L_x_782:
        /* <DEDUP_REMOVED lines=13> */
.L_x_785:
[----:B------:R-:W-:Y:S05]  /*1fd70*/  BSYNC B1 ;  /* 0x0000000000017941 */ /* 0x000fea0003800000 */
.L_x_784:
        /* <DEDUP_REMOVED lines=10> */
.L_x_787:
[----:B------:R-:W-:Y:S05]  /*1fe20*/  BSYNC B1 ;  /* 0x0000000000017941 */ /* 0x000fea0003800000 */
.L_x_786:
[----:B------:R-:W2:Y:S01]  /*1fe30*/  LDL.LU R19, [R1+0x170] ;  /* 0x0001700001137983 */ /* 0x000ea20000300800 */
[----:B------:R-:W-:Y:S01]  /*1fe40*/  ISETP.LT.OR P6, PT, R0, 0x17a, !P6 ;  /* 0x0000017a0000780c */ /* 0x000fe200077c1670 */
[----:B------:R-:W-:Y:S01]  /*1fe50*/  BSSY B1, `(.L_x_788) ;  /* 0x0000009000017945 */ /* 0x000fe20003800000 */
[----:B--2---:R-:W-:-:S05]  /*1fe60*/  @!P0 IMAD R19, R19, R16, R3 ;  /* 0x0000001013138224 */ /* 0x004fca00078e0203 */
[----:B------:R1:W-:Y:S01]  /*1fe70*/  @!P0 STG.E.U8 desc[UR46][R8.64+0x178], R19 ;  /* 0x0001781308008986 */ /* 0x0003e2000c10112e */
[C---:B------:R-:W-:Y:S02]  /*1fe80*/  ISETP.LT.OR P0, PT, R0.reuse, 0x179, !P5 ;  /* 0x000001790000780c */ /* 0x040fe40006f01670 */
[----:B------:R-:W-:-:S03]  /*1fe90*/  ISETP.LT.OR P5, PT, R0, 0x17a, !P5 ;  /* 0x0000017a0000780c */ /* 0x000fc60006fa1670 */
[----:B------:R-:W-:Y:S10]  /*1fea0*/  @P6 BRA `(.L_x_789) ;  /* 0x00000000000c6947 */ /* 0x000ff40003800000 */
[----:B------:R-:W2:Y:S02]  /*1feb0*/  LDG.E.U8 R2, desc[UR46][R216.64+0x179] ;  /* 0x0001792ed8027981 */ /* 0x000ea4000c1e1100 */
[----:B--2---:R-:W-:-:S05]  /*1fec0*/  PRMT R218, R2, 0x8880, RZ ;  /* 0x0000888002da7816 */ /* 0x004fca00000000ff */
[----:B------:R-:W-:-:S07]  /*1fed0*/  IMAD R3, R218, R17, RZ ;  /* 0x00000011da037224 */ /* 0x000fce00078e02ff */
.L_x_789:
[----:B------:R-:W-:Y:S05]  /*1fee0*/  BSYNC B1 ;  /* 0x0000000000017941 */ /* 0x000fea0003800000 */
.L_x_788:
[----:B-1----:R-:W2:Y:S01]  /*1fef0*/  LDL.LU R19, [R1+0x174] ;  /* 0x0001740001137983 */ /* 0x002ea20000300800 */
[----:B------:R-:W-:Y:S01]  /*1ff00*/  BSSY B1, `(.L_x_790) ;  /* 0x000000a000017945 */ /* 0x000fe20003800000 */
[----:B--2---:R-:W-:-:S05]  /*1ff10*/  @!P6 IMAD R19, R19, R16, R3 ;  /* 0x000000101313e224 */ /* 0x004fca00078e0203 */
[----:B------:R1:W-:Y:S01]  /*1ff20*/  @!P6 STG.E.U8 desc[UR46][R8.64+0x179], R19 ;  /* 0x000179130800e986 */ /* 0x0003e2000c10112e */
[----:B------:R-:W-:-:S04]  /*1ff30*/  @!P0 IADD3 R218, P6, R8, UR44, RZ ;  /* 0x0000002c08da8c10 */ /* 0x000fc8000ffde0ff */
[----:B------:R-:W-:Y:S02]  /*1ff40*/  @!P0 IADD3.X R219, R9, UR43, RZ, P6, !PT ;  /* 0x0000002b09db8c10 */ /* 0x000fe4000b7fe4ff */
[----:B0-----:R-:W-:Y:S01]  /*1ff50*/  @!P5 IADD3 R216, P6, R8, UR44, RZ ;  /* 0x0000002c08d8dc10 */ /* 0x001fe2000ffde0ff */
[----:B------:R-:W-:-:S12]  /*1ff60*/  @P0 BRA `(.L_x_791) ;  /* 0x00000000000c0947 */ /* 0x000fd80003800000 */
[----:B------:R-:W2:Y:S02]  /*1ff70*/  LDG.E.U8 R2, desc[UR46][R22.64+0x178] ;  /* 0x0001782e16027981 */ /* 0x000ea4000c1e1100 */
[----:B--2---:R-:W-:-:S05]  /*1ff80*/  PRMT R220, R2, 0x8880, RZ ;  /* 0x0000888002dc7816 */ /* 0x004fca00000000ff */
[----:B------:R-:W-:-:S07]  /*1ff90*/  IMAD R3, R220, R17, RZ ;  /* 0x00000011dc037224 */ /* 0x000fce00078e02ff */
.L_x_791:
[----:B------:R-:W-:Y:S05]  /*1ffa0*/  BSYNC B1 ;  /* 0x0000000000017941 */ /* 0x000fea0003800000 */
.L_x_790:
[----:B-1----:R-:W2:Y:S01]  /*1ffb0*/  LDL.LU R19, [R1+0x178] ;  /* 0x0001780001137983 */ /* 0x002ea20000300800 */
        /* <DEDUP_REMOVED lines=8> */
.L_x_793:
[----:B------:R-:W-:Y:S05]  /*20040*/  BSYNC B1 ;  /* 0x0000000000017941 */ /* 0x000fea0003800000 */
.L_x_792:
[----:B------:R-:W2:Y:S01]  /*20050*/  LDL.LU R8, [R1+0x17c] ;  /* 0x00017c0001087983 */ /* 0x000ea20000300800 */
        /* <DEDUP_REMOVED lines=10> */
.L_x_795:
[----:B------:R-:W-:Y:S05]  /*20100*/  BSYNC B1 ;  /* 0x0000000000017941 */ /* 0x000fea0003800000 */
.L_x_794:
[----:B-1----:R-:W-:Y:S01]  /*20110*/  @!P6 IMAD R9, R120, R16, R3 ;  /* 0x000000107809e224 */ /* 0x002fe200078e0203 */
[----:B------:R-:W-:Y:S04]  /*20120*/  BSSY B1, `(.L_x_796) ;  /* 0x0000006000017945 */ /* 0x000fe80003800000 */
[----:B------:R1:W-:Y:S01]  /*20130*/  @!P6 STG.E.U8 desc[UR46][R6.64+0xc0], R9 ;  /* 0x0000c0090600e986 */ /* 0x0003e2000c10112e */
[----:B------:R-:W-:Y:S05]  /*20140*/  @P0 BRA `(.L_x_797) ;  /* 0x00000000000c0947 */ /* 0x000fea0003800000 */
[----:B------:R-:W2:Y:S02]  /*20150*/  LDG.E.U8 R2, desc[UR46][R20.64+0xc1] ;  /* 0x0000c12e14027981 */ /* 0x000ea4000c1e1100 */
[----:B--2---:R-:W-:-:S05]  /*20160*/  PRMT R8, R2, 0x8880, RZ ;  /* 0x0000888002087816 */ /* 0x004fca00000000ff */
[----:B------:R-:W-:-:S07]  /*20170*/  IMAD R3, R8, R17, RZ ;  /* 0x0000001108037224 */ /* 0x000fce00078e02ff */
.L_x_797:
[----:B------:R-:W-:Y:S05]  /*20180*/  BSYNC B1 ;  /* 0x0000000000017941 */ /* 0x000fea0003800000 */
.L_x_796:
[----:B------:R-:W-:Y:S01]  /*20190*/  @!P0 IMAD R121, R121, R16, R3 ;  /* 0x0000001079798224 */ /* 0x000fe200078e0203 */
[----:B------:R-:W-:Y:S01]  /*201a0*/  BSSY B1, `(.L_x_798) ;  /* 0x0000009000017945 */ /* 0x000fe20003800000 */
[----:B------:R-:W-:-:S03]  /*201b0*/  ISETP.LT.OR P6, PT, R0, 0xc2, !P3 ;  /* 0x000000c20000780c */ /* 0x000fc60005fc1670 */
[----:B------:R2:W-:Y:S01]  /*201c0*/  @!P0 STG.E.U8 desc[UR46][R6.64+0xc1], R121 ;  /* 0x0000c17906008986 */ /* 0x0005e2000c10112e */
[----:B------:R-:W-:-:S04]  /*201d0*/  @!P5 IADD3 R8, P0, R6, UR44, RZ ;  /* 0x0000002c0608dc10 */ /* 0x000fc8000ff1e0ff */
[----:B-1----:R-:W-:Y:S01]  /*201e0*/  @!P5 IADD3.X R9, R7, UR43, RZ, P0, !PT ;  /* 0x0000002b0709dc10 */ /* 0x002fe200087fe4ff */
[----:B------:R-:W-:Y:S08]  /*201f0*/  @P5 BRA `(.L_x_799) ;  /* 0x00000000000c5947 */ /* 0x000ff00003800000 */
[----:B------:R-:W3:Y:S02]  /*20200*/  LDG.E.U8 R2, desc[UR46][R14.64+0xc0] ;  /* 0x0000c02e0e027981 */ /* 0x000ee4000c1e1100 */
[----:B---3--:R-:W-:-:S05]  /*20210*/  PRMT R22, R2, 0x8880, RZ ;  /* 0x0000888002167816 */ /* 0x008fca00000000ff */
[----:B------:R-:W-:-:S07]  /*20220*/  IMAD R3, R22, R17, RZ ;  /* 0x0000001116037224 */ /* 0x000fce00078e02ff */
.L_x_799:
[----:B------:R-:W-:Y:S05]  /*20230*/  BSYNC B1 ;  /* 0x0000000000017941 */ /* 0x000fea0003800000 */
.L_x_798:
[----:B0-----:R-:W-:Y:S01]  /*20240*/  @!P5 IMAD R19, R122, R16, R3 ;  /* 0x000000107a13d224 */ /* 0x001fe200078e0203 */
[----:B------:R-:W-:Y:S01]  /*20250*/  BSSY B1, `(.L_x_800) ;  /* 0x0000009000017945 */ /* 0x000fe20003800000 */
[----:B------:R-:W-:-:S03]  /*20260*/  ISETP.LT.OR P0, PT, R0, 0xc9, !P4 ;  /* 0x000000c90000780c */ /* 0x000fc60006701670 */
[----:B------:R0:W-:Y:S01]  /*20270*/  @!P5 STG.E.U8 desc[UR46][R8.64+0xc0], R19 ;  /* 0x0000c0130800d986 */ /* 0x0001e2000c10112e */
[----:B------:R-:W-:-:S04]  /*20280*/  @!P6 IADD3 R22, P5, R6, UR44, RZ ;  /* 0x0000002c0616ec10 */ /* 0x000fc8000ffbe0ff */
[----:B------:R-:W-:Y:S01]  /*20290*/  @!P6 IADD3.X R23, R7, UR43, RZ, P5, !PT ;  /* 0x0000002b0717ec10 */ /* 0x000fe2000affe4ff */
[----:B------:R-:W-:Y:S08]  /*202a0*/  @P6 BRA `(.L_x_801) ;  /* 0x00000000000c6947 */ /* 0x000ff00003800000 */
[----:B------:R-:W0:Y:S02]  /*202b0*/  LDG.E.U8 R2, desc[UR46][R14.64+0xc1] ;  /* 0x0000c12e0e027981 */ /* 0x000e24000c1e1100 */
[----:B0-----:R-:W-:-:S05]  /*202c0*/  PRMT R8, R2, 0x8880, RZ ;  /* 0x0000888002087816 */ /* 0x001fca00000000ff */
[----:B------:R-:W-:-:S07]  /*202d0*/  IMAD R3, R8, R17, RZ ;  /* 0x0000001108037224 */ /* 0x000fce00078e02ff */
.L_x_801:
[----:B------:R-:W-:Y:S05]  /*202e0*/  BSYNC B1 ;  /* 0x0000000000017941 */ /* 0x000fea0003800000 */
.L_x_800:
[----:B------:R-:W-:Y:S01]  /*202f0*/  @!P6 IMAD R123, R123, R16, R3 ;  /* 0x000000107b7be224 */ /* 0x000fe200078e0203 */
[----:B------:R-:W-:Y:S04]  /*20300*/  BSSY B1, `(.L_x_802) ;  /* 0x0000006000017945 */ /* 0x000fe80003800000 */
[----:B------:R1:W-:Y:S01]  /*20310*/  @!P6 STG.E.U8 desc[UR46][R22.64+0xc1], R123 ;  /* 0x0000c17b1600e986 */ /* 0x0003e2000c10112e */
[----:B------:R-:W-:Y:S05]  /*20320*/  @P0 BRA `(.L_x_803) ;  /* 0x00000000000c0947 */ /* 0x000fea0003800000 */
[----:B------:R-:W0:Y:S02]  /*20330*/  LDG.E.U8 R2, desc[UR46][R20.64+0xc8] ;  /* 0x0000c82e14027981 */ /* 0x000e24000c1e1100 */
[----:B0-----:R-:W-:-:S05]  /*20340*/  PRMT R8, R2, 0x8880, RZ ;  /* 0x0000888002087816 */ /* 0x001fca00000000ff */
[----:B------:R-:W-:-:S07]  /*20350*/  IMAD R3, R8, R17, RZ ;  /* 0x0000001108037224 */ /* 0x000fce00078e02ff */
.L_x_803:
[----:B------:R-:W-:Y:S05]  /*20360*/  BSYNC B1 ;  /* 0x0000000000017941 */ /* 0x000fea0003800000 */
.L_x_802:
[----:B------:R-:W-:Y:S01]  /*20370*/  ISETP.LT.OR P6, PT, R0, 0xca, !P4 ;  /* 0x000000ca0000780c */ /* 0x000fe200067c1670 */
[----:B0-----:R-:W-:Y:S01]  /*20380*/  @!P0 IMAD R9, R124, R16, R3 ;  /* 0x000000107c098224 */ /* 0x001fe200078e0203 */
[----:B------:R-:W-:Y:S01]  /*20390*/  BSSY B1, `(.L_x_804) ;  /* 0x0000008000017945 */ /* 0x000fe20003800000 */
[----:B------:R-:W-:-:S03]  /*203a0*/  ISETP.LT.OR P5, PT, R0, 0xc9, !P3 ;  /* 0x000000c90000780c */ /* 0x000fc60005fa1670 */
[----:B------:R0:W-:Y:S01]  /*203b0*/  @!P0 STG.E.U8 desc[UR46][R6.64+0xc8], R9 ;  /* 0x0000c80906008986 */ /* 0x0001e2000c10112e */
[----:B------:R-:W-:-:S06]  /*203c0*/  ISETP.LT.OR P0, PT, R0, 0xca, !P3 ;  /* 0x000000ca0000780c */ /* 0x000fcc0005f01670 */
[----:B------:R-:W-:Y:S07]  /*203d0*/  @P6 BRA `(.L_x_805) ;  /* 0x00000000000c6947 */ /* 0x000fee0003800000 */
[----:B------:R-:W3:Y:S02]  /*203e0*/  LDG.E.U8 R2, desc[UR46][R20.64+0xc9] ;  /* 0x0000c92e14027981 */ /* 0x000ee4000c1e1100 */
[----:B---3--:R-:W-:-:S05]  /*203f0*/  PRMT R8, R2, 0x8880, RZ ;  /* 0x0000888002087816 */ /* 0x008fca00000000ff */
[----:B------:R-:W-:-:S07]  /*20400*/  IMAD R3, R8, R17, RZ ;  /* 0x0000001108037224 */ /* 0x000fce00078e02ff */
.L_x_805:
[----:B------:R-:W-:Y:S05]  /*20410*/  BSYNC B1 ;  /* 0x0000000000017941 */ /* 0x000fea0003800000 */
.L_x_804:
[----:B------:R-:W-:Y:S01]  /*20420*/  @!P6 IMAD R125, R125, R16, R3 ;  /* 0x000000107d7de224 */ /* 0x000fe200078e0203 */
[----:B------:R-:W-:Y:S04]  /*20430*/  BSSY B1, `(.L_x_806) ;  /* 0x0000009000017945 */ /* 0x000fe80003800000 */
[----:B------:R3:W-:Y:S01]  /*20440*/  @!P6 STG.E.U8 desc[UR46][R6.64+0xc9], R125 ;  /* 0x0000c97d0600e986 */ /* 0x0007e2000c10112e */
[----:B------:R-:W-:-:S04]  /*20450*/  @!P5 IADD3 R8, P6, R6, UR44, RZ ;  /* 0x0000002c0608dc10 */ /* 0x000fc8000ffde0ff */
[----:B0-----:R-:W-:Y:S02]  /*20460*/  @!P5 IADD3.X R9, R7, UR43, RZ, P6, !PT ;  /* 0x0000002b0709dc10 */ /* 0x001fe4000b7fe4ff */
[----:B-1----:R-:W-:Y:S01]  /*20470*/  @!P0 IADD3 R22, P6, R6, UR44, RZ ;  /* 0x0000002c06168c10 */ /* 0x002fe2000ffde0ff */
[----:B------:R-:W-:-:S12]  /*20480*/  @P5 BRA `(.L_x_807) ;  /* 0x00000000000c5947 */ /* 0x000fd80003800000 */
[----:B------:R-:W4:Y:S02]  /*20490*/  LDG.E.U8 R2, desc[UR46][R14.64+0xc8] ;  /* 0x0000c82e0e027981 */ /* 0x000f24000c1e1100 */
[----:B----4-:R-:W-:-:S05]  /*204a0*/  PRMT R120, R2, 0x8880, RZ ;  /* 0x0000888002787816 */ /* 0x010fca00000000ff */
[----:B------:R-:W-:-:S07]  /*204b0*/  IMAD R3, R120, R17, RZ ;  /* 0x0000001178037224 */ /* 0x000fce00078e02ff */
.L_x_807:
[----:B------:R-:W-:Y:S05]  /*204c0*/  BSYNC B1 ;  /* 0x0000000000017941 */ /* 0x000fea0003800000 */
.L_x_806:
[----:B------:R-:W-:Y:S01]  /*204d0*/  @!P5 IMAD R19, R126, R16, R3 ;  /* 0x000000107e13d224 */ /* 0x000fe200078e0203 */
[----:B------:R-:W-:Y:S01]  /*204e0*/  BSSY B1, `(.L_x_808) ;  /* 0x0000007000017945 */ /* 0x000fe20003800000 */
[----:B------:R-:W-:-:S03]  /*204f0*/  @!P0 IADD3.X R23, R7, UR43, RZ, P6, !PT ;  /* 0x0000002b07178c10 */ /* 0x000fc6000b7fe4ff */
[----:B------:R0:W-:Y:S01]  /*20500*/  @!P5 STG.E.U8 desc[UR46][R8.64+0xc8], R19 ;  /* 0x0000c8130800d986 */ /* 0x0001e2000c10112e */
[----:B------:R-:W-:Y:S05]  /*20510*/  @P0 BRA `(.L_x_809) ;  /* 0x00000000000c0947 */ /* 0x000fea0003800000 */
[----:B------:R-:W0:Y:S02]  /*20520*/  LDG.E.U8 R2, desc[UR46][R14.64+0xc9] ;  /* 0x0000c92e0e027981 */ /* 0x000e24000c1e1100 */
[----:B0-----:R-:W-:-:S05]  /*20530*/  PRMT R8, R2, 0x8880, RZ ;  /* 0x0000888002087816 */ /* 0x001fca00000000ff */
[----:B------:R-:W-:-:S07]  /*20540*/  IMAD R3, R8, R17, RZ ;  /* 0x0000001108037224 */ /* 0x000fce00078e02ff */
.L_x_809:
[----:B------:R-:W-:Y:S05]  /*20550*/  BSYNC B1 ;  /* 0x0000000000017941 */ /* 0x000fea0003800000 */
.L_x_808:
[C---:B------:R-:W-:Y:S01]  /*20560*/  ISETP.LT.OR P6, PT, R0.reuse, 0xd1, !P4 ;  /* 0x000000d10000780c */ /* 0x040fe200067c1670 */
[----:B------:R-:W-:Y:S01]  /*20570*/  @!P0 IMAD R127, R127, R16, R3 ;  /* 0x000000107f7f8224 */ /* 0x000fe200078e0203 */
[----:B------:R-:W-:Y:S01]  /*20580*/  BSSY B1, `(.L_x_810) ;  /* 0x0000008000017945 */ /* 0x000fe20003800000 */
[----:B------:R-:W-:-:S03]  /*20590*/  ISETP.LT.OR P5, PT, R0, 0xd2, !P4 ;  /* 0x000000d20000780c */ /* 0x000fc600067a1670 */
[----:B------:R1:W-:Y:S01]  /*205a0*/  @!P0 STG.E.U8 desc[UR46][R22.64+0xc9], R127 ;  /* 0x0000c97f16008986 */ /* 0x0003e2000c10112e */
[----:B------:R-:W-:-:S06]  /*205b0*/  ISETP.LT.OR P0, PT, R0, 0xd1, !P3 ;  /* 0x000000d10000780c */ /* 0x000fcc0005f01670 */
[----:B------:R-:W-:Y:S07]  /*205c0*/  @P6 BRA `(.L_x_811) ;  /* 0x00000000000c6947 */ /* 0x000fee0003800000 */
[----:B------:R-:W0:Y:S02]  /*205d0*/  LDG.E.U8 R2, desc[UR46][R20.64+0xd0] ;  /* 0x0000d02e14027981 */ /* 0x000e24000c1e1100 */
[----:B0-----:R-:W-:-:S05]  /*205e0*/  PRMT R8, R2, 0x8880, RZ ;  /* 0x0000888002087816 */ /* 0x001fca00000000ff */
[----:B------:R-:W-:-:S07]  /*205f0*/  IMAD R3, R8, R17, RZ ;  /* 0x0000001108037224 */ /* 0x000fce00078e02ff */
.L_x_811:
[----:B------:R-:W-:Y:S05]  /*20600*/  BSYNC B1 ;  /* 0x0000000000017941 */ /* 0x000fea0003800000 */
.L_x_810:
[----:B0-----:R-:W-:Y:S01]  /*20610*/  @!P6 IMAD R9, R128, R16, R3 ;  /* 0x000000108009e224 */ /* 0x001fe200078e0203 */
[----:B------:R-:W-:Y:S04]  /*20620*/  BSSY B1, `(.L_x_812) ;  /* 0x0000006000017945 */ /* 0x000fe80003800000 */
[----:B------:R0:W-:Y:S01]  /*20630*/  @!P6 STG.E.U8 desc[UR46][R6.64+0xd0], R9 ;  /* 0x0000d0090600e986 */ /* 0x0001e2000c10112e */
[----:B------:R-:W-:Y:S05]  /*20640*/  @P5 BRA `(.L_x_813) ;  /* 0x00000000000c5947 */ /* 0x000fea0003800000 */
[----:B------:R-:W4:Y:S02]  /*20650*/  LDG.E.U8 R2, desc[UR46][R20.64+0xd1] ;  /* 0x0000d12e14027981 */ /* 0x000f24000c1e1100 */
[----:B----4-:R-:W-:-:S05]  /*20660*/  PRMT R8, R2, 0x8880, RZ ;  /* 0x0000888002087816 */ /* 0x010fca00000000ff */
[----:B------:R-:W-:-:S07]  /*20670*/  IMAD R3, R8, R17, RZ ;  /* 0x0000001108037224 */ /* 0x000fce00078e02ff */
.L_x_813:
[----:B------:R-:W-:Y:S05]  /*20680*/  BSYNC B1 ;  /* 0x0000000000017941 */ /* 0x000fea0003800000 */
.L_x_812:
[----:B------:R-:W-:Y:S01]  /*20690*/  @!P5 IMAD R129, R129, R16, R3 ;  /* 0x000000108181d224 */ /* 0x000fe200078e0203 */
[----:B------:R-:W-:Y:S01]  /*206a0*/  BSSY B1, `(.L_x_814) ;  /* 0x0000009000017945 */ /* 0x000fe20003800000 */
[----:B------:R-:W-:-:S03]  /*206b0*/  ISETP.LT.OR P6, PT, R0, 0xd2, !P3 ;  /* 0x000000d20000780c */ /* 0x000fc60005fc1670 */
[----:B------:R4:W-:Y:S01]  /*206c0*/  @!P5 STG.E.U8 desc[UR46][R6.64+0xd1], R129 ;  /* 0x0000d1810600d986 */ /* 0x0009e2000c10112e */
[----:B------:R-:W-:-:S04]  /*206d0*/  @!P0 IADD3 R8, P5, R6, UR44, RZ ;  /* 0x0000002c06088c10 */ /* 0x000fc8000ffbe0ff */
[----:B0-----:R-:W-:Y:S01]  /*206e0*/  @!P0 IADD3.X R9, R7, UR43, RZ, P5, !PT ;  /* 0x0000002b07098c10 */ /* 0x001fe2000affe4ff */
[----:B------:R-:W-:Y:S08]  /*206f0*/  @P0 BRA `(.L_x_815) ;  /* 0x00000000000c0947 */ /* 0x000ff00003800000 */
[----:B------:R-:W1:Y:S02]  /*20700*/  LDG.E.U8 R2, desc[UR46][R14.64+0xd0] ;  /* 0x0000d02e0e027981 */ /* 0x000e64000c1e1100 */
[----:B-1----:R-:W-:-:S05]  /*20710*/  PRMT R22, R2, 0x8880, RZ ;  /* 0x0000888002167816 */ /* 0x002fca00000000ff */
[----:B------:R-:W-:-:S07]  /*20720*/  IMAD R3, R22, R17, RZ ;  /* 0x0000001116037224 */ /* 0x000fce00078e02ff */
.L_x_815:
[----:B------:R-:W-:Y:S05]  /*20730*/  BSYNC B1 ;  /* 0x0000000000017941 */ /* 0x000fea0003800000 */
.L_x_814:
[----:B------:R-:W-:Y:S01]  /*20740*/  @!P0 IMAD R19, R130, R16, R3 ;  /* 0x0000001082138224 */ /* 0x000fe200078e0203 */
[----:B------:R-:W-:Y:S01]  /*20750*/  BSSY B1, `(.L_x_816) ;  /* 0x0000009000017945 */ /* 0x000fe20003800000 */
[----:B------:R-:W-:-:S03]  /*20760*/  ISETP.LT.OR P5, PT, R0, 0xd9, !P4 ;  /* 0x000000d90000780c */ /* 0x000fc600067a1670 */
[----:B------:R0:W-:Y:S01]  /*20770*/  @!P0 STG.E.U8 desc[UR46][R8.64+0xd0], R19 ;  /* 0x0000d01308008986 */ /* 0x0001e2000c10112e */
[----:B-1----:R-:W-:-:S04]  /*20780*/  @!P6 IADD3 R22, P0, R6, UR44, RZ ;  /* 0x0000002c0616ec10 */ /* 0x002fc8000ff1e0ff */
[----:B------:R-:W-:Y:S01]  /*20790*/  @!P6 IADD3.X R23, R7, UR43, RZ, P0, !PT ;  /* 0x0000002b0717ec10 */ /* 0x000fe200087fe4ff */
[----:B------:R-:W-:Y:S08]  /*207a0*/  @P6 BRA `(.L_x_817) ;  /* 0x00000000000c6947 */ /* 0x000ff00003800000 */
[----:B------:R-:W0:Y:S02]  /*207b0*/  LDG.E.U8 R2, desc[UR46][R14.64+0xd1] ;  /* 0x0000d12e0e027981 */ /* 0x000e24000c1e1100 */
[----:B0-----:R-:W-:-:S05]  /*207c0*/  PRMT R8, R2, 0x8880, RZ ;  /* 0x0000888002087816 */ /* 0x001fca00000000ff */
[----:B------:R-:W-:-:S07]  /*207d0*/  IMAD R3, R8, R17, RZ ;  /* 0x0000001108037224 */ /* 0x000fce00078e02ff */
.L_x_817:
[----:B------:R-:W-:Y:S05]  /*207e0*/  BSYNC B1 ;  /* 0x0000000000017941 */ /* 0x000fea0003800000 */
.L_x_816:
[----:B------:R-:W-:Y:S01]  /*207f0*/  @!P6 IMAD R131, R131, R16, R3 ;  /* 0x000000108383e224 */ /* 0x000fe200078e0203 */
[----:B------:R-:W-:Y:S04]  /*20800*/  BSSY B1, `(.L_x_818) ;  /* 0x0000006000017945 */ /* 0x000fe80003800000 */
[----:B------:R1:W-:Y:S01]  /*20810*/  @!P6 STG.E.U8 desc[UR46][R22.64+0xd1], R131 ;  /* 0x0000d1831600e986 */ /* 0x0003e2000c10112e */
[----:B------:R-:W-:Y:S05]  /*20820*/  @P5 BRA `(.L_x_819) ;  /* 0x00000000000c5947 */ /* 0x000fea0003800000 */
[----:B------:R-:W0:Y:S02]  /*20830*/  LDG.E.U8 R2, desc[UR46][R20.64+0xd8] ;  /* 0x0000d82e14027981 */ /* 0x000e24000c1e1100 */
[----:B0-----:R-:W-:-:S05]  /*20840*/  PRMT R8, R2, 0x8880, RZ ;  /* 0x0000888002087816 */ /* 0x001fca00000000ff */
[----:B------:R-:W-:-:S07]  /*20850*/  IMAD R3, R8, R17, RZ ;  /* 0x0000001108037224 */ /* 0x000fce00078e02ff */
.L_x_819:
[----:B------:R-:W-:Y:S05]  /*20860*/  BSYNC B1 ;  /* 0x0000000000017941 */ /* 0x000fea0003800000 */
.L_x_818:
[----:B------:R-:W-:Y:S01]  /*20870*/  ISETP.LT.OR P6, PT, R0, 0xda, !P4 ;  /* 0x000000da0000780c */ /* 0x000fe200067c1670 */
[----:B0-----:R-:W-:Y:S01]  /*20880*/  @!P5 IMAD R9, R132, R16, R3 ;  /* 0x000000108409d224 */ /* 0x001fe200078e0203 */
[----:B------:R-:W-:Y:S01]  /*20890*/  BSSY B1, `(.L_x_820) ;  /* 0x0000008000017945 */ /* 0x000fe20003800000 */
[----:B------:R-:W-:-:S03]  /*208a0*/  ISETP.LT.OR P0, PT, R0, 0xd9, !P3 ;  /* 0x000000d90000780c */ /* 0x000fc60005f01670 */
[----:B------:R0:W-:Y:S01]  /*208b0*/  @!P5 STG.E.U8 desc[UR46][R6.64+0xd8], R9 ;  /* 0x0000d8090600d986 */ /* 0x0001e2000c10112e */
[----:B------:R-:W-:-:S06]  /*208c0*/  ISETP.LT.OR P5, PT, R0, 0xda, !P3 ;  /* 0x000000da0000780c */ /* 0x000fcc0005fa1670 */
[----:B------:R-:W-:Y:S07]  /*208d0*/  @P6 BRA `(.L_x_821) ;  /* 0x00000000000c6947 */ /* 0x000fee0003800000 */
[----:B------:R-:W5:Y:S02]  /*208e0*/  LDG.E.U8 R2, desc[UR46][R20.64+0xd9] ;  /* 0x0000d92e14027981 */ /* 0x000f64000c1e1100 */
[----:B-----5:R-:W-:-:S05]  /*208f0*/  PRMT R8, R2, 0x8880, RZ ;  /* 0x0000888002087816 */ /* 0x020fca00000000ff */
[----:B------:R-:W-:-:S07]  /*20900*/  IMAD R3, R8, R17, RZ ;  /* 0x0000001108037224 */ /* 0x000fce00078e02ff */
.L_x_821:
[----:B------:R-:W-:Y:S05]  /*20910*/  BSYNC B1 ;  /* 0x0000000000017941 */ /* 0x000fea0003800000 */
.L_x_820:
[----:B------:R-:W-:Y:S01]  /*20920*/  @!P6 IMAD R133, R133, R16, R3 ;  /* 0x000000108585e224 */ /* 0x000fe200078e0203 */
[----:B------:R-:W-:Y:S04]  /*20930*/  BSSY B1, `(.L_x_822) ;  /* 0x0000009000017945 */ /* 0x000fe80003800000 */
[----:B------:R2:W-:Y:S01]  /*20940*/  @!P6 STG.E.U8 desc[UR46][R6.64+0xd9], R133 ;  /* 0x0000d9850600e986 */ /* 0x0005e2000c10112e */
[----:B------:R-:W-:-:S04]  /*20950*/  @!P0 IADD3 R8, P6, R6, UR44, RZ ;  /* 0x0000002c06088c10 */ /* 0x000fc8000ffde0ff */
[----:B0-----:R-:W-:Y:S02]  /*20960*/  @!P0 IADD3.X R9, R7, UR43, RZ, P6, !PT ;  /* 0x0000002b07098c10 */ /* 0x001fe4000b7fe4ff */
[----:B-1----:R-:W-:Y:S01]  /*20970*/  @!P5 IADD3 R22, P6, R6, UR44, RZ ;  /* 0x0000002c0616dc10 */ /* 0x002fe2000ffde0ff */
[----:B------:R-:W-:-:S12]  /*20980*/  @P0 BRA `(.L_x_823) ;  /* 0x00000000000c0947 */ /* 0x000fd80003800000 */
[----:B------:R-:W5:Y:S02]  /*20990*/  LDG.E.U8 R2, desc[UR46][R14.64+0xd8] ;  /* 0x0000d82e0e027981 */ /* 0x000f64000c1e1100 */
[----:B-----5:R-:W-:-:S05]  /*209a0*/  PRMT R120, R2, 0x8880, RZ ;  /* 0x0000888002787816 */ /* 0x020fca00000000ff */
[----:B------:R-:W-:-:S07]  /*209b0*/  IMAD R3, R120, R17, RZ ;  /* 0x0000001178037224 */ /* 0x000fce00078e02ff */
.L_x_823:
[----:B------:R-:W-:Y:S05]  /*209c0*/  BSYNC B1 ;  /* 0x0000000000017941 */ /* 0x000fea0003800000 */
.L_x_822:
        /* <DEDUP_REMOVED lines=8> */
.L_x_825:
[----:B------:R-:W-:Y:S05]  /*20a50*/  BSYNC B1 ;  /* 0x0000000000017941 */ /* 0x000fea0003800000 */
.L_x_824:
        /* <DEDUP_REMOVED lines=10> */
.L_x_827:
[----:B------:R-:W-:Y:S05]  /*20b00*/  BSYNC B1 ;  /* 0x0000000000017941 */ /* 0x000fea0003800000 */
.L_x_826:
[----:B0-----:R-:W-:Y:S01]  /*20b10*/  @!P6 IMAD R9, R136, R16, R3 ;  /* 0x000000108809e224 */ /* 0x001fe200078e0203 */
[----:B------:R-:W-:Y:S04]  /*20b20*/  BSSY B1, `(.L_x_828) ;  /* 0x0000006000017945 */ /* 0x000fe80003800000 */
[----:B------:R0:W-:Y:S01]  /*20b30*/  @!P6 STG.E.U8 desc[UR46][R6.64+0xe0], R9 ;  /* 0x0000e0090600e986 */ /* 0x0001e2000c10112e */
[----:B------:R-:W-:Y:S05]  /*20b40*/  @P0 BRA `(.L_x_829) ;  /* 0x00000000000c0947 */ /* 0x000fea0003800000 */
[----:B------:R-:W5:Y:S02]  /*20b50*/  LDG.E.U8 R2, desc[UR46][R20.64+0xe1] ;  /* 0x0000e12e14027981 */ /* 0x000f64000c1e1100 */
[----:B-----5:R-:W-:-:S05]  /*20b60*/  PRMT R8, R2, 0x8880, RZ ;  /* 0x0000888002087816 */ /* 0x020fca00000000ff */
[----:B------:R-:W-:-:S07]  /*20b70*/  IMAD R3, R8, R17, RZ ;  /* 0x0000001108037224 */ /* 0x000fce00078e02ff */
.L_x_829:
[----:B------:R-:W-:Y:S05]  /*20b80*/  BSYNC B1 ;  /* 0x0000000000017941 */ /* 0x000fea0003800000 */
.L_x_828:
        /* <DEDUP_REMOVED lines=10> */
.L_x_831:
[----:B------:R-:W-:Y:S05]  /*20c30*/  BSYNC B1 ;  /* 0x0000000000017941 */ /* 0x000fea0003800000 */
.L_x_830:
        /* <DEDUP_REMOVED lines=10> */
.L_x_833:
[----:B------:R-:W-:Y:S05]  /*20ce0*/  BSYNC B1 ;  /* 0x0000000000017941 */ /* 0x000fea0003800000 */
.L_x_832:
[----:B------:R-:W-:Y:S01]  /*20cf0*/  @!P6 IMAD R139, R139, R16, R3 ;  /* 0x000000108b8be224 */ /* 0x000fe200078e0203 */
[----:B------:R-:W-:Y:S04]  /*20d00*/  BSSY B1, `(.L_x_834) ;  /* 0x0000006000017945 */ /* 0x000fe80003800000 */
[----:B------:R1:W-:Y:S01]  /*20d10*/  @!P6 STG.E.U8 desc[UR46][R22.64+0xe1], R139 ;  /* 0x0000e18b1600e986 */ /* 0x0003e2000c10112e */
[----:B------:R-:W-:Y:S05]  /*20d20*/  @P0 BRA `(.L_x_835) ;  /* 0x00000000000c0947 */ /* 0x000fea0003800000 */
[----:B------:R-:W0:Y:S02]  /*20d30*/  LDG.E.U8 R2, desc[UR46][R20.64+0xe8] ;  /* 0x0000e82e14027981 */ /* 0x000e24000c1e1100 */
[----:B0-----:R-:W-:-:S05]  /*20d40*/  PRMT R8, R2, 0x8880, RZ ;  /* 0x0000888002087816 */ /* 0x001fca00000000ff */
[----:B------:R-:W-:-:S07]  /*20d50*/  IMAD R3, R8, R17, RZ ;  /* 0x0000001108037224 */ /* 0x000fce00078e02ff */
.L_x_835:
[----:B------:R-:W-:Y:S05]  /*20d60*/  BSYNC B1 ;  /* 0x0000000000017941 */ /* 0x000fea0003800000 */
.L_x_834:
        /* <DEDUP_REMOVED lines=10> */
.L_x_837:
[----:B------:R-:W-:Y:S05]  /*20e10*/  BSYNC B1 ;  /* 0x0000000000017941 */ /* 0x000fea0003800000 */
.L_x_836:
        /* <DEDUP_REMOVED lines=10> */
.L_x_839:
[----:B------:R-:W-:Y:S05]  /*20ec0*/  BSYNC B1 ;  /* 0x0000000000017941 */ /* 0x000fea0003800000 */
.L_x_838:
        /* <DEDUP_REMOVED lines=8> */
.L_x_841:
[----:B------:R-:W-:Y:S05]  /*20f50*/  BSYNC B1 ;  /* 0x0000000000017941 */ /* 0x000fea0003800000 */
.L_x_840:
        /* <DEDUP_REMOVED lines=10> */
.L_x_843:
[----:B------:R-:W-:Y:S05]  /*21000*/  BSYNC B1 ;  /* 0x0000000000017941 */ /* 0x000fea0003800000 */
.L_x_842:
[----:B0-----:R-:W-:Y:S01]  /*21010*/  @!P6 IMAD R9, R144, R16, R3 ;  /* 0x000000109009e224 */ /* 0x001fe200078e0203 */
[----:B------:R-:W-:Y:S04]  /*21020*/  BSSY B1, `(.L_x_844) ;  /* 0x0000006000017945 */ /* 0x000fe80003800000 */
[----:B------:R0:W-:Y:S01]  /*21030*/  @!P6 STG.E.U8 desc[UR46][R6.64+0xf0], R9 ;  /* 0x0000f0090600e986 */ /* 0x0001e2000c10112e */
[----:B------:R-:W-:Y:S05]  /*21040*/  @P5 BRA `(.L_x_845) ;  /* 0x00000000000c5947 */ /* 0x000fea0003800000 */
[----:B------:R-:W5:Y:S02]  /*21050*/  LDG.E.U8 R2, desc[UR46][R20.64+0xf1] ;  /* 0x0000f12e14027981 */ /* 0x000f64000c1e1100 */
[----:B-----5:R-:W-:-:S05]  /*21060*/  PRMT R8, R2, 0x8880, RZ ;  /* 0x0000888002087816 */ /* 0x020fca00000000ff */
[----:B------:R-:W-:-:S07]  /*21070*/  IMAD R3, R8, R17, RZ ;  /* 0x0000001108037224 */ /* 0x000fce00078e02ff */
.L_x_845:
[----:B------:R-:W-:Y:S05]  /*21080*/  BSYNC B1 ;  /* 0x0000000000017941 */ /* 0x000fea0003800000 */
.L_x_844:
        /* <DEDUP_REMOVED lines=10> */
.L_x_847:
[----:B------:R-:W-:Y:S05]  /*21130*/  BSYNC B1 ;  /* 0x0000000000017941 */ /* 0x000fea0003800000 */
.L_x_846:
        /* <DEDUP_REMOVED lines=10> */
.L_x_849:
[----:B------:R-:W-:Y:S05]  /*211e0*/  BSYNC B1 ;  /* 0x0000000000017941 */ /* 0x000fea0003800000 */
.L_x_848:
[----:B------:R-:W-:Y:S01]  /*211f0*/  @!P6 IMAD R147, R147, R16, R3 ;  /* 0x000000109393e224 */ /* 0x000fe200078e0203 */
[----:B------:R-:W-:Y:S04]  /*21200*/  BSSY B1, `(.L_x_850) ;  /* 0x0000006000017945 */ /* 0x000fe80003800000 */
[----:B------:R1:W-:Y:S01]  /*21210*/  @!P6 STG.E.U8 desc[UR46][R22.64+0xf1], R147 ;  /* 0x0000f1931600e986 */ /* 0x0003e2000c10112e */
[----:B------:R-:W-:Y:S05]  /*21220*/  @P5 BRA `(.L_x_851) ;  /* 0x00000000000c5947 */ /* 0x000fea0003800000 */
[----:B------:R-:W0:Y:S02]  /*21230*/  LDG.E.U8 R2, desc[UR46][R20.64+0xf8] ;  /* 0x0000f82e14027981 */ /* 0x000e24000c1e1100 */
[----:B0-----:R-:W-:-:S05]  /*21240*/  PRMT R8, R2, 0x8880, RZ ;  /* 0x0000888002087816 */ /* 0x001fca00000000ff */
[----:B------:R-:W-:-:S07]  /*21250*/  IMAD R3, R8, R17, RZ ;  /* 0x0000001108037224 */ /* 0x000fce00078e02ff */
.L_x_851:
[----:B------:R-:W-:Y:S05]  /*21260*/  BSYNC B1 ;  /* 0x0000000000017941 */ /* 0x000fea0003800000 */
.L_x_850:
        /* <DEDUP_REMOVED lines=10> */
.L_x_853:
[----:B------:R-:W-:Y:S05]  /*21310*/  BSYNC B1 ;  /* 0x0000000000017941 */ /* 0x000fea0003800000 */
.L_x_852:
        /* <DEDUP_REMOVED lines=10> */
.L_x_855:
[----:B------:R-:W-:Y:S05]  /*213c0*/  BSYNC B1 ;  /* 0x0000000000017941 */ /* 0x000fea0003800000 */
.L_x_854:
        /* <DEDUP_REMOVED lines=8> */
.L_x_857:
[----:B------:R-:W-:Y:S05]  /*21450*/  BSYNC B1 ;  /* 0x0000000000017941 */ /* 0x000fea0003800000 */
.L_x_856:
        /* <DEDUP_REMOVED lines=10> */
.L_x_859:
[----:B------:R-:W-:Y:S05]  /*21500*/  BSYNC B1 ;  /* 0x0000000000017941 */ /* 0x000fea0003800000 */
.L_x_858:
[----:B0-----:R-:W-:Y:S01]  /*21510*/  @!P6 IMAD R9, R152, R16, R3 ;  /* 0x000000109809e224 */ /* 0x001fe200078e0203 */
[----:B------:R-:W-:Y:S04]  /*21520*/  BSSY B1, `(.L_x_860) ;  /* 0x0000006000017945 */ /* 0x000fe80003800000 */
[----:B------:R0:W-:Y:S01]  /*21530*/  @!P6 STG.E.U8 desc[UR46][R6.64+0x100], R9 ;  /* 0x000100090600e986 */ /* 0x0001e2000c10112e */
[----:B------:R-:W-:Y:S05]  /*21540*/  @P0 BRA `(.L_x_861) ;  /* 0x00000000000c0947 */ /* 0x000fea0003800000 */
[----:B------:R-:W5:Y:S02]  /*21550*/  LDG.E.U8 R2, desc[UR46][R20.64+0x101] ;  /* 0x0001012e14027981 */ /* 0x000f64000c1e1100 */
[----:B-----5:R-:W-:-:S05]  /*21560*/  PRMT R8, R2, 0x8880, RZ ;  /* 0x0000888002087816 */ /* 0x020fca00000000ff */
[----:B------:R-:W-:-:S07]  /*21570*/  IMAD R3, R8, R17, RZ ;  /* 0x0000001108037224 */ /* 0x000fce00078e02ff */
.L_x_861:
[----:B------:R-:W-:Y:S05]  /*21580*/  BSYNC B1 ;  /* 0x0000000000017941 */ /* 0x000fea0003800000 */
.L_x_860:
        /* <DEDUP_REMOVED lines=10> */
.L_x_863:
[----:B------:R-:W-:Y:S05]  /*21630*/  BSYNC B1 ;  /* 0x0000000000017941 */ /* 0x000fea0003800000 */
.L_x_862:
        /* <DEDUP_REMOVED lines=10> */
.L_x_865:
[----:B------:R-:W-:Y:S05]  /*216e0*/  BSYNC B1 ;  /* 0x0000000000017941 */ /* 0x000fea0003800000 */
.L_x_864:
[----:B------:R-:W-:Y:S01]  /*216f0*/  @!P6 IMAD R155, R155, R16, R3 ;  /* 0x000000109b9be224 */ /* 0x000fe200078e0203 */
[----:B------:R-:W-:Y:S04]  /*21700*/  BSSY B1, `(.L_x_866) ;  /* 0x0000006000017945 */ /* 0x000fe80003800000 */
[----:B------:R1:W-:Y:S01]  /*21710*/  @!P6 STG.E.U8 desc[UR46][R22.64+0x101], R155 ;  /* 0x0001019b1600e986 */ /* 0x0003e2000c10112e */
[----:B------:R-:W-:Y:S05]  /*21720*/  @P0 BRA `(.L_x_867) ;  /* 0x00000000000c0947 */ /* 0x000fea0003800000 */
[----:B------:R-:W0:Y:S02]  /*21730*/  LDG.E.U8 R2, desc[UR46][R20.64+0x108] ;  /* 0x0001082e14027981 */ /* 0x000e24000c1e1100 */
[----:B0-----:R-:W-:-:S05]  /*21740*/  PRMT R8, R2, 0x8880, RZ ;  /* 0x0000888002087816 */ /* 0x001fca00000000ff */
[----:B------:R-:W-:-:S07]  /*21750*/  IMAD R3, R8, R17, RZ ;  /* 0x0000001108037224 */ /* 0x000fce00078e02ff */
.L_x_867:
[----:B------:R-:W-:Y:S05]  /*21760*/  BSYNC B1 ;  /* 0x0000000000017941 */ /* 0x000fea0003800000 */
.L_x_866:
        /* <DEDUP_REMOVED lines=10> */
.L_x_869:
[----:B------:R-:W-:Y:S05]  /*21810*/  BSYNC B1 ;  /* 0x0000000000017941 */ /* 0x000fea0003800000 */
.L_x_868:
        /* <DEDUP_REMOVED lines=10> */
.L_x_871:
[----:B------:R-:W-:Y:S05]  /*218c0*/  BSYNC B1 ;  /* 0x0000000000017941 */ /* 0x000fea0003800000 */
.L_x_870:
        /* <DEDUP_REMOVED lines=8> */
.L_x_873:
[----:B------:R-:W-:Y:S05]  /*21950*/  BSYNC B1 ;  /* 0x0000000000017941 */ /* 0x000fea0003800000 */
.L_x_872:
        /* <DEDUP_REMOVED lines=10> */
.L_x_875:
[----:B------:R-:W-:Y:S05]  /*21a00*/  BSYNC B1 ;  /* 0x0000000000017941 */ /* 0x000fea0003800000 */
.L_x_874:
[----:B0-----:R-:W-:Y:S01]  /*21a10*/  @!P6 IMAD R9, R160, R16, R3 ;  /* 0x00000010a009e224 */ /* 0x001fe200078e0203 */
[----:B------:R-:W-:Y:S04]  /*21a20*/  BSSY B1, `(.L_x_876) ;  /* 0x0000006000017945 */ /* 0x000fe80003800000 */
[----:B------:R0:W-:Y:S01]  /*21a30*/  @!P6 STG.E.U8 desc[UR46][R6.64+0x110], R9 ;  /* 0x000110090600e986 */ /* 0x0001e2000c10112e */
[----:B------:R-:W-:Y:S05]  /*21a40*/  @P5 BRA `(.L_x_877) ;  /* 0x00000000000c5947 */ /* 0x000fea0003800000 */
[----:B------:R-:W5:Y:S02]  /*21a50*/  LDG.E.U8 R2, desc[UR46][R20.64+0x111] ;  /* 0x0001112e14027981 */ /* 0x000f64000c1e1100 */
[----:B-----5:R-:W-:-:S05]  /*21a60*/  PRMT R8, R2, 0x8880, RZ ;  /* 0x0000888002087816 */ /* 0x020fca00000000ff */
[----:B------:R-:W-:-:S07]  /*21a70*/  IMAD R3, R8, R17, RZ ;  /* 0x0000001108037224 */ /* 0x000fce00078e02ff */
.L_x_877:
[----:B------:R-:W-:Y:S05]  /*21a80*/  BSYNC B1 ;  /* 0x0000000000017941 */ /* 0x000fea0003800000 */
.L_x_876:
        /* <DEDUP_REMOVED lines=10> */
.L_x_879:
[----:B------:R-:W-:Y:S05]  /*21b30*/  BSYNC B1 ;  /* 0x0000000000017941 */ /* 0x000fea0003800000 */
.L_x_878:
        /* <DEDUP_REMOVED lines=10> */
.L_x_881:
[----:B------:R-:W-:Y:S05]  /*21be0*/  BSYNC B1 ;  /* 0x0000000000017941 */ /* 0x000fea0003800000 */
.L_x_880:
[----:B------:R-:W-:Y:S01]  /*21bf0*/  @!P6 IMAD R163, R163, R16, R3 ;  /* 0x00000010a3a3e224 */ /* 0x000fe200078e0203 */
[----:B------:R-:W-:Y:S04]  /*21c00*/  BSSY B1, `(.L_x_882) ;  /* 0x0000006000017945 */ /* 0x000fe80003800000 */
[----:B------:R1:W-:Y:S01]  /*21c10*/  @!P6 STG.E.U8 desc[UR46][R22.64+0x111], R163 ;  /* 0x000111a31600e986 */ /* 0x0003e2000c10112e */
[----:B------:R-:W-:Y:S05]  /*21c20*/  @P5 BRA `(.L_x_883) ;  /* 0x00000000000c5947 */ /* 0x000fea0003800000 */
[----:B------:R-:W0:Y:S02]  /*21c30*/  LDG.E.U8 R2, desc[UR46][R20.64+0x118] ;  /* 0x0001182e14027981 */ /* 0x000e24000c1e1100 */
[----:B0-----:R-:W-:-:S05]  /*21c40*/  PRMT R8, R2, 0x8880, RZ ;  /* 0x0000888002087816 */ /* 0x001fca00000000ff */
[----:B------:R-:W-:-:S07]  /*21c50*/  IMAD R3, R8, R17, RZ ;  /* 0x0000001108037224 */ /* 0x000fce00078e02ff */
.L_x_883:
[----:B------:R-:W-:Y:S05]  /*21c60*/  BSYNC B1 ;  /* 0x0000000000017941 */ /* 0x000fea0003800000 */
.L_x_882:
        /* <DEDUP_REMOVED lines=10> */
.L_x_885:
[----:B------:R-:W-:Y:S05]  /*21d10*/  BSYNC B1 ;  /* 0x0000000000017941 */ /* 0x000fea0003800000 */
.L_x_884:
        /* <DEDUP_REMOVED lines=10> */
.L_x_887:
[----:B------:R-:W-:Y:S05]  /*21dc0*/  BSYNC B1 ;  /* 0x0000000000017941 */ /* 0x000fea0003800000 */
.L_x_886:
        /* <DEDUP_REMOVED lines=8> */
.L_x_889:
[----:B------:R-:W-:Y:S05]  /*21e50*/  BSYNC B1 ;  /* 0x0000000000017941 */ /* 0x000fea0003800000 */
.L_x_888:
        /* <DEDUP_REMOVED lines=10> */
.L_x_891:
[----:B------:R-:W-:Y:S05]  /*21f00*/  BSYNC B1 ;  /* 0x0000000000017941 */ /* 0x000fea0003800000 */
.L_x_890:
[----:B0-----:R-:W-:Y:S01]  /*21f10*/  @!P6 IMAD R9, R168, R16, R3 ;  /* 0x00000010a809e224 */ /* 0x001fe200078e0203 */
[----:B------:R-:W-:Y:S04]  /*21f20*/  BSSY B1, `(.L_x_892) ;  /* 0x0000006000017945 */ /* 0x000fe80003800000 */
[----:B------:R0:W-:Y:S01]  /*21f30*/  @!P6 STG.E.U8 desc[UR46][R6.64+0x120], R9 ;  /* 0x000120090600e986 */ /* 0x0001e2000c10112e */
[----:B------:R-:W-:Y:S05]  /*21f40*/  @P0 BRA `(.L_x_893) ;  /* 0x00000000000c0947 */ /* 0x000fea0003800000 */
[----:B------:R-:W5:Y:S02]  /*21f50*/  LDG.E.U8 R2, desc[UR46][R20.64+0x121] ;  /* 0x0001212e14027981 */ /* 0x000f64000c1e1100 */
[----:B-----5:R-:W-:-:S05]  /*21f60*/  PRMT R8, R2, 0x8880, RZ ;  /* 0x0000888002087816 */ /* 0x020fca00000000ff */
[----:B------:R-:W-:-:S07]  /*21f70*/  IMAD R3, R8, R17, RZ ;  /* 0x0000001108037224 */ /* 0x000fce00078e02ff */
.L_x_893:
[----:B------:R-:W-:Y:S05]  /*21f80*/  BSYNC B1 ;  /* 0x0000000000017941 */ /* 0x000fea0003800000 */
.L_x_892:
        /* <DEDUP_REMOVED lines=10> */
.L_x_895:
[----:B------:R-:W-:Y:S05]  /*22030*/  BSYNC B1 ;  /* 0x0000000000017941 */ /* 0x000fea0003800000 */
.L_x_894:
        /* <DEDUP_REMOVED lines=10> */
.L_x_897:
[----:B------:R-:W-:Y:S05]  /*220e0*/  BSYNC B1 ;  /* 0x0000000000017941 */ /* 0x000fea0003800000 */
.L_x_896:
[----:B------:R-:W-:Y:S01]  /*220f0*/  @!P6 IMAD R171, R171, R16, R3 ;  /* 0x00000010ababe224 */ /* 0x000fe200078e0203 */
[----:B------:R-:W-:Y:S04]  /*22100*/  BSSY B1, `(.L_x_898) ;  /* 0x0000006000017945 */ /* 0x000fe80003800000 */
[----:B------:R1:W-:Y:S01]  /*22110*/  @!P6 STG.E.U8 desc[UR46][R22.64+0x121], R171 ;  /* 0x000121ab1600e986 */ /* 0x0003e2000c10112e */
[----:B------:R-:W-:Y:S05]  /*22120*/  @P0 BRA `(.L_x_899) ;  /* 0x00000000000c0947 */ /* 0x000fea0003800000 */
[----:B------:R-:W0:Y:S02]  /*22130*/  LDG.E.U8 R2, desc[UR46][R20.64+0x128] ;  /* 0x0001282e14027981 */ /* 0x000e24000c1e1100 */
[----:B0-----:R-:W-:-:S05]  /*22140*/  PRMT R8, R2, 0x8880, RZ ;  /* 0x0000888002087816 */ /* 0x001fca00000000ff */
[----:B------:R-:W-:-:S07]  /*22150*/  IMAD R3, R8, R17, RZ ;  /* 0x0000001108037224 */ /* 0x000fce00078e02ff */
.L_x_899:
[----:B------:R-:W-:Y:S05]  /*22160*/  BSYNC B1 ;  /* 0x0000000000017941 */ /* 0x000fea0003800000 */
.L_x_898:
        /* <DEDUP_REMOVED lines=10> */
.L_x_901:
[----:B------:R-:W-:Y:S05]  /*22210*/  BSYNC B1 ;  /* 0x0000000000017941 */ /* 0x000fea0003800000 */
.L_x_900:
        /* <DEDUP_REMOVED lines=10> */
.L_x_903:
[----:B------:R-:W-:Y:S05]  /*222c0*/  BSYNC B1 ;  /* 0x0000000000017941 */ /* 0x000fea0003800000 */
.L_x_902:
        /* <DEDUP_REMOVED lines=8> */
.L_x_905:
[----:B------:R-:W-:Y:S05]  /*22350*/  BSYNC B1 ;  /* 0x0000000000017941 */ /* 0x000fea0003800000 */
.L_x_904:
        /* <DEDUP_REMOVED lines=10> */
.L_x_907:
[----:B------:R-:W-:Y:S05]  /*22400*/  BSYNC B1 ;  /* 0x0000000000017941 */ /* 0x000fea0003800000 */
.L_x_906:
[----:B0-----:R-:W-:Y:S01]  /*22410*/  @!P6 IMAD R9, R176, R16, R3 ;  /* 0x00000010b009e224 */ /* 0x001fe200078e0203 */
[----:B------:R-:W-:Y:S04]  /*22420*/  BSSY B1, `(.L_x_908) ;  /* 0x0000006000017945 */ /* 0x000fe80003800000 */
[----:B------:R0:W-:Y:S01]  /*22430*/  @!P6 STG.E.U8 desc[UR46][R6.64+0x130], R9 ;  /* 0x000130090600e986 */ /* 0x0001e2000c10112e */
[----:B------:R-:W-:Y:S05]  /*22440*/  @P5 BRA `(.L_x_909) ;  /* 0x00000000000c5947 */ /* 0x000fea0003800000 */
[----:B------:R-:W5:Y:S02]  /*22450*/  LDG.E.U8 R2, desc[UR46][R20.64+0x131] ;  /* 0x0001312e14027981 */ /* 0x000f64000c1e1100 */
[----:B-----5:R-:W-:-:S05]  /*22460*/  PRMT R8, R2, 0x8880, RZ ;  /* 0x0000888002087816 */ /* 0x020fca00000000ff */
[----:B------:R-:W-:-:S07]  /*22470*/  IMAD R3, R8, R17, RZ ;  /* 0x0000001108037224 */ /* 0x000fce00078e02ff */
.L_x_909:
[----:B------:R-:W-:Y:S05]  /*22480*/  BSYNC B1 ;  /* 0x0000000000017941 */ /* 0x000fea0003800000 */
.L_x_908:
        /* <DEDUP_REMOVED lines=10> */
.L_x_911:
[----:B------:R-:W-:Y:S05]  /*22530*/  BSYNC B1 ;  /* 0x0000000000017941 */ /* 0x000fea0003800000 */
.L_x_910:
        /* <DEDUP_REMOVED lines=10> */
.L_x_913:
[----:B------:R-:W-:Y:S05]  /*225e0*/  BSYNC B1 ;  /* 0x0000000000017941 */ /* 0x000fea0003800000 */
.L_x_912:
[----:B------:R-:W-:Y:S01]  /*225f0*/  @!P6 IMAD R179, R179, R16, R3 ;  /* 0x00000010b3b3e224 */ /* 0x000fe200078e0203 */
[----:B------:R-:W-:Y:S04]  /*22600*/  BSSY B1, `(.L_x_914) ;  /* 0x0000006000017945 */ /* 0x000fe80003800000 */
[----:B------:R1:W-:Y:S01]  /*22610*/  @!P6 STG.E.U8 desc[UR46][R22.64+0x131], R179 ;  /* 0x000131b31600e986 */ /* 0x0003e2000c10112e */
[----:B------:R-:W-:Y:S05]  /*22620*/  @P5 BRA `(.L_x_915) ;  /* 0x00000000000c5947 */ /* 0x000fea0003800000 */
[----:B------:R-:W0:Y:S02]  /*22630*/  LDG.E.U8 R2, desc[UR46][R20.64+0x138] ;  /* 0x0001382e14027981 */ /* 0x000e24000c1e1100 */
[----:B0-----:R-:W-:-:S05]  /*22640*/  PRMT R8, R2, 0x8880, RZ ;  /* 0x0000888002087816 */ /* 0x001fca00000000ff */
[----:B------:R-:W-:-:S07]  /*22650*/  IMAD R3, R8, R17, RZ ;  /* 0x0000001108037224 */ /* 0x000fce00078e02ff */
.L_x_915:
[----:B------:R-:W-:Y:S05]  /*22660*/  BSYNC B1 ;  /* 0x0000000000017941 */ /* 0x000fea0003800000 */
.L_x_914:
        /* <DEDUP_REMOVED lines=10> */
.L_x_917:
[----:B------:R-:W-:Y:S05]  /*22710*/  BSYNC B1 ;  /* 0x0000000000017941 */ /* 0x000fea0003800000 */
.L_x_916:
        /* <DEDUP_REMOVED lines=10> */
.L_x_919:
[----:B------:R-:W-:Y:S05]  /*227c0*/  BSYNC B1 ;  /* 0x0000000000017941 */ /* 0x000fea0003800000 */
.L_x_918:
        /* <DEDUP_REMOVED lines=8> */
.L_x_921:
[----:B------:R-:W-:Y:S05]  /*22850*/  BSYNC B1 ;  /* 0x0000000000017941 */ /* 0x000fea0003800000 */
.L_x_920:
        /* <DEDUP_REMOVED lines=10> */
.L_x_923:
[----:B------:R-:W-:Y:S05]  /*22900*/  BSYNC B1 ;  /* 0x0000000000017941 */ /* 0x000fea0003800000 */
.L_x_922:
[----:B0-----:R-:W-:Y:S01]  /*22910*/  @!P6 IMAD R9, R184, R16, R3 ;  /* 0x00000010b809e224 */ /* 0x001fe200078e0203 */
[----:B------:R-:W-:Y:S04]  /*22920*/  BSSY B1, `(.L_x_924) ;  /* 0x0000006000017945 */ /* 0x000fe80003800000 */
[----:B------:R0:W-:Y:S01]  /*22930*/  @!P6 STG.E.U8 desc[UR46][R6.64+0x140], R9 ;  /* 0x000140090600e986 */ /* 0x0001e2000c10112e */
[----:B------:R-:W-:Y:S05]  /*22940*/  @P0 BRA `(.L_x_925) ;  /* 0x00000000000c0947 */ /* 0x000fea0003800000 */
[----:B------:R-:W5:Y:S02]  /*22950*/  LDG.E.U8 R2, desc[UR46][R20.64+0x141] ;  /* 0x0001412e14027981 */ /* 0x000f64000c1e1100 */
[----:B-----5:R-:W-:-:S05]  /*22960*/  PRMT R8, R2, 0x8880, RZ ;  /* 0x0000888002087816 */ /* 0x020fca00000000ff */
[----:B------:R-:W-:-:S07]  /*22970*/  IMAD R3, R8, R17, RZ ;  /* 0x0000001108037224 */ /* 0x000fce00078e02ff */
.L_x_925:
[----:B------:R-:W-:Y:S05]  /*22980*/  BSYNC B1 ;  /* 0x0000000000017941 */ /* 0x000fea0003800000 */
.L_x_924:
        /* <DEDUP_REMOVED lines=10> */
.L_x_927:
[----:B------:R-:W-:Y:S05]  /*22a30*/  BSYNC B1 ;  /* 0x0000000000017941 */ /* 0x000fea0003800000 */
.L_x_926:
        /* <DEDUP_REMOVED lines=10> */
.L_x_929:
[----:B------:R-:W-:Y:S05]  /*22ae0*/  BSYNC B1 ;  /* 0x0000000000017941 */ /* 0x000fea0003800000 */
.L_x_928:
[----:B------:R-:W-:Y:S01]  /*22af0*/  @!P6 IMAD R187, R187, R16, R3 ;  /* 0x00000010bbbbe224 */ /* 0x000fe200078e0203 */
[----:B------:R-:W-:Y:S04]  /*22b00*/  BSSY B1, `(.L_x_930) ;  /* 0x0000006000017945 */ /* 0x000fe80003800000 */
[----:B------:R1:W-:Y:S01]  /*22b10*/  @!P6 STG.E.U8 desc[UR46][R22.64+0x141], R187 ;  /* 0x000141bb1600e986 */ /* 0x0003e2000c10112e */
[----:B------:R-:W-:Y:S05]  /*22b20*/  @P0 BRA `(.L_x_931) ;  /* 0x00000000000c0947 */ /* 0x000fea0003800000 */
[----:B------:R-:W0:Y:S02]  /*22b30*/  LDG.E.U8 R2, desc[UR46][R20.64+0x148] ;  /* 0x0001482e14027981 */ /* 0x000e24000c1e1100 */
[----:B0-----:R-:W-:-:S05]  /*22b40*/  PRMT R8, R2, 0x8880, RZ ;  /* 0x0000888002087816 */ /* 0x001fca00000000ff */
[----:B------:R-:W-:-:S07]  /*22b50*/  IMAD R3, R8, R17, RZ ;  /* 0x0000001108037224 */ /* 0x000fce00078e02ff */
.L_x_931:
[----:B------:R-:W-:Y:S05]  /*22b60*/  BSYNC B1 ;  /* 0x0000000000017941 */ /* 0x000fea0003800000 */
.L_x_930:
        /* <DEDUP_REMOVED lines=10> */
.L_x_933:
[----:B------:R-:W-:Y:S05]  /*22c10*/  BSYNC B1 ;  /* 0x0000000000017941 */ /* 0x000fea0003800000 */
.L_x_932:
        /* <DEDUP_REMOVED lines=10> */
.L_x_935:
[----:B------:R-:W-:Y:S05]  /*22cc0*/  BSYNC B1 ;  /* 0x0000000000017941 */ /* 0x000fea0003800000 */
.L_x_934:
        /* <DEDUP_REMOVED lines=8> */
.L_x_937:
[----:B------:R-:W-:Y:S05]  /*22d50*/  BSYNC B1 ;  /* 0x0000000000017941 */ /* 0x000fea0003800000 */
.L_x_936:
        /* <DEDUP_REMOVED lines=10> */
.L_x_939:
[----:B------:R-:W-:Y:S05]  /*22e00*/  BSYNC B1 ;  /* 0x0000000000017941 */ /* 0x000fea0003800000 */
.L_x_938:
[----:B0-----:R-:W-:Y:S01]  /*22e10*/  @!P6 IMAD R9, R192, R16, R3 ;  /* 0x00000010c009e224 */ /* 0x001fe200078e0203 */
[----:B------:R-:W-:Y:S04]  /*22e20*/  BSSY B1, `(.L_x_940) ;  /* 0x0000006000017945 */ /* 0x000fe80003800000 */
[----:B------:R0:W-:Y:S01]  /*22e30*/  @!P6 STG.E.U8 desc[UR46][R6.64+0x150], R9 ;  /* 0x000150090600e986 */ /* 0x0001e2000c10112e */
[----:B------:R-:W-:Y:S05]  /*22e40*/  @P5 BRA `(.L_x_941) ;  /* 0x00000000000c5947 */ /* 0x000fea0003800000 */
[----:B------:R-:W5:Y:S02]  /*22e50*/  LDG.E.U8 R2, desc[UR46][R20.64+0x151] ;  /* 0x0001512e14027981 */ /* 0x000f64000c1e1100 */
[----:B-----5:R-:W-:-:S05]  /*22e60*/  PRMT R8, R2, 0x8880, RZ ;  /* 0x0000888002087816 */ /* 0x020fca00000000ff */
[----:B------:R-:W-:-:S07]  /*22e70*/  IMAD R3, R8, R17, RZ ;  /* 0x0000001108037224 */ /* 0x000fce00078e02ff */
.L_x_941:
[----:B------:R-:W-:Y:S05]  /*22e80*/  BSYNC B1 ;  /* 0x0000000000017941 */ /* 0x000fea0003800000 */
.L_x_940:
        /* <DEDUP_REMOVED lines=10> */
.L_x_943:
[----:B------:R-:W-:Y:S05]  /*22f30*/  BSYNC B1 ;  /* 0x0000000000017941 */ /* 0x000fea0003800000 */
.L_x_942:
        /* <DEDUP_REMOVED lines=10> */
.L_x_945:
[----:B------:R-:W-:Y:S05]  /*22fe0*/  BSYNC B1 ;  /* 0x0000000000017941 */ /* 0x000fea0003800000 */
.L_x_944:
[----:B------:R-:W-:Y:S01]  /*22ff0*/  @!P6 IMAD R195, R195, R16, R3 ;  /* 0x00000010c3c3e224 */ /* 0x000fe200078e0203 */
[----:B------:R-:W-:Y:S04]  /*23000*/  BSSY B1, `(.L_x_946) ;  /* 0x0000006000017945 */ /* 0x000fe80003800000 */
[----:B------:R1:W-:Y:S01]  /*23010*/  @!P6 STG.E.U8 desc[UR46][R22.64+0x151], R195 ;  /* 0x000151c31600e986 */ /* 0x0003e2000c10112e */
[----:B------:R-:W-:Y:S05]  /*23020*/  @P5 BRA `(.L_x_947) ;  /* 0x00000000000c5947 */ /* 0x000fea0003800000 */
[----:B------:R-:W0:Y:S02]  /*23030*/  LDG.E.U8 R2, desc[UR46][R20.64+0x158] ;  /* 0x0001582e14027981 */ /* 0x000e24000c1e1100 */
[----:B0-----:R-:W-:-:S05]  /*23040*/  PRMT R8, R2, 0x8880, RZ ;  /* 0x0000888002087816 */ /* 0x001fca00000000ff */
[----:B------:R-:W-:-:S07]  /*23050*/  IMAD R3, R8, R17, RZ ;  /* 0x0000001108037224 */ /* 0x000fce00078e02ff */
.L_x_947:
[----:B------:R-:W-:Y:S05]  /*23060*/  BSYNC B1 ;  /* 0x0000000000017941 */ /* 0x000fea0003800000 */
.L_x_946:
        /* <DEDUP_REMOVED lines=10> */
.L_x_949:
[----:B------:R-:W-:Y:S05]  /*23110*/  BSYNC B1 ;  /* 0x0000000000017941 */ /* 0x000fea0003800000 */
.L_x_948:
        /* <DEDUP_REMOVED lines=10> */
.L_x_951:
[----:B------:R-:W-:Y:S05]  /*231c0*/  BSYNC B1 ;  /* 0x0000000000017941 */ /* 0x000fea0003800000 */
.L_x_950:
        /* <DEDUP_REMOVED lines=8> */
.L_x_953:
[----:B------:R-:W-:Y:S05]  /*23250*/  BSYNC B1 ;  /* 0x0000000000017941 */ /* 0x000fea0003800000 */
.L_x_952:
        /* <DEDUP_REMOVED lines=10> */
.L_x_955:
[----:B------:R-:W-:Y:S05]  /*23300*/  BSYNC B1 ;  /* 0x0000000000017941 */ /* 0x000fea0003800000 */
.L_x_954:
[----:B0-----:R-:W-:Y:S01]  /*23310*/  @!P6 IMAD R9, R200, R16, R3 ;  /* 0x00000010c809e224 */ /* 0x001fe200078e0203 */
[----:B------:R-:W-:Y:S04]  /*23320*/  BSSY B1, `(.L_x_956) ;  /* 0x0000006000017945 */ /* 0x000fe80003800000 */
[----:B------:R0:W-:Y:S01]  /*23330*/  @!P6 STG.E.U8 desc[UR46][R6.64+0x160], R9 ;  /* 0x000160090600e986 */ /* 0x0001e2000c10112e */
[----:B------:R-:W-:Y:S05]  /*23340*/  @P0 BRA `(.L_x_957) ;  /* 0x00000000000c0947 */ /* 0x000fea0003800000 */
[----:B------:R-:W5:Y:S02]  /*23350*/  LDG.E.U8 R2, desc[UR46][R20.64+0x161] ;  /* 0x0001612e14027981 */ /* 0x000f64000c1e1100 */
[----:B-----5:R-:W-:-:S05]  /*23360*/  PRMT R8, R2, 0x8880, RZ ;  /* 0x0000888002087816 */ /* 0x020fca00000000ff */
[----:B------:R-:W-:-:S07]  /*23370*/  IMAD R3, R8, R17, RZ ;  /* 0x0000001108037224 */ /* 0x000fce00078e02ff */
.L_x_957:
[----:B------:R-:W-:Y:S05]  /*23380*/  BSYNC B1 ;  /* 0x0000000000017941 */ /* 0x000fea0003800000 */
.L_x_956:
        /* <DEDUP_REMOVED lines=10> */
.L_x_959:
[----:B------:R-:W-:Y:S05]  /*23430*/  BSYNC B1 ;  /* 0x0000000000017941 */ /* 0x000fea0003800000 */
.L_x_958:
        /* <DEDUP_REMOVED lines=10> */
.L_x_961:
[----:B------:R-:W-:Y:S05]  /*234e0*/  BSYNC B1 ;  /* 0x0000000000017941 */ /* 0x000fea0003800000 */
.L_x_960:
[----:B------:R-:W-:Y:S01]  /*234f0*/  @!P6 IMAD R203, R203, R16, R3 ;  /* 0x00000010cbcbe224 */ /* 0x000fe200078e0203 */
[----:B------:R-:W-:Y:S04]  /*23500*/  BSSY B1, `(.L_x_962) ;  /* 0x0000006000017945 */ /* 0x000fe80003800000 */
[----:B------:R1:W-:Y:S01]  /*23510*/  @!P6 STG.E.U8 desc[UR46][R22.64+0x161], R203 ;  /* 0x000161cb1600e986 */ /* 0x0003e2000c10112e */
[----:B------:R-:W-:Y:S05]  /*23520*/  @P0 BRA `(.L_x_963) ;  /* 0x00000000000c0947 */ /* 0x000fea0003800000 */
[----:B------:R-:W0:Y:S02]  /*23530*/  LDG.E.U8 R2, desc[UR46][R20.64+0x168] ;  /* 0x0001682e14027981 */ /* 0x000e24000c1e1100 */
[----:B0-----:R-:W-:-:S05]  /*23540*/  PRMT R8, R2, 0x8880, RZ ;  /* 0x0000888002087816 */ /* 0x001fca00000000ff */
[----:B------:R-:W-:-:S07]  /*23550*/  IMAD R3, R8, R17, RZ ;  /* 0x0000001108037224 */ /* 0x000fce00078e02ff */
.L_x_963:
[----:B------:R-:W-:Y:S05]  /*23560*/  BSYNC B1 ;  /* 0x0000000000017941 */ /* 0x000fea0003800000 */
.L_x_962:
        /* <DEDUP_REMOVED lines=10> */
.L_x_965:
[----:B------:R-:W-:Y:S05]  /*23610*/  BSYNC B1 ;  /* 0x0000000000017941 */ /* 0x000fea0003800000 */
.L_x_964:
        /* <DEDUP_REMOVED lines=10> */
.L_x_967:
[----:B------:R-:W-:Y:S05]  /*236c0*/  BSYNC B1 ;  /* 0x0000000000017941 */ /* 0x000fea0003800000 */
.L_x_966:
        /* <DEDUP_REMOVED lines=8> */
.L_x_969:
[----:B------:R-:W-:Y:S05]  /*23750*/  BSYNC B1 ;  /* 0x0000000000017941 */ /* 0x000fea0003800000 */
.L_x_968:
        /* <DEDUP_REMOVED lines=10> */
.L_x_971:
[----:B------:R-:W-:Y:S05]  /*23800*/  BSYNC B1 ;  /* 0x0000000000017941 */ /* 0x000fea0003800000 */
.L_x_970:
[----:B0-----:R-:W-:Y:S01]  /*23810*/  @!P6 IMAD R9, R208, R16, R3 ;  /* 0x00000010d009e224 */ /* 0x001fe200078e0203 */
[----:B------:R-:W-:Y:S04]  /*23820*/  BSSY B1, `(.L_x_972) ;  /* 0x0000006000017945 */ /* 0x000fe80003800000 */
[----:B------:R0:W-:Y:S01]  /*23830*/  @!P6 STG.E.U8 desc[UR46][R6.64+0x170], R9 ;  /* 0x000170090600e986 */ /* 0x0001e2000c10112e */
[----:B------:R-:W-:Y:S05]  /*23840*/  @P5 BRA `(.L_x_973) ;  /* 0x00000000000c5947 */ /* 0x000fea0003800000 */
[----:B------:R-:W5:Y:S02]  /*23850*/  LDG.E.U8 R2, desc[UR46][R20.64+0x171] ;  /* 0x0001712e14027981 */ /* 0x000f64000c1e1100 */
[----:B-----5:R-:W-:-:S05]  /*23860*/  PRMT R8, R2, 0x8880, RZ ;  /* 0x0000888002087816 */ /* 0x020fca00000000ff */
[----:B------:R-:W-:-:S07]  /*23870*/  IMAD R3, R8, R17, RZ ;  /* 0x0000001108037224 */ /* 0x000fce00078e02ff */
.L_x_973:
[----:B------:R-:W-:Y:S05]  /*23880*/  BSYNC B1 ;  /* 0x0000000000017941 */ /* 0x000fea0003800000 */
.L_x_972:
        /* <DEDUP_REMOVED lines=10> */
.L_x_975:
[----:B------:R-:W-:Y:S05]  /*23930*/  BSYNC B1 ;  /* 0x0000000000017941 */ /* 0x000fea0003800000 */
.L_x_974:
[----:B------:R-:W-:Y:S01]  /*23940*/  @!P0 IMAD R19, R210, R16, R3 ;  /* 0x00000010d2138224 */ /* 0x000fe200078e0203 */
[----:B-1----:R-:W-:Y:S01]  /*23950*/  @!P6 IADD3 R22, P5, R6, UR44, RZ ;  /* 0x0000002c0616ec10 */ /* 0x002fe2000ffbe0ff */
[----:B------:R-:W-:Y:S03]  /*23960*/  BSSY B1, `(.L_x_976) ;  /* 0x000000b000017945 */ /* 0x000fe60003800000 */
[----:B------:R0:W-:Y:S01]  /*23970*/  @!P0 STG.E.U8 desc[UR46][R8.64+0x170], R19 ;  /* 0x0001701308008986 */ /* 0x0001e2000c10112e */
[----:B------:R-:W-:Y:S02]  /*23980*/  @!P6 IADD3.X R23, R7, UR43, RZ, P5, !PT ;  /* 0x0000002b0717ec10 */ /* 0x000fe4000affe4ff */
[C---:B------:R-:W-:Y:S02]  /*23990*/  ISETP.LT.OR P0, PT, R0.reuse, 0x179, !P4 ;  /* 0x000001790000780c */ /* 0x040fe40006701670 */
[----:B------:R-:W-:-:S02]  /*239a0*/  ISETP.LT.OR P5, PT, R0, 0x179, !P3 ;  /* 0x000001790000780c */ /* 0x000fc40005fa1670 */
[C---:B------:R-:W-:Y:S02]  /*239b0*/  ISETP.LT.OR P4, PT, R0.reuse, 0x17a, !P4 ;  /* 0x0000017a0000780c */ /* 0x040fe40006781670 */
[----:B------:R-:W-:Y:S01]  /*239c0*/  ISETP.LT.OR P3, PT, R0, 0x17a, !P3 ;  /* 0x0000017a0000780c */ /* 0x000fe20005f61670 */
[----:B------:R-:W-:-:S12]  /*239d0*/  @P6 BRA `(.L_x_977) ;  /* 0x00000000000c6947 */ /* 0x000fd80003800000 */
[----:B------:R-:W0:Y:S02]  /*239e0*/  LDG.E.U8 R2, desc[UR46][R14.64+0x171] ;  /* 0x0001712e0e027981 */ /* 0x000e24000c1e1100 */
[----:B0-----:R-:W-:-:S05]  /*239f0*/  PRMT R8, R2, 0x8880, RZ ;  /* 0x0000888002087816 */ /* 0x001fca00000000ff */
[----:B------:R-:W-:-:S07]  /*23a00*/  IMAD R3, R8, R17, RZ ;  /* 0x0000001108037224 */ /* 0x000fce00078e02ff */
.L_x_977:
[----:B------:R-:W-:Y:S05]  /*23a10*/  BSYNC B1 ;  /* 0x0000000000017941 */ /* 0x000fea0003800000 */
.L_x_976:
[----:B------:R-:W-:Y:S01]  /*23a20*/  @!P6 IMAD R211, R211, R16, R3 ;  /* 0x00000010d3d3e224 */ /* 0x000fe200078e0203 */
[----:B------:R-:W-:Y:S04]  /*23a30*/  BSSY B1, `(.L_x_978) ;  /* 0x0000006000017945 */ /* 0x000fe80003800000 */
[----:B------:R1:W-:Y:S01]  /*23a40*/  @!P6 STG.E.U8 desc[UR46][R22.64+0x171], R211 ;  /* 0x000171d31600e986 */ /* 0x0003e2000c10112e */
[----:B------:R-:W-:Y:S05]  /*23a50*/  @P0 BRA `(.L_x_979) ;  /* 0x00000000000c0947 */ /* 0x000fea0003800000 */
[----:B------:R-:W0:Y:S02]  /*23a60*/  LDG.E.U8 R2, desc[UR46][R20.64+0x178] ;  /* 0x0001782e14027981 */ /* 0x000e24000c1e1100 */
[----:B0-----:R-:W-:-:S05]  /*23a70*/  PRMT R8, R2, 0x8880, RZ ;  /* 0x0000888002087816 */ /* 0x001fca00000000ff */
[----:B------:R-:W-:-:S07]  /*23a80*/  IMAD R3, R8, R17, RZ ;  /* 0x0000001108037224 */ /* 0x000fce00078e02ff */
.L_x_979:
[----:B------:R-:W-:Y:S05]  /*23a90*/  BSYNC B1 ;  /* 0x0000000000017941 */ /* 0x000fea0003800000 */
.L_x_978:
[----:B0-----:R-:W-:Y:S01]  /*23aa0*/  @!P0 IMAD R9, R212, R16, R3 ;  /* 0x00000010d4098224 */ /* 0x001fe200078e0203 */
[----:B------:R-:W-:Y:S04]  /*23ab0*/  BSSY B1, `(.L_x_980) ;  /* 0x0000006000017945 */ /* 0x000fe80003800000 */
[----:B------:R0:W-:Y:S01]  /*23ac0*/  @!P0 STG.E.U8 desc[UR46][R6.64+0x178], R9 ;  /* 0x0001780906008986 */ /* 0x0001e2000c10112e */
[----:B------:R-:W-:Y:S05]  /*23ad0*/  @P4 BRA `(.L_x_981) ;  /* 0x00000000000c4947 */ /* 0x000fea0003800000 */
[----:B------:R-:W5:Y:S02]  /*23ae0*/  LDG.E.U8 R2, desc[UR46][R20.64+0x179] ;  /* 0x0001792e14027981 */ /* 0x000f64000c1e1100 */
[----:B-----5:R-:W-:-:S05]  /*23af0*/  PRMT R8, R2, 0x8880, RZ ;  /* 0x0000888002087816 */ /* 0x020fca00000000ff */
[----:B------:R-:W-:-:S07]  /*23b00*/  IMAD R3, R8, R17, RZ ;  /* 0x0000001108037224 */ /* 0x000fce00078e02ff */
.L_x_981:
[----:B------:R-:W-:Y:S05]  /*23b10*/  BSYNC B1 ;  /* 0x0000000000017941 */ /* 0x000fea0003800000 */
.L_x_980:
[----:B------:R-:W-:Y:S01]  /*23b20*/  @!P4 IMAD R213, R213, R16, R3 ;  /* 0x00000010d5d5c224 */ /* 0x000fe200078e0203 */
[----:B------:R-:W-:Y:S01]  /*23b30*/  BSSY B1, `(.L_x_982) ;  /* 0x000000a000017945 */ /* 0x000fe20003800000 */
[----:B------:R-:W-:Y:S02]  /*23b40*/  ISETP.LT.OR P0, PT, R0, 0xc1, !P1 ;  /* 0x000000c10000780c */ /* 0x000fe40004f01670 */
[C---:B------:R-:W-:Y:S01]  /*23b50*/  @!P3 IADD3 R20, P6, R6.reuse, UR44, RZ ;  /* 0x0000002c0614bc10 */ /* 0x040fe2000ffde0ff */
[----:B------:R1:W-:Y:S01]  /*23b60*/  @!P4 STG.E.U8 desc[UR46][R6.64+0x179], R213 ;  /* 0x000179d50600c986 */ /* 0x0003e2000c10112e */
[----:B------:R-:W-:-:S04]  /*23b70*/  @!P5 IADD3 R8, P4, R6, UR44, RZ ;  /* 0x0000002c0608dc10 */ /* 0x000fc8000ff9e0ff */
[----:B0-----:R-:W-:Y:S01]  /*23b80*/  @!P5 IADD3.X R9, R7, UR43, RZ, P4, !PT ;  /* 0x0000002b0709dc10 */ /* 0x001fe2000a7fe4ff */
[----:B------:R-:W-:Y:S08]  /*23b90*/  @P5 BRA `(.L_x_983) ;  /* 0x00000000000c5947 */ /* 0x000ff00003800000 */
[----:B------:R-:W1:Y:S02]  /*23ba0*/  LDG.E.U8 R2, desc[UR46][R14.64+0x178] ;  /* 0x0001782e0e027981 */ /* 0x000e64000c1e1100 */
[----:B-1----:R-:W-:-:S05]  /*23bb0*/  PRMT R22, R2, 0x8880, RZ ;  /* 0x0000888002167816 */ /* 0x002fca00000000ff */
[----:B------:R-:W-:-:S07]  /*23bc0*/  IMAD R3, R22, R17, RZ ;  /* 0x0000001116037224 */ /* 0x000fce00078e02ff */
.L_x_983:
[----:B------:R-:W-:Y:S05]  /*23bd0*/  BSYNC B1 ;  /* 0x0000000000017941 */ /* 0x000fea0003800000 */
.L_x_982:
[----:B------:R-:W-:Y:S01]  /*23be0*/  @!P5 IMAD R19, R214, R16, R3 ;  /* 0x00000010d613d224 */ /* 0x000fe200078e0203 */
[----:B------:R-:W-:Y:S01]  /*23bf0*/  BSSY B1, `(.L_x_984) ;  /* 0x0000007000017945 */ /* 0x000fe20003800000 */
[----:B------:R-:W-:-:S03]  /*23c00*/  @!P3 IADD3.X R21, R7, UR43, RZ, P6, !PT ;  /* 0x0000002b0715bc10 */ /* 0x000fc6000b7fe4ff */
[----:B------:R0:W-:Y:S01]  /*23c10*/  @!P5 STG.E.U8 desc[UR46][R8.64+0x178], R19 ;  /* 0x000178130800d986 */ /* 0x0001e2000c10112e */
[----:B------:R-:W-:Y:S05]  /*23c20*/  @P3 BRA `(.L_x_985) ;  /* 0x00000000000c3947 */ /* 0x000fea0003800000 */
[----:B------:R-:W1:Y:S02]  /*23c30*/  LDG.E.U8 R2, desc[UR46][R14.64+0x179] ;  /* 0x0001792e0e027981 */ /* 0x000e64000c1e1100 */
[----:B-1234-:R-:W-:-:S05]  /*23c40*/  PRMT R6, R2, 0x8880, RZ ;  /* 0x0000888002067816 */ /* 0x01efca00000000ff */
[----:B------:R-:W-:-:S07]  /*23c50*/  IMAD R3, R6, R17, RZ ;  /* 0x0000001106037224 */ /* 0x000fce00078e02ff */
.L_x_985:
[----:B------:R-:W-:Y:S05]  /*23c60*/  BSYNC B1 ;  /* 0x0000000000017941 */ /* 0x000fea0003800000 */
.L_x_984:
[C---:B------:R-:W-:Y:S01]  /*23c70*/  ISETP.LT.OR P5, PT, R0.reuse, 0xc1, !P2 ;  /* 0x000000c10000780c */ /* 0x040fe200057a1670 */
[----:B------:R-:W-:Y:S01]  /*23c80*/  @!P3 IMAD R215, R215, R16, R3 ;  /* 0x00000010d7d7b224 */ /* 0x000fe200078e0203 */
[----:B------:R-:W-:Y:S01]  /*23c90*/  BSSY B1, `(.L_x_986) ;  /* 0x0000009000017945 */ /* 0x000fe20003800000 */
[C---:B------:R-:W-:Y:S02]  /*23ca0*/  ISETP.LT.OR P6, PT, R0.reuse, 0xc2, !P2 ;  /* 0x000000c20000780c */ /* 0x040fe400057c1670 */
[----:B------:R-:W-:Y:S01]  /*23cb0*/  ISETP.LT.OR P4, PT, R0, 0xc2, !P1 ;  /* 0x000000c20000780c */ /* 0x000fe20004f81670 */
[----:B------:R0:W-:Y:S01]  /*23cc0*/  @!P3 STG.E.U8 desc[UR46][R20.64+0x179], R215 ;  /* 0x000179d71400b986 */ /* 0x0001e2000c10112e */
[----:B-1234-:R-:W-:-:S06]  /*23cd0*/  @!P0 IADD3 R6, P3, R4, UR44, RZ ;  /* 0x0000002c04068c10 */ /* 0x01efcc000ff7e0ff */
[----:B------:R-:W-:Y:S07]  /*23ce0*/  @P5 BRA `(.L_x_987) ;  /* 0x00000000000c5947 */ /* 0x000fee0003800000 */
[----:B------:R-:W0:Y:S02]  /*23cf0*/  LDG.E.U8 R2, desc[UR46][R10.64+0xc0] ;  /* 0x0000c02e0a027981 */ /* 0x000e24000c1e1100 */
[----:B0-----:R-:W-:-:S05]  /*23d00*/  PRMT R8, R2, 0x8880, RZ ;  /* 0x0000888002087816 */ /* 0x001fca00000000ff */
[----:B------:R-:W-:-:S07]  /*23d10*/  IMAD R3, R8, R17, RZ ;  /* 0x0000001108037224 */ /* 0x000fce00078e02ff */
.L_x_987:
[----:B------:R-:W-:Y:S05]  /*23d20*/  BSYNC B1 ;  /* 0x0000000000017941 */ /* 0x000fea0003800000 */
.L_x_986:
[----:B0-----:R-:W-:Y:S01]  /*23d30*/  @!P5 IMAD R9, R24, R16, R3 ;  /* 0x000000101809d224 */ /* 0x001fe200078e0203 */
[----:B------:R-:W-:Y:S04]  /*23d40*/  BSSY B1, `(.L_x_988) ;  /* 0x0000006000017945 */ /* 0x000fe80003800000 */
[----:B------:R0:W-:Y:S01]  /*23d50*/  @!P5 STG.E.U8 desc[UR46][R4.64+0xc0], R9 ;  /* 0x0000c0090400d986 */ /* 0x0001e2000c10112e */
[----:B------:R-:W-:Y:S05]  /*23d60*/  @P6 BRA `(.L_x_989) ;  /* 0x00000000000c6947 */ /* 0x000fea0003800000 */
[----:B------:R-:W2:Y:S02]  /*23d70*/  LDG.E.U8 R2, desc[UR46][R10.64+0xc1] ;  /* 0x0000c12e0a027981 */ /* 0x000ea4000c1e1100 */
[----:B--2---:R-:W-:-:S05]  /*23d80*/  PRMT R8, R2, 0x8880, RZ ;  /* 0x0000888002087816 */ /* 0x004fca00000000ff */
[----:B------:R-:W-:-:S07]  /*23d90*/  IMAD R3, R8, R17, RZ ;  /* 0x0000001108037224 */ /* 0x000fce00078e02ff */
.L_x_989:
[----:B------:R-:W-:Y:S05]  /*23da0*/  BSYNC B1 ;  /* 0x0000000000017941 */ /* 0x000fea0003800000 */
.L_x_988:
[----:B------:R-:W-:Y:S01]  /*23db0*/  @!P6 IMAD R25, R25, R16, R3 ;  /* 0x000000101919e224 */ /* 0x000fe200078e0203 */
[----:B------:R-:W-:Y:S01]  /*23dc0*/  BSSY B1, `(.L_x_990) ;  /* 0x0000007000017945 */ /* 0x000fe20003800000 */
[----:B------:R-:W-:-:S03]  /*23dd0*/  @!P0 IADD3.X R7, R5, UR43, RZ, P3, !PT ;  /* 0x0000002b05078c10 */ /* 0x000fc60009ffe4ff */
[----:B------:R1:W-:Y:S01]  /*23de0*/  @!P6 STG.E.U8 desc[UR46][R4.64+0xc1], R25 ;  /* 0x0000c1190400e986 */ /* 0x0003e2000c10112e */
[----:B------:R-:W-:Y:S05]  /*23df0*/  @P0 BRA `(.L_x_991) ;  /* 0x00000000000c0947 */ /* 0x000fea0003800000 */
[----:B------:R-:W2:Y:S02]  /*23e00*/  LDG.E.U8 R2, desc[UR46][R12.64+0xc0] ;  /* 0x0000c02e0c027981 */ /* 0x000ea4000c1e1100 */
[----:B--2---:R-:W-:-:S05]  /*23e10*/  PRMT R8, R2, 0x8880, RZ ;  /* 0x0000888002087816 */ /* 0x004fca00000000ff */
[----:B------:R-:W-:-:S07]  /*23e20*/  IMAD R3, R8, R17, RZ ;  /* 0x0000001108037224 */ /* 0x000fce00078e02ff */
.L_x_991:
[----:B------:R-:W-:Y:S05]  /*23e30*/  BSYNC B1 ;  /* 0x0000000000017941 */ /* 0x000fea0003800000 */
.L_x_990:
[----:B------:R-:W-:Y:S01]  /*23e40*/  @!P0 IMAD R15, R26, R16, R3 ;  /* 0x000000101a0f8224 */ /* 0x000fe200078e0203 */
[----:B------:R-:W-:Y:S01]  /*23e50*/  @!P4 IADD3 R8, P5, R4, UR44, RZ ;  /* 0x0000002c0408cc10 */ /* 0x000fe2000ffbe0ff */
[----:B------:R-:W-:Y:S01]  /*23e60*/  BSSY B1, `(.L_x_992) ;  /* 0x000000b000017945 */ /* 0x000fe20003800000 */
[C---:B------:R-:W-:Y:S02]  /*23e70*/  ISETP.LT.OR P3, PT, R0.reuse, 0xc9, !P2 ;  /* 0x000000c90000780c */ /* 0x040fe40005761670 */
[----:B------:R2:W-:Y:S01]  /*23e80*/  @!P0 STG.E.U8 desc[UR46][R6.64+0xc0], R15 ;  /* 0x0000c00f06008986 */ /* 0x0005e2000c10112e */
[----:B0-----:R-:W-:Y:S02]  /*23e90*/  @!P4 IADD3.X R9, R5, UR43, RZ, P5, !PT ;  /* 0x0000002b0509cc10 */ /* 0x001fe4000affe4ff */
[C---:B------:R-:W-:Y:S02]  /*23ea0*/  ISETP.LT.OR P6, PT, R0.reuse, 0xca, !P2 ;  /* 0x000000ca0000780c */ /* 0x040fe400057c1670 */
[----:B------:R-:W-:-:S02]  /*23eb0*/  ISETP.LT.OR P0, PT, R0, 0xc9, !P1 ;  /* 0x000000c90000780c */ /* 0x000fc40004f01670 */
[----:B------:R-:W-:Y:S01]  /*23ec0*/  ISETP.LT.OR P5, PT, R0, 0xca, !P1 ;  /* 0x000000ca0000780c */ /* 0x000fe20004fa1670 */
[----:B------:R-:W-:-:S12]  /*23ed0*/  @P4 BRA `(.L_x_993) ;  /* 0x00000000000c4947 */ /* 0x000fd80003800000 */
[----:B------:R-:W2:Y:S02]  /*23ee0*/  LDG.E.U8 R2, desc[UR46][R12.64+0xc1] ;  /* 0x0000c12e0c027981 */ /* 0x000ea4000c1e1100 */
[----:B--2---:R-:W-:-:S05]  /*23ef0*/  PRMT R6, R2, 0x8880, RZ ;  /* 0x0000888002067816 */ /* 0x004fca00000000ff */
[----:B------:R-:W-:-:S07]  /*23f00*/  IMAD R3, R6, R17, RZ ;  /* 0x0000001106037224 */ /* 0x000fce00078e02ff */
.L_x_993:
[----:B------:R-:W-:Y:S05]  /*23f10*/  BSYNC B1 ;  /* 0x0000000000017941 */ /* 0x000fea0003800000 */
.L_x_992:
[----:B------:R-:W-:Y:S01]  /*23f20*/  @!P4 IMAD R27, R27, R16, R3 ;  /* 0x000000101b1bc224 */ /* 0x000fe200078e0203 */
[----:B------:R-:W-:Y:S04]  /*23f30*/  BSSY B1, `(.L_x_994) ;  /* 0x0000006000017945 */ /* 0x000fe80003800000 */
[----:B------:R0:W-:Y:S01]  /*23f40*/  @!P4 STG.E.U8 desc[UR46][R8.64+0xc1], R27 ;  /* 0x0000c11b0800c986 */ /* 0x0001e2000c10112e */
[----:B------:R-:W-:Y:S05]  /*23f50*/  @P3 BRA `(.L_x_995) ;  /* 0x00000000000c3947 */ /* 0x000fea0003800000 */
[----:B------:R-:W2:Y:S02]  /*23f60*/  LDG.E.U8 R2, desc[UR46][R10.64+0xc8] ;  /* 0x0000c82e0a027981 */ /* 0x000ea4000c1e1100 */
[----:B--2---:R-:W-:-:S05]  /*23f70*/  PRMT R6, R2, 0x8880, RZ ;  /* 0x0000888002067816 */ /* 0x004fca00000000ff */
[----:B------:R-:W-:-:S07]  /*23f80*/  IMAD R3, R6, R17, RZ ;  /* 0x0000001106037224 */ /* 0x000fce00078e02ff */
.L_x_995:
[----:B------:R-:W-:Y:S05]  /*23f90*/  BSYNC B1 ;  /* 0x0000000000017941 */ /* 0x000fea0003800000 */
.L_x_994:
[----:B--2---:R-:W-:Y:S01]  /*23fa0*/  @!P3 IMAD R7, R28, R16, R3 ;  /* 0x000000101c07b224 */ /* 0x004fe200078e0203 */
[----:B------:R-:W-:Y:S04]  /*23fb0*/  BSSY B1, `(.L_x_996) ;  /* 0x0000006000017945 */ /* 0x000fe80003800000 */
[----:B------:R2:W-:Y:S01]  /*23fc0*/  @!P3 STG.E.U8 desc[UR46][R4.64+0xc8], R7 ;  /* 0x0000c8070400b986 */ /* 0x0005e2000c10112e */
[----:B------:R-:W-:Y:S05]  /*23fd0*/  @P6 BRA `(.L_x_997) ;  /* 0x00000000000c6947 */ /* 0x000fea0003800000 */
[----:B------:R-:W3:Y:S02]  /*23fe0*/  LDG.E.U8 R2, desc[UR46][R10.64+0xc9] ;  /* 0x0000c92e0a027981 */ /* 0x000ee4000c1e1100 */
[----:B---3--:R-:W-:-:S05]  /*23ff0*/  PRMT R6, R2, 0x8880, RZ ;  /* 0x0000888002067816 */ /* 0x008fca00000000ff */
[----:B------:R-:W-:-:S07]  /*24000*/  IMAD R3, R6, R17, RZ ;  /* 0x0000001106037224 */ /* 0x000fce00078e02ff */
.L_x_997:
[----:B------:R-:W-:Y:S05]  /*24010*/  BSYNC B1 ;  /* 0x0000000000017941 */ /* 0x000fea0003800000 */
.L_x_996:
[----:B------:R-:W-:Y:S01]  /*24020*/  @!P6 IMAD R29, R29, R16, R3 ;  /* 0x000000101d1de224 */ /* 0x000fe200078e0203 */
[----:B------:R-:W-:Y:S01]  /*24030*/  BSSY B1, `(.L_x_998) ;  /* 0x000000a000017945 */ /* 0x000fe20003800000 */
[----:B------:R-:W-:Y:S02]  /*24040*/  ISETP.LT.OR P3, PT, R0, 0xd1, !P1 ;  /* 0x000000d10000780c */ /* 0x000fe40004f61670 */
[C---:B0-----:R-:W-:Y:S01]  /*24050*/  @!P5 IADD3 R8, P4, R4.reuse, UR44, RZ ;  /* 0x0000002c0408dc10 */ /* 0x041fe2000ff9e0ff */
[----:B------:R0:W-:Y:S01]  /*24060*/  @!P6 STG.E.U8 desc[UR46][R4.64+0xc9], R29 ;  /* 0x0000c91d0400e986 */ /* 0x0001e2000c10112e */
[----:B------:R-:W-:-:S04]  /*24070*/  @!P0 IADD3 R6, P6, R4, UR44, RZ ;  /* 0x0000002c04068c10 */ /* 0x000fc8000ffde0ff */
[----:B--2---:R-:W-:Y:S01]  /*24080*/  @!P0 IADD3.X R7, R5, UR43, RZ, P6, !PT ;  /* 0x0000002b05078c10 */ /* 0x004fe2000b7fe4ff */
[----:B------:R-:W-:Y:S08]  /*24090*/  @P0 BRA `(.L_x_999) ;  /* 0x00000000000c0947 */ /* 0x000ff00003800000 */
[----:B------:R-:W2:Y:S02]  /*240a0*/  LDG.E.U8 R2, desc[UR46][R12.64+0xc8] ;  /* 0x0000c82e0c027981 */ /* 0x000ea4000c1e1100 */
[----:B--2---:R-:W-:-:S05]  /*240b0*/  PRMT R14, R2, 0x8880, RZ ;  /* 0x00008880020e7816 */ /* 0x004fca00000000ff */
[----:B------:R-:W-:-:S07]  /*240c0*/  IMAD R3, R14, R17, RZ ;  /* 0x000000110e037224 */ /* 0x000fce00078e02ff */
.L_x_999:
[----:B------:R-:W-:Y:S05]  /*240d0*/  BSYNC B1 ;  /* 0x0000000000017941 */ /* 0x000fea0003800000 */
.L_x_998:
        /* <DEDUP_REMOVED lines=8> */
.L_x_1001:
[----:B------:R-:W-:Y:S05]  /*24160*/  BSYNC B1 ;  /* 0x0000000000017941 */ /* 0x000fea0003800000 */
.L_x_1000:
[C---:B------:R-:W-:Y:S01]  /*24170*/  ISETP.LT.OR P0, PT, R0.reuse, 0xd1, !P2 ;  /* 0x000000d10000780c */ /* 0x040fe20005701670 */
[----:B------:R-:W-:Y:S01]  /*24180*/  @!P5 IMAD R31, R31, R16, R3 ;  /* 0x000000101f1fd224 */ /* 0x000fe200078e0203 */
[----:B------:R-:W-:Y:S01]  /*24190*/  BSSY B1, `(.L_x_1002) ;  /* 0x0000009000017945 */ /* 0x000fe20003800000 */
[----:B------:R-:W-:Y:S02]  /*241a0*/  ISETP.LT.OR P4, PT, R0, 0xd2, !P1 ;  /* 0x000000d20000780c */ /* 0x000fe40004f81670 */
[----:B--2---:R-:W-:Y:S01]  /*241b0*/  @!P3 IADD3 R6, P6, R4, UR44, RZ ;  /* 0x0000002c0406bc10 */ /* 0x004fe2000ffde0ff */
[----:B------:R2:W-:Y:S01]  /*241c0*/  @!P5 STG.E.U8 desc[UR46][R8.64+0xc9], R31 ;  /* 0x0000c91f0800d986 */ /* 0x0005e2000c10112e */
[----:B------:R-:W-:-:S06]  /*241d0*/  ISETP.LT.OR P5, PT, R0, 0xd2, !P2 ;  /* 0x000000d20000780c */ /* 0x000fcc00057a1670 */
[----:B------:R-:W-:Y:S07]  /*241e0*/  @P0 BRA `(.L_x_1003) ;  /* 0x00000000000c0947 */ /* 0x000fee0003800000 */
[----:B------:R-:W2:Y:S02]  /*241f0*/  LDG.E.U8 R2, desc[UR46][R10.64+0xd0] ;  /* 0x0000d02e0a027981 */ /* 0x000ea4000c1e1100 */
[----:B--2---:R-:W-:-:S05]  /*24200*/  PRMT R8, R2, 0x8880, RZ ;  /* 0x0000888002087816 */ /* 0x004fca00000000ff */
[----:B------:R-:W-:-:S07]  /*24210*/  IMAD R3, R8, R17, RZ ;  /* 0x0000001108037224 */ /* 0x000fce00078e02ff */
.L_x_1003:
[----:B------:R-:W-:Y:S05]  /*24220*/  BSYNC B1 ;  /* 0x0000000000017941 */ /* 0x000fea0003800000 */
.L_x_1002:
[----:B--2---:R-:W-:Y:S01]  /*24230*/  @!P0 IMAD R9, R32, R16, R3 ;  /* 0x0000001020098224 */ /* 0x004fe200078e0203 */
[----:B------:R-:W-:Y:S04]  /*24240*/  BSSY B1, `(.L_x_1004) ;  /* 0x0000006000017945 */ /* 0x000fe80003800000 */
[----:B------:R2:W-:Y:S01]  /*24250*/  @!P0 STG.E.U8 desc[UR46][R4.64+0xd0], R9 ;  /* 0x0000d00904008986 */ /* 0x0005e2000c10112e */
[----:B------:R-:W-:Y:S05]  /*24260*/  @P5 BRA `(.L_x_1005) ;  /* 0x00000000000c5947 */ /* 0x000fea0003800000 */
[----:B------:R-:W3:Y:S02]  /*24270*/  LDG.E.U8 R2, desc[UR46][R10.64+0xd1] ;  /* 0x0000d12e0a027981 */ /* 0x000ee4000c1e1100 */
[----:B---3--:R-:W-:-:S05]  /*24280*/  PRMT R8, R2, 0x8880, RZ ;  /* 0x0000888002087816 */ /* 0x008fca00000000ff */
[----:B------:R-:W-:-:S07]  /*24290*/  IMAD R3, R8, R17, RZ ;  /* 0x0000001108037224 */ /* 0x000fce00078e02ff */
.L_x_1005:
[----:B------:R-:W-:Y:S05]  /*242a0*/  BSYNC B1 ;  /* 0x0000000000017941 */ /* 0x000fea0003800000 */
.L_x_1004:
[----:B------:R-:W-:Y:S01]  /*242b0*/  @!P5 IMAD R33, R33, R16, R3 ;  /* 0x000000102121d224 */ /* 0x000fe200078e0203 */
[----:B------:R-:W-:Y:S01]  /*242c0*/  BSSY B1, `(.L_x_1006) ;  /* 0x0000007000017945 */ /* 0x000fe20003800000 */
[----:B------:R-:W-:-:S03]  /*242d0*/  @!P3 IADD3.X R7, R5, UR43, RZ, P6, !PT ;  /* 0x0000002b0507bc10 */ /* 0x000fc6000b7fe4ff */
[----:B------:R3:W-:Y:S01]  /*242e0*/  @!P5 STG.E.U8 desc[UR46][R4.64+0xd1], R33 ;  /* 0x0000d1210400d986 */ /* 0x0007e2000c10112e */
[----:B------:R-:W-:Y:S05]  /*242f0*/  @P3 BRA `(.L_x_1007) ;  /* 0x00000000000c3947 */ /* 0x000fea0003800000 */
[----:B------:R-:W4:Y:S02]  /*24300*/  LDG.E.U8 R2, desc[UR46][R12.64+0xd0] ;  /* 0x0000d02e0c027981 */ /* 0x000f24000c1e1100 */
[----:B----4-:R-:W-:-:S05]  /*24310*/  PRMT R8, R2, 0x8880, RZ ;  /* 0x0000888002087816 */ /* 0x010fca00000000ff */
[----:B------:R-:W-:-:S07]  /*24320*/  IMAD R3, R8, R17, RZ ;  /* 0x0000001108037224 */ /* 0x000fce00078e02ff */
.L_x_1007:
[----:B------:R-:W-:Y:S05]  /*24330*/  BSYNC B1 ;  /* 0x0000000000017941 */ /* 0x000fea0003800000 */
.L_x_1006:
[----:B------:R-:W-:Y:S01]  /*24340*/  @!P3 IMAD R15, R34, R16, R3 ;  /* 0x00000010220fb224 */ /* 0x000fe200078e0203 */
[----:B------:R-:W-:Y:S01]  /*24350*/  @!P4 IADD3 R8, P5, R4, UR44, RZ ;  /* 0x0000002c0408cc10 */ /* 0x000fe2000ffbe0ff */
[----:B------:R-:W-:Y:S01]  /*24360*/  BSSY B1, `(.L_x_1008) ;  /* 0x000000b000017945 */ /* 0x000fe20003800000 */
[C---:B------:R-:W-:Y:S02]  /*24370*/  ISETP.LT.OR P0, PT, R0.reuse, 0xd9, !P2 ;  /* 0x000000d90000780c */ /* 0x040fe40005701670 */
[----:B------:R4:W-:Y:S01]  /*24380*/  @!P3 STG.E.U8 desc[UR46][R6.64+0xd0], R15 ;  /* 0x0000d00f0600b986 */ /* 0x0009e2000c10112e */
[----:B--2---:R-:W-:Y:S02]  /*24390*/  @!P4 IADD3.X R9, R5, UR43, RZ, P5, !PT ;  /* 0x0000002b0509cc10 */ /* 0x004fe4000affe4ff */
[C---:B------:R-:W-:Y:S02]  /*243a0*/  ISETP.LT.OR P6, PT, R0.reuse, 0xda, !P2 ;  /* 0x000000da0000780c */ /* 0x040fe400057c1670 */
[----:B------:R-:W-:-:S02]  /*243b0*/  ISETP.LT.OR P3, PT, R0, 0xd9, !P1 ;  /* 0x000000d90000780c */ /* 0x000fc40004f61670 */
[----:B------:R-:W-:Y:S01]  /*243c0*/  ISETP.LT.OR P5, PT, R0, 0xda, !P1 ;  /* 0x000000da0000780c */ /* 0x000fe20004fa1670 */
[----:B------:R-:W-:-:S12]  /*243d0*/  @P4 BRA `(.L_x_1009) ;  /* 0x00000000000c4947 */ /* 0x000fd80003800000 */
[----:B------:R-:W4:Y:S02]  /*243e0*/  LDG.E.U8 R2, desc[UR46][R12.64+0xd1] ;  /* 0x0000d12e0c027981 */ /* 0x000f24000c1e1100 */
[----:B----4-:R-:W-:-:S05]  /*243f0*/  PRMT R6, R2, 0x8880, RZ ;  /* 0x0000888002067816 */ /* 0x010fca00000000ff */
[----:B------:R-:W-:-:S07]  /*24400*/  IMAD R3, R6, R17, RZ ;  /* 0x0000001106037224 */ /* 0x000fce00078e02ff */
.L_x_1009:
[----:B------:R-:W-:Y:S05]  /*24410*/  BSYNC B1 ;  /* 0x0000000000017941 */ /* 0x000fea0003800000 */
.L_x_1008:
[----:B------:R-:W-:Y:S01]  /*24420*/  @!P4 IMAD R35, R35, R16, R3 ;  /* 0x000000102323c224 */ /* 0x000fe200078e0203 */
[----:B------:R-:W-:Y:S04]  /*24430*/  BSSY B1, `(.L_x_1010) ;  /* 0x0000006000017945 */ /* 0x000fe80003800000 */
[----:B------:R2:W-:Y:S01]  /*24440*/  @!P4 STG.E.U8 desc[UR46][R8.64+0xd1], R35 ;  /* 0x0000d1230800c986 */ /* 0x0005e2000c10112e */
[----:B------:R-:W-:Y:S05]  /*24450*/  @P0 BRA `(.L_x_1011) ;  /* 0x00000000000c0947 */ /* 0x000fea0003800000 */
[----:B------:R-:W4:Y:S02]  /*24460*/  LDG.E.U8 R2, desc[UR46][R10.64+0xd8] ;  /* 0x0000d82e0a027981 */ /* 0x000f24000c1e1100 */
[----:B----4-:R-:W-:-:S05]  /*24470*/  PRMT R6, R2, 0x8880, RZ ;  /* 0x0000888002067816 */ /* 0x010fca00000000ff */
[----:B------:R-:W-:-:S07]  /*24480*/  IMAD R3, R6, R17, RZ ;  /* 0x0000001106037224 */ /* 0x000fce00078e02ff */
.L_x_1011:
[----:B------:R-:W-:Y:S05]  /*24490*/  BSYNC B1 ;  /* 0x0000000000017941 */ /* 0x000fea0003800000 */
.L_x_1010:
[----:B----4-:R-:W-:Y:S01]  /*244a0*/  @!P0 IMAD R7, R36, R16, R3 ;  /* 0x0000001024078224 */ /* 0x010fe200078e0203 */
[----:B------:R-:W-:Y:S04]  /*244b0*/  BSSY B1, `(.L_x_1012) ;  /* 0x0000006000017945 */ /* 0x000fe80003800000 */
[----:B------:R4:W-:Y:S01]  /*244c0*/  @!P0 STG.E.U8 desc[UR46][R4.64+0xd8], R7 ;  /* 0x0000d80704008986 */ /* 0x0009e2000c10112e */
[----:B------:R-:W-:Y:S05]  /*244d0*/  @P6 BRA `(.L_x_1013) ;  /* 0x00000000000c6947 */ /* 0x000fea0003800000 */
[----:B------:R-:W5:Y:S02]  /*244e0*/  LDG.E.U8 R2, desc[UR46][R10.64+0xd9] ;  /* 0x0000d92e0a027981 */ /* 0x000f64000c1e1100 */
[----:B-----5:R-:W-:-:S05]  /*244f0*/  PRMT R6, R2, 0x8880, RZ ;  /* 0x0000888002067816 */ /* 0x020fca00000000ff */
[----:B------:R-:W-:-:S07]  /*24500*/  IMAD R3, R6, R17, RZ ;  /* 0x0000001106037224 */ /* 0x000fce00078e02ff */
.L_x_1013:
[----:B------:R-:W-:Y:S05]  /*24510*/  BSYNC B1 ;  /* 0x0000000000017941 */ /* 0x000fea0003800000 */
.L_x_1012:
[----:B------:R-:W-:Y:S01]  /*24520*/  @!P6 IMAD R37, R37, R16, R3 ;  /* 0x000000102525e224 */ /* 0x000fe200078e0203 */
[----:B------:R-:W-:Y:S01]  /*24530*/  BSSY B1, `(.L_x_1014) ;  /* 0x000000a000017945 */ /* 0x000fe20003800000 */
[----:B------:R-:W-:Y:S02]  /*24540*/  ISETP.LT.OR P0, PT, R0, 0xe1, !P1 ;  /* 0x000000e10000780c */ /* 0x000fe40004f01670 */
[C---:B--2---:R-:W-:Y:S01]  /*24550*/  @!P5 IADD3 R8, P4, R4.reuse, UR44, RZ ;  /* 0x0000002c0408dc10 */ /* 0x044fe2000ff9e0ff */
[----:B------:R2:W-:Y:S01]  /*24560*/  @!P6 STG.E.U8 desc[UR46][R4.64+0xd9], R37 ;  /* 0x0000d9250400e986 */ /* 0x0005e2000c10112e */
[----:B------:R-:W-:-:S04]  /*24570*/  @!P3 IADD3 R6, P6, R4, UR44, RZ ;  /* 0x0000002c0406bc10 */ /* 0x000fc8000ffde0ff */
[----:B----4-:R-:W-:Y:S01]  /*24580*/  @!P3 IADD3.X R7, R5, UR43, RZ, P6, !PT ;  /* 0x0000002b0507bc10 */ /* 0x010fe2000b7fe4ff */
[----:B------:R-:W-:Y:S08]  /*24590*/  @P3 BRA `(.L_x_1015) ;  /* 0x00000000000c3947 */ /* 0x000ff00003800000 */
[----:B------:R-:W4:Y:S02]  /*245a0*/  LDG.E.U8 R2, desc[UR46][R12.64+0xd8] ;  /* 0x0000d82e0c027981 */ /* 0x000f24000c1e1100 */
[----:B----4-:R-:W-:-:S05]  /*245b0*/  PRMT R14, R2, 0x8880, RZ ;  /* 0x00008880020e7816 */ /* 0x010fca00000000ff */
[----:B------:R-:W-:-:S07]  /*245c0*/  IMAD R3, R14, R17, RZ ;  /* 0x000000110e037224 */ /* 0x000fce00078e02ff */
.L_x_1015:
[----:B------:R-:W-:Y:S05]  /*245d0*/  BSYNC B1 ;  /* 0x0000000000017941 */ /* 0x000fea0003800000 */
.L_x_1014:
        /* <DEDUP_REMOVED lines=8> */
.L_x_1017:
[----:B------:R-:W-:Y:S05]  /*24660*/  BSYNC B1 ;  /* 0x0000000000017941 */ /* 0x000fea0003800000 */
.L_x_1016:
[C---:B------:R-:W-:Y:S01]  /*24670*/  ISETP.LT.OR P3, PT, R0.reuse, 0xe1, !P2 ;  /* 0x000000e10000780c */ /* 0x040fe20005761670 */
[----:B------:R-:W-:Y:S01]  /*24680*/  @!P5 IMAD R39, R39, R16, R3 ;  /* 0x000000102727d224 */ /* 0x000fe200078e0203 */
[----:B------:R-:W-:Y:S01]  /*24690*/  BSSY B1, `(.L_x_1018) ;  /* 0x0000009000017945 */ /* 0x000fe20003800000 */
[----:B------:R-:W-:Y:S02]  /*246a0*/  ISETP.LT.OR P4, PT, R0, 0xe2, !P1 ;  /* 0x000000e20000780c */ /* 0x000fe40004f81670 */
[----:B----4-:R-:W-:Y:S01]  /*246b0*/  @!P0 IADD3 R6, P6, R4, UR44, RZ ;  /* 0x0000002c04068c10 */ /* 0x010fe2000ffde0ff */
[----:B------:R4:W-:Y:S01]  /*246c0*/  @!P5 STG.E.U8 desc[UR46][R8.64+0xd9], R39 ;  /* 0x0000d9270800d986 */ /* 0x0009e2000c10112e */
[----:B------:R-:W-:-:S06]  /*246d0*/  ISETP.LT.OR P5, PT, R0, 0xe2, !P2 ;  /* 0x000000e20000780c */ /* 0x000fcc00057a1670 */
[----:B------:R-:W-:Y:S07]  /*246e0*/  @P3 BRA `(.L_x_1019) ;  /* 0x00000000000c3947 */ /* 0x000fee0003800000 */
[----:B------:R-:W4:Y:S02]  /*246f0*/  LDG.E.U8 R2, desc[UR46][R10.64+0xe0] ;  /* 0x0000e02e0a027981 */ /* 0x000f24000c1e1100 */
[----:B----4-:R-:W-:-:S05]  /*24700*/  PRMT R8, R2, 0x8880, RZ ;  /* 0x0000888002087816 */ /* 0x010fca00000000ff */
[----:B------:R-:W-:-:S07]  /*24710*/  IMAD R3, R8, R17, RZ ;  /* 0x0000001108037224 */ /* 0x000fce00078e02ff */
.L_x_1019:
[----:B------:R-:W-:Y:S05]  /*24720*/  BSYNC B1 ;  /* 0x0000000000017941 */ /* 0x000fea0003800000 */
.L_x_1018:
[----:B----4-:R-:W-:Y:S01]  /*24730*/  @!P3 IMAD R9, R40, R16, R3 ;  /* 0x000000102809b224 */ /* 0x010fe200078e0203 */
[----:B------:R-:W-:Y:S04]  /*24740*/  BSSY B1, `(.L_x_1020) ;  /* 0x0000006000017945 */ /* 0x000fe80003800000 */
[----:B------:R4:W-:Y:S01]  /*24750*/  @!P3 STG.E.U8 desc[UR46][R4.64+0xe0], R9 ;  /* 0x0000e0090400b986 */ /* 0x0009e2000c10112e */
[----:B------:R-:W-:Y:S05]  /*24760*/  @P5 BRA `(.L_x_1021) ;  /* 0x00000000000c5947 */ /* 0x000fea0003800000 */
[----:B------:R-:W5:Y:S02]  /*24770*/  LDG.E.U8 R2, desc[UR46][R10.64+0xe1] ;  /* 0x0000e12e0a027981 */ /* 0x000f64000c1e1100 */
[----:B-----5:R-:W-:-:S05]  /*24780*/  PRMT R8, R2, 0x8880, RZ ;  /* 0x0000888002087816 */ /* 0x020fca00000000ff */
[----:B------:R-:W-:-:S07]  /*24790*/  IMAD R3, R8, R17, RZ ;  /* 0x0000001108037224 */ /* 0x000fce00078e02ff */
.L_x_1021:
[----:B------:R-:W-:Y:S05]  /*247a0*/  BSYNC B1 ;  /* 0x0000000000017941 */ /* 0x000fea0003800000 */
.L_x_1020:
[----:B------:R-:W-:Y:S01]  /*247b0*/  @!P5 IMAD R41, R41, R16, R3 ;  /* 0x000000102929d224 */ /* 0x000fe200078e0203 */
[----:B------:R-:W-:Y:S01]  /*247c0*/  BSSY B1, `(.L_x_1022) ;  /* 0x0000007000017945 */ /* 0x000fe20003800000 */
[----:B------:R-:W-:-:S03]  /*247d0*/  @!P0 IADD3.X R7, R5, UR43, RZ, P6, !PT ;  /* 0x0000002b05078c10 */ /* 0x000fc6000b7fe4ff */
[----:B------:R0:W-:Y:S01]  /*247e0*/  @!P5 STG.E.U8 desc[UR46][R4.64+0xe1], R41 ;  /* 0x0000e1290400d986 */ /* 0x0001e2000c10112e */
[----:B------:R-:W-:Y:S05]  /*247f0*/  @P0 BRA `(.L_x_1023) ;  /* 0x00000000000c0947 */ /* 0x000fea0003800000 */
[----:B------:R-:W5:Y:S02]  /*24800*/  LDG.E.U8 R2, desc[UR46][R12.64+0xe0] ;  /* 0x0000e02e0c027981 */ /* 0x000f64000c1e1100 */
[----:B-----5:R-:W-:-:S05]  /*24810*/  PRMT R8, R2, 0x8880, RZ ;  /* 0x0000888002087816 */ /* 0x020fca00000000ff */
[----:B------:R-:W-:-:S07]  /*24820*/  IMAD R3, R8, R17, RZ ;  /* 0x0000001108037224 */ /* 0x000fce00078e02ff */
.L_x_1023:
[----:B------:R-:W-:Y:S05]  /*24830*/  BSYNC B1 ;  /* 0x0000000000017941 */ /* 0x000fea0003800000 */
.L_x_1022:
[----:B------:R-:W-:Y:S01]  /*24840*/  @!P0 IMAD R15, R42, R16, R3 ;  /* 0x000000102a0f8224 */ /* 0x000fe200078e0203 */
[----:B------:R-:W-:Y:S01]  /*24850*/  @!P4 IADD3 R8, P5, R4, UR44, RZ ;  /* 0x0000002c0408cc10 */ /* 0x000fe2000ffbe0ff */
[----:B------:R-:W-:Y:S01]  /*24860*/  BSSY B1, `(.L_x_1024) ;  /* 0x000000b000017945 */ /* 0x000fe20003800000 */
[C---:B------:R-:W-:Y:S02]  /*24870*/  ISETP.LT.OR P3, PT, R0.reuse, 0xe9, !P2 ;  /* 0x000000e90000780c */ /* 0x040fe40005761670 */
[----:B------:R0:W-:Y:S01]  /*24880*/  @!P0 STG.E.U8 desc[UR46][R6.64+0xe0], R15 ;  /* 0x0000e00f06008986 */ /* 0x0001e2000c10112e */
[----:B----4-:R-:W-:Y:S02]  /*24890*/  @!P4 IADD3.X R9, R5, UR43, RZ, P5, !PT ;  /* 0x0000002b0509cc10 */ /* 0x010fe4000affe4ff */
[C---:B------:R-:W-:Y:S02]  /*248a0*/  ISETP.LT.OR P6, PT, R0.reuse, 0xea, !P2 ;  /* 0x000000ea0000780c */ /* 0x040fe400057c1670 */
[----:B------:R-:W-:-:S02]  /*248b0*/  ISETP.LT.OR P0, PT, R0, 0xe9, !P1 ;  /* 0x000000e90000780c */ /* 0x000fc40004f01670 */
[----:B------:R-:W-:Y:S01]  /*248c0*/  ISETP.LT.OR P5, PT, R0, 0xea, !P1 ;  /* 0x000000ea0000780c */ /* 0x000fe20004fa1670 */
[----:B------:R-:W-:-:S12]  /*248d0*/  @P4 BRA `(.L_x_1025) ;  /* 0x00000000000c4947 */ /* 0x000fd80003800000 */
[----:B------:R-:W0:Y:S02]  /*248e0*/  LDG.E.U8 R2, desc[UR46][R12.64+0xe1] ;  /* 0x0000e12e0c027981 */ /* 0x000e24000c1e1100 */
[----:B0-----:R-:W-:-:S05]  /*248f0*/  PRMT R6, R2, 0x8880, RZ ;  /* 0x0000888002067816 */ /* 0x001fca00000000ff */
[----:B------:R-:W-:-:S07]  /*24900*/  IMAD R3, R6, R17, RZ ;  /* 0x0000001106037224 */ /* 0x000fce00078e02ff */
.L_x_1025:
[----:B------:R-:W-:Y:S05]  /*24910*/  BSYNC B1 ;  /* 0x0000000000017941 */ /* 0x000fea0003800000 */
.L_x_1024:
[----:B------:R-:W-:Y:S01]  /*24920*/  @!P4 IMAD R43, R43, R16, R3 ;  /* 0x000000102b2bc224 */ /* 0x000fe200078e0203 */
[----:B------:R-:W-:Y:S04]  /*24930*/  BSSY B1, `(.L_x_1026) ;  /* 0x0000006000017945 */ /* 0x000fe80003800000 */
[----:B------:R4:W-:Y:S01]  /*24940*/  @!P4 STG.E.U8 desc[UR46][R8.64+0xe1], R43 ;  /* 0x0000e12b0800c986 */ /* 0x0009e2000c10112e */
[----:B------:R-:W-:Y:S05]  /*24950*/  @P3 BRA `(.L_x_1027) ;  /* 0x00000000000c3947 */ /* 0x000fea0003800000 */
[----:B------:R-:W0:Y:S02]  /*24960*/  LDG.E.U8 R2, desc[UR46][R10.64+0xe8] ;  /* 0x0000e82e0a027981 */ /* 0x000e24000c1e1100 */
[----:B0-----:R-:W-:-:S05]  /*24970*/  PRMT R6, R2, 0x8880, RZ ;  /* 0x0000888002067816 */ /* 0x001fca00000000ff */
[----:B------:R-:W-:-:S07]  /*24980*/  IMAD R3, R6, R17, RZ ;  /* 0x0000001106037224 */ /* 0x000fce00078e02ff */
.L_x_1027:
[----:B------:R-:W-:Y:S05]  /*24990*/  BSYNC B1 ;  /* 0x0000000000017941 */ /* 0x000fea0003800000 */
.L_x_1026:
[----:B0-----:R-:W-:Y:S01]  /*249a0*/  @!P3 IMAD R7, R44, R16, R3 ;  /* 0x000000102c07b224 */ /* 0x001fe200078e0203 */
[----:B------:R-:W-:Y:S04]  /*249b0*/  BSSY B1, `(.L_x_1028) ;  /* 0x0000006000017945 */ /* 0x000fe80003800000 */
[----:B------:R0:W-:Y:S01]  /*249c0*/  @!P3 STG.E.U8 desc[UR46][R4.64+0xe8], R7 ;  /* 0x0000e8070400b986 */ /* 0x0001e2000c10112e */
[----:B------:R-:W-:Y:S05]  /*249d0*/  @P6 BRA `(.L_x_1029) ;  /* 0x00000000000c6947 */ /* 0x000fea0003800000 */
[----:B------:R-:W5:Y:S02]  /*249e0*/  LDG.E.U8 R2, desc[UR46][R10.64+0xe9] ;  /* 0x0000e92e0a027981 */ /* 0x000f64000c1e1100 */
[----:B-----5:R-:W-:-:S05]  /*249f0*/  PRMT R6, R2, 0x8880, RZ ;  /* 0x0000888002067816 */ /* 0x020fca00000000ff */
[----:B------:R-:W-:-:S07]  /*24a00*/  IMAD R3, R6, R17, RZ ;  /* 0x0000001106037224 */ /* 0x000fce00078e02ff */
.L_x_1029:
[----:B------:R-:W-:Y:S05]  /*24a10*/  BSYNC B1 ;  /* 0x0000000000017941 */ /* 0x000fea0003800000 */
.L_x_1028:
[----:B------:R-:W-:Y:S01]  /*24a20*/  @!P6 IMAD R45, R45, R16, R3 ;  /* 0x000000102d2de224 */ /* 0x000fe200078e0203 */
[----:B------:R-:W-:Y:S01]  /*24a30*/  BSSY B1, `(.L_x_1030) ;  /* 0x000000a000017945 */ /* 0x000fe20003800000 */
[----:B------:R-:W-:Y:S02]  /*24a40*/  ISETP.LT.OR P3, PT, R0, 0xf1, !P1 ;  /* 0x000000f10000780c */ /* 0x000fe40004f61670 */
[C---:B----4-:R-:W-:Y:S01]  /*24a50*/  @!P5 IADD3 R8, P4, R4.reuse, UR44, RZ ;  /* 0x0000002c0408dc10 */ /* 0x050fe2000ff9e0ff */
[----:B------:R4:W-:Y:S01]  /*24a60*/  @!P6 STG.E.U8 desc[UR46][R4.64+0xe9], R45 ;  /* 0x0000e92d0400e986 */ /* 0x0009e2000c10112e */
[----:B------:R-:W-:-:S04]  /*24a70*/  @!P0 IADD3 R6, P6, R4, UR44, RZ ;  /* 0x0000002c04068c10 */ /* 0x000fc8000ffde0ff */
[----:B0-----:R-:W-:Y:S01]  /*24a80*/  @!P0 IADD3.X R7, R5, UR43, RZ, P6, !PT ;  /* 0x0000002b05078c10 */ /* 0x001fe2000b7fe4ff */
[----:B------:R-:W-:Y:S08]  /*24a90*/  @P0 BRA `(.L_x_1031) ;  /* 0x00000000000c0947 */ /* 0x000ff00003800000 */
[----:B------:R-:W5:Y:S02]  /*24aa0*/  LDG.E.U8 R2, desc[UR46][R12.64+0xe8] ;  /* 0x0000e82e0c027981 */ /* 0x000f64000c1e1100 */
[----:B-----5:R-:W-:-:S05]  /*24ab0*/  PRMT R14, R2, 0x8880, RZ ;  /* 0x00008880020e7816 */ /* 0x020fca00000000ff */
[----:B------:R-:W-:-:S07]  /*24ac0*/  IMAD R3, R14, R17, RZ ;  /* 0x000000110e037224 */ /* 0x000fce00078e02ff */
.L_x_1031:
[----:B------:R-:W-:Y:S05]  /*24ad0*/  BSYNC B1 ;  /* 0x0000000000017941 */ /* 0x000fea0003800000 */
.L_x_1030:
        /* <DEDUP_REMOVED lines=8> */
.L_x_1033:
[----:B------:R-:W-:Y:S05]  /*24b60*/  BSYNC B1 ;  /* 0x0000000000017941 */ /* 0x000fea0003800000 */
.L_x_1032:
[C---:B------:R-:W-:Y:S01]  /*24b70*/  ISETP.LT.OR P0, PT, R0.reuse, 0xf1, !P2 ;  /* 0x000000f10000780c */ /* 0x040fe20005701670 */
[----:B------:R-:W-:Y:S01]  /*24b80*/  @!P5 IMAD R47, R47, R16, R3 ;  /* 0x000000102f2fd224 */ /* 0x000fe200078e0203 */
[----:B------:R-:W-:Y:S01]  /*24b90*/  BSSY B1, `(.L_x_1034) ;  /* 0x0000009000017945 */ /* 0x000fe20003800000 */
[----:B------:R-:W-:Y:S02]  /*24ba0*/  ISETP.LT.OR P4, PT, R0, 0xf2, !P1 ;  /* 0x000000f20000780c */ /* 0x000fe40004f81670 */
[----:B0-----:R-:W-:Y:S01]  /*24bb0*/  @!P3 IADD3 R6, P6, R4, UR44, RZ ;  /* 0x0000002c0406bc10 */ /* 0x001fe2000ffde0ff */
[----:B------:R0:W-:Y:S01]  /*24bc0*/  @!P5 STG.E.U8 desc[UR46][R8.64+0xe9], R47 ;  /* 0x0000e92f0800d986 */ /* 0x0001e2000c10112e */
[----:B------:R-:W-:-:S06]  /*24bd0*/  ISETP.LT.OR P5, PT, R0, 0xf2, !P2 ;  /* 0x000000f20000780c */ /* 0x000fcc00057a1670 */
[----:B------:R-:W-:Y:S07]  /*24be0*/  @P0 BRA `(.L_x_1035) ;  /* 0x00000000000c0947 */ /* 0x000fee0003800000 */
[----:B------:R-:W0:Y:S02]  /*24bf0*/  LDG.E.U8 R2, desc[UR46][R10.64+0xf0] ;  /* 0x0000f02e0a027981 */ /* 0x000e24000c1e1100 */
[----:B0-----:R-:W-:-:S05]  /*24c00*/  PRMT R8, R2, 0x8880, RZ ;  /* 0x0000888002087816 */ /* 0x001fca00000000ff */
[----:B------:R-:W-:-:S07]  /*24c10*/  IMAD R3, R8, R17, RZ ;  /* 0x0000001108037224 */ /* 0x000fce00078e02ff */
.L_x_1035:
[----:B------:R-:W-:Y:S05]  /*24c20*/  BSYNC B1 ;  /* 0x0000000000017941 */ /* 0x000fea0003800000 */
.L_x_1034:
[----:B0-----:R-:W-:Y:S01]  /*24c30*/  @!P0 IMAD R9, R48, R16, R3 ;  /* 0x0000001030098224 */ /* 0x001fe200078e0203 */
[----:B------:R-:W-:Y:S04]  /*24c40*/  BSSY B1, `(.L_x_1036) ;  /* 0x0000006000017945 */ /* 0x000fe80003800000 */
[----:B------:R0:W-:Y:S01]  /*24c50*/  @!P0 STG.E.U8 desc[UR46][R4.64+0xf0], R9 ;  /* 0x0000f00904008986 */ /* 0x0001e2000c10112e */
[----:B------:R-:W-:Y:S05]  /*24c60*/  @P5 BRA `(.L_x_1037) ;  /* 0x00000000000c5947 */ /* 0x000fea0003800000 */
[----:B------:R-:W5:Y:S02]  /*24c70*/  LDG.E.U8 R2, desc[UR46][R10.64+0xf1] ;  /* 0x0000f12e0a027981 */ /* 0x000f64000c1e1100 */
[----:B-----5:R-:W-:-:S05]  /*24c80*/  PRMT R8, R2, 0x8880, RZ ;  /* 0x0000888002087816 */ /* 0x020fca00000000ff */
[----:B------:R-:W-:-:S07]  /*24c90*/  IMAD R3, R8, R17, RZ ;  /* 0x0000001108037224 */ /* 0x000fce00078e02ff */
.L_x_1037:
[----:B------:R-:W-:Y:S05]  /*24ca0*/  BSYNC B1 ;  /* 0x0000000000017941 */ /* 0x000fea0003800000 */
.L_x_1036:
        /* <DEDUP_REMOVED lines=8> */
.L_x_1039:
[----:B------:R-:W-:Y:S05]  /*24d30*/  BSYNC B1 ;  /* 0x0000000000017941 */ /* 0x000fea0003800000 */
.L_x_1038:
        /* <DEDUP_REMOVED lines=10> */
[----:B------:R-:W1:Y:S02]  /*24de0*/  LDG.E.U8 R2, desc[UR46][R12.64+0xf1] ;  /* 0x0000f12e0c027981 */ /* 0x000e64000c1e1100 */
[----:B-1----:R-:W-:-:S05]  /*24df0*/  PRMT R6, R2, 0x8880, RZ ;  /* 0x0000888002067816 */ /* 0x002fca00000000ff */
[----:B------:R-:W-:-:S07]  /*24e00*/  IMAD R3, R6, R17, RZ ;  /* 0x0000001106037224 */ /* 0x000fce00078e02ff */
.L_x_1041:
[----:B------:R-:W-:Y:S05]  /*24e10*/  BSYNC B1 ;  /* 0x0000000000017941 */ /* 0x000fea0003800000 */
.L_x_1040:
[----:B------:R-:W-:Y:S01]  /*24e20*/  @!P4 IMAD R51, R51, R16, R3 ;  /* 0x000000103333c224 */ /* 0x000fe200078e0203 */
[----:B------:R-:W-:Y:S04]  /*24e30*/  BSSY B1, `(.L_x_1042) ;  /* 0x0000006000017945 */ /* 0x000fe80003800000 */
[----:B------:R0:W-:Y:S01]  /*24e40*/  @!P4 STG.E.U8 desc[UR46][R8.64+0xf1], R51 ;  /* 0x0000f1330800c986 */ /* 0x0001e2000c10112e */
[----:B------:R-:W-:Y:S05]  /*24e50*/  @P0 BRA `(.L_x_1043) ;  /* 0x00000000000c0947 */ /* 0x000fea0003800000 */
[----:B------:R-:W1:Y:S02]  /*24e60*/  LDG.E.U8 R2, desc[UR46][R10.64+0xf8] ;  /* 0x0000f82e0a027981 */ /* 0x000e64000c1e1100 */
[----:B-1----:R-:W-:-:S05]  /*24e70*/  PRMT R6, R2, 0x8880, RZ ;  /* 0x0000888002067816 */ /* 0x002fca00000000ff */
[----:B------:R-:W-:-:S07]  /*24e80*/  IMAD R3, R6, R17, RZ ;  /* 0x0000001106037224 */ /* 0x000fce00078e02ff */
.L_x_1043:
[----:B------:R-:W-:Y:S05]  /*24e90*/  BSYNC B1 ;  /* 0x0000000000017941 */ /* 0x000fea0003800000 */
.L_x_1042:
[----:B-1----:R-:W-:Y:S01]  /*24ea0*/  @!P0 IMAD R7, R52, R16, R3 ;  /* 0x0000001034078224 */ /* 0x002fe200078e0203 */
[----:B------:R-:W-:Y:S04]  /*24eb0*/  BSSY B1, `(.L_x_1044) ;  /* 0x0000006000017945 */ /* 0x000fe80003800000 */
[----:B------:R1:W-:Y:S01]  /*24ec0*/  @!P0 STG.E.U8 desc[UR46][R4.64+0xf8], R7 ;  /* 0x0000f80704008986 */ /* 0x0003e2000c10112e */
[----:B------:R-:W-:Y:S05]  /*24ed0*/  @P6 BRA `(.L_x_1045) ;  /* 0x00000000000c6947 */ /* 0x000fea0003800000 */
[----:B------:R-:W5:Y:S02]  /*24ee0*/  LDG.E.U8 R2, desc[UR46][R10.64+0xf9] ;  /* 0x0000f92e0a027981 */ /* 0x000f64000c1e1100 */
[----:B-----5:R-:W-:-:S05]  /*24ef0*/  PRMT R6, R2, 0x8880, RZ ;  /* 0x0000888002067816 */ /* 0x020fca00000000ff */
[----:B------:R-:W-:-:S07]  /*24f00*/  IMAD R3, R6, R17, RZ ;  /* 0x0000001106037224 */ /* 0x000fce00078e02ff */
.L_x_1045:
[----:B------:R-:W-:Y:S05]  /*24f10*/  BSYNC B1 ;  /* 0x0000000000017941 */ /* 0x000fea0003800000 */
.L_x_1044:
[----:B------:R-:W-:Y:S01]  /*24f20*/  @!P6 IMAD R53, R53, R16, R3 ;  /* 0x000000103535e224 */ /* 0x000fe200078e0203 */
[----:B------:R-:W-:Y:S01]  /*24f30*/  BSSY B1, `(.L_x_1046) ;  /* 0x000000a000017945 */ /* 0x000fe20003800000 */
[----:B------:R-:W-:Y:S02]  /*24f40*/  ISETP.LT.OR P0, PT, R0, 0x101, !P1 ;  /* 0x000001010000780c */ /* 0x000fe40004f01670 */
[C---:B0-----:R-:W-:Y:S01]  /*24f50*/  @!P5 IADD3 R8, P4, R4.reuse, UR44, RZ ;  /* 0x0000002c0408dc10 */ /* 0x041fe2000ff9e0ff */
[----:B------:R0:W-:Y:S01]  /*24f60*/  @!P6 STG.E.U8 desc[UR46][R4.64+0xf9], R53 ;  /* 0x0000f9350400e986 */ /* 0x0001e2000c10112e */
[----:B------:R-:W-:-:S04]  /*24f70*/  @!P3 IADD3 R6, P6, R4, UR44, RZ ;  /* 0x0000002c0406bc10 */ /* 0x000fc8000ffde0ff */
[----:B-1----:R-:W-:Y:S01]  /*24f80*/  @!P3 IADD3.X R7, R5, UR43, RZ, P6, !PT ;  /* 0x0000002b0507bc10 */ /* 0x002fe2000b7fe4ff */
[----:B------:R-:W-:Y:S08]  /*24f90*/  @P3 BRA `(.L_x_1047) ;  /* 0x00000000000c3947 */ /* 0x000ff00003800000 */
[----:B------:R-:W5:Y:S02]  /*24fa0*/  LDG.E.U8 R2, desc[UR46][R12.64+0xf8] ;  /* 0x0000f82e0c027981 */ /* 0x000f64000c1e1100 */
[----:B-----5:R-:W-:-:S05]  /*24fb0*/  PRMT R14, R2, 0x8880, RZ ;  /* 0x00008880020e7816 */ /* 0x020fca00000000ff */
[----:B------:R-:W-:-:S07]  /*24fc0*/  IMAD R3, R14, R17, RZ ;  /* 0x000000110e037224 */ /* 0x000fce00078e02ff */
.L_x_1047:
[----:B------:R-:W-:Y:S05]  /*24fd0*/  BSYNC B1 ;  /* 0x0000000000017941 */ /* 0x000fea0003800000 */
.L_x_1046:
[----:B------:R-:W-:Y:S01]  /*24fe0*/  @!P3 IMAD R15, R54, R16, R3 ;  /* 0x00000010360fb224 */ /* 0x000fe200078e0203 */
[----:B------:R-:W-:Y:S01]  /*24ff0*/  BSSY B1, `(.L_x_1048) ;  /* 0x0000007000017945 */ /* 0x000fe20003800000 */
[----:B------:R-:W-:-:S03]  /*25000*/  @!P5 IADD3.X R9, R5, UR43, RZ, P4, !PT ;  /* 0x0000002b0509dc10 */ /* 0x000fc6000a7fe4ff */
[----:B------:R1:W-:Y:S01]  /*25010*/  @!P3 STG.E.U8 desc[UR46][R6.64+0xf8], R15 ;  /* 0x0000f80f0600b986 */ /* 0x0003e2000c10112e */
[----:B------:R-:W-:Y:S05]  /*25020*/  @P5 BRA `(.L_x_1049) ;  /* 0x00000000000c5947 */ /* 0x000fea0003800000 */
[----:B------:R-:W1:Y:S02]  /*25030*/  LDG.E.U8 R2, desc[UR46][R12.64+0xf9] ;  /* 0x0000f92e0c027981 */ /* 0x000e64000c1e1100 */
[----:B-1----:R-:W-:-:S05]  /*25040*/  PRMT R6, R2, 0x8880, RZ ;  /* 0x0000888002067816 */ /* 0x002fca00000000ff */
[----:B------:R-:W-:-:S07]  /*25050*/  IMAD R3, R6, R17, RZ ;  /* 0x0000001106037224 */ /* 0x000fce00078e02ff */
.L_x_1049:
[----:B------:R-:W-:Y:S05]  /*25060*/  BSYNC B1 ;  /* 0x0000000000017941 */ /* 0x000fea0003800000 */
.L_x_1048:
[C---:B------:R-:W-:Y:S01]  /*25070*/  ISETP.LT.OR P3, PT, R0.reuse, 0x101, !P2 ;  /* 0x000001010000780c */ /* 0x040fe20005761670 */
[----:B------:R-:W-:Y:S01]  /*25080*/  @!P5 IMAD R55, R55, R16, R3 ;  /* 0x000000103737d224 */ /* 0x000fe200078e0203 */
[----:B------:R-:W-:Y:S01]  /*25090*/  BSSY B1, `(.L_x_1050) ;  /* 0x0000009000017945 */ /* 0x000fe20003800000 */
[----:B------:R-:W-:Y:S02]  /*250a0*/  ISETP.LT.OR P4, PT, R0, 0x102, !P1 ;  /* 0x000001020000780c */ /* 0x000fe40004f81670 */
[----:B-1----:R-:W-:Y:S01]  /*250b0*/  @!P0 IADD3 R6, P6, R4, UR44, RZ ;  /* 0x0000002c04068c10 */ /* 0x002fe2000ffde0ff */
[----:B------:R1:W-:Y:S01]  /*250c0*/  @!P5 STG.E.U8 desc[UR46][R8.64+0xf9], R55 ;  /* 0x0000f9370800d986 */ /* 0x0003e2000c10112e */
[----:B------:R-:W-:-:S06]  /*250d0*/  ISETP.LT.OR P5, PT, R0, 0x102, !P2 ;  /* 0x000001020000780c */ /* 0x000fcc00057a1670 */
[----:B------:R-:W-:Y:S07]  /*250e0*/  @P3 BRA `(.L_x_1051) ;  /* 0x00000000000c3947 */ /* 0x000fee0003800000 */
[----:B------:R-:W1:Y:S02]  /*250f0*/  LDG.E.U8 R2, desc[UR46][R10.64+0x100] ;  /* 0x0001002e0a027981 */ /* 0x000e64000c1e1100 */
[----:B-1----:R-:W-:-:S05]  /*25100*/  PRMT R8, R2, 0x8880, RZ ;  /* 0x0000888002087816 */ /* 0x002fca00000000ff */
[----:B------:R-:W-:-:S07]  /*25110*/  IMAD R3, R8, R17, RZ ;  /* 0x0000001108037224 */ /* 0x000fce00078e02ff */
.L_x_1051:
[----:B------:R-:W-:Y:S05]  /*25120*/  BSYNC B1 ;  /* 0x0000000000017941 */ /* 0x000fea0003800000 */
.L_x_1050:
[----:B-1----:R-:W-:Y:S01]  /*25130*/  @!P3 IMAD R9, R56, R16, R3 ;  /* 0x000000103809b224 */ /* 0x002fe200078e0203 */
[----:B------:R-:W-:Y:S04]  /*25140*/  BSSY B1, `(.L_x_1052) ;  /* 0x0000006000017945 */ /* 0x000fe80003800000 */
[----:B------:R1:W-:Y:S01]  /*25150*/  @!P3 STG.E.U8 desc[UR46][R4.64+0x100], R9 ;  /* 0x000100090400b986 */ /* 0x0003e2000c10112e */
[----:B------:R-:W-:Y:S05]  /*25160*/  @P5 BRA `(.L_x_1053) ;  /* 0x00000000000c5947 */ /* 0x000fea0003800000 */
[----:B------:R-:W5:Y:S02]  /*25170*/  LDG.E.U8 R2, desc[UR46][R10.64+0x101] ;  /* 0x0001012e0a027981 */ /* 0x000f64000c1e1100 */
[----:B-----5:R-:W-:-:S05]  /*25180*/  PRMT R8, R2, 0x8880, RZ ;  /* 0x0000888002087816 */ /* 0x020fca00000000ff */
[----:B------:R-:W-:-:S07]  /*25190*/  IMAD R3, R8, R17, RZ ;  /* 0x0000001108037224 */ /* 0x000fce00078e02ff */
.L_x_1053:
[----:B------:R-:W-:Y:S05]  /*251a0*/  BSYNC B1 ;  /* 0x0000000000017941 */ /* 0x000fea0003800000 */
.L_x_1052:
        /* <DEDUP_REMOVED lines=8> */
.L_x_1055:
[----:B------:R-:W-:Y:S05]  /*25230*/  BSYNC B1 ;  /* 0x0000000000017941 */ /* 0x000fea0003800000 */
.L_x_1054:
[----:B------:R-:W-:Y:S01]  /*25240*/  @!P0 IMAD R15, R58, R16, R3 ;  /* 0x000000103a0f8224 */ /* 0x000fe200078e0203 */
[----:B------:R-:W-:Y:S01]  /*25250*/  @!P4 IADD3 R8, P5, R4, UR44, RZ ;  /* 0x0000002c0408cc10 */ /* 0x000fe2000ffbe0ff */
[----:B------:R-:W-:Y:S01]  /*25260*/  BSSY B1, `(.L_x_1056) ;  /* 0x000000b000017945 */ /* 0x000fe20003800000 */
[C---:B------:R-:W-:Y:S02]  /*25270*/  ISETP.LT.OR P3, PT, R0.reuse, 0x109, !P2 ;  /* 0x000001090000780c */ /* 0x040fe40005761670 */
[----:B------:R0:W-:Y:S01]  /*25280*/  @!P0 STG.E.U8 desc[UR46][R6.64+0x100], R15 ;  /* 0x0001000f06008986 */ /* 0x0001e2000c10112e */
[----:B-1----:R-:W-:Y:S02]  /*25290*/  @!P4 IADD3.X R9, R5, UR43, RZ, P5, !PT ;  /* 0x0000002b0509cc10 */ /* 0x002fe4000affe4ff */
[C---:B------:R-:W-:Y:S02]  /*252a0*/  ISETP.LT.OR P6, PT, R0.reuse, 0x10a, !P2 ;  /* 0x0000010a0000780c */ /* 0x040fe400057c1670 */
[----:B------:R-:W-:-:S02]  /*252b0*/  ISETP.LT.OR P0, PT, R0, 0x109, !P1 ;  /* 0x000001090000780c */ /* 0x000fc40004f01670 */
[----:B------:R-:W-:Y:S01]  /*252c0*/  ISETP.LT.OR P5, PT, R0, 0x10a, !P1 ;  /* 0x0000010a0000780c */ /* 0x000fe20004fa1670 */
[----:B------:R-:W-:-:S12]  /*252d0*/  @P4 BRA `(.L_x_1057) ;  /* 0x00000000000c4947 */ /* 0x000fd80003800000 */
[----:B------:R-:W0:Y:S02]  /*252e0*/  LDG.E.U8 R2, desc[UR46][R12.64+0x101] ;  /* 0x0001012e0c027981 */ /* 0x000e24000c1e1100 */
[----:B0-----:R-:W-:-:S05]  /*252f0*/  PRMT R6, R2, 0x8880, RZ ;  /* 0x0000888002067816 */ /* 0x001fca00000000ff */
[----:B------:R-:W-:-:S07]  /*25300*/  IMAD R3, R6, R17, RZ ;  /* 0x0000001106037224 */ /* 0x000fce00078e02ff */
.L_x_1057:
[----:B------:R-:W-:Y:S05]  /*25310*/  BSYNC B1 ;  /* 0x0000000000017941 */ /* 0x000fea0003800000 */
.L_x_1056:
[----:B------:R-:W-:Y:S01]  /*25320*/  @!P4 IMAD R59, R59, R16, R3 ;  /* 0x000000103b3bc224 */ /* 0x000fe200078e0203 */
[----:B------:R-:W-:Y:S04]  /*25330*/  BSSY B1, `(.L_x_1058) ;  /* 0x0000006000017945 */ /* 0x000fe80003800000 */
[----:B------:R1:W-:Y:S01]  /*25340*/  @!P4 STG.E.U8 desc[UR46][R8.64+0x101], R59 ;  /* 0x0001013b0800c986 */ /* 0x0003e2000c10112e */
[----:B------:R-:W-:Y:S05]  /*25350*/  @P3 BRA `(.L_x_1059) ;  /* 0x00000000000c3947 */ /* 0x000fea0003800000 */
[----:B------:R-:W0:Y:S02]  /*25360*/  LDG.E.U8 R2, desc[UR46][R10.64+0x108] ;  /* 0x0001082e0a027981 */ /* 0x000e24000c1e1100 */
[----:B0-----:R-:W-:-:S05]  /*25370*/  PRMT R6, R2, 0x8880, RZ ;  /* 0x0000888002067816 */ /* 0x001fca00000000ff */
[----:B------:R-:W-:-:S07]  /*25380*/  IMAD R3, R6, R17, RZ ;  /* 0x0000001106037224 */ /* 0x000fce00078e02ff */
.L_x_1059:
[----:B------:R-:W-:Y:S05]  /*25390*/  BSYNC B1 ;  /* 0x0000000000017941 */ /* 0x000fea0003800000 */
.L_x_1058:
[----:B0-----:R-:W-:Y:S01]  /*253a0*/  @!P3 IMAD R7, R60, R16, R3 ;  /* 0x000000103c07b224 */ /* 0x001fe200078e0203 */
[----:B------:R-:W-:Y:S04]  /*253b0*/  BSSY B1, `(.L_x_1060) ;  /* 0x0000006000017945 */ /* 0x000fe80003800000 */
[----:B------:R0:W-:Y:S01]  /*253c0*/  @!P3 STG.E.U8 desc[UR46][R4.64+0x108], R7 ;  /* 0x000108070400b986 */ /* 0x0001e2000c10112e */
[----:B------:R-:W-:Y:S05]  /*253d0*/  @P6 BRA `(.L_x_1061) ;  /* 0x00000000000c6947 */ /* 0x000fea0003800000 */
[----:B------:R-:W5:Y:S02]  /*253e0*/  LDG.E.U8 R2, desc[UR46][R10.64+0x109] ;  /* 0x0001092e0a027981 */ /* 0x000f64000c1e1100 */
[----:B-----5:R-:W-:-:S05]  /*253f0*/  PRMT R6, R2, 0x8880, RZ ;  /* 0x0000888002067816 */ /* 0x020fca00000000ff */
[----:B------:R-:W-:-:S07]  /*25400*/  IMAD R3, R6, R17, RZ ;  /* 0x0000001106037224 */ /* 0x000fce00078e02ff */
.L_x_1061:
[----:B------:R-:W-:Y:S05]  /*25410*/  BSYNC B1 ;  /* 0x0000000000017941 */ /* 0x000fea0003800000 */
.L_x_1060:
[----:B------:R-:W-:Y:S01]  /*25420*/  @!P6 IMAD R61, R61, R16, R3 ;  /* 0x000000103d3de224 */ /* 0x000fe200078e0203 */
[----:B------:R-:W-:Y:S01]  /*25430*/  BSSY B1, `(.L_x_1062) ;  /* 0x000000a000017945 */ /* 0x000fe20003800000 */
[----:B------:R-:W-:Y:S02]  /*25440*/  ISETP.LT.OR P3, PT, R0, 0x111, !P1 ;  /* 0x000001110000780c */ /* 0x000fe40004f61670 */
[C---:B-1----:R-:W-:Y:S01]  /*25450*/  @!P5 IADD3 R8, P4, R4.reuse, UR44, RZ ;  /* 0x0000002c0408dc10 */ /* 0x042fe2000ff9e0ff */
[----:B------:R1:W-:Y:S01]  /*25460*/  @!P6 STG.E.U8 desc[UR46][R4.64+0x109], R61 ;  /* 0x0001093d0400e986 */ /* 0x0003e2000c10112e */
[----:B------:R-:W-:-:S04]  /*25470*/  @!P0 IADD3 R6, P6, R4, UR44, RZ ;  /* 0x0000002c04068c10 */ /* 0x000fc8000ffde0ff */
[----:B0-----:R-:W-:Y:S01]  /*25480*/  @!P0 IADD3.X R7, R5, UR43, RZ, P6, !PT ;  /* 0x0000002b05078c10 */ /* 0x001fe2000b7fe4ff */
[----:B------:R-:W-:Y:S08]  /*25490*/  @P0 BRA `(.L_x_1063) ;  /* 0x00000000000c0947 */ /* 0x000ff00003800000 */
[----:B------:R-:W5:Y:S02]  /*254a0*/  LDG.E.U8 R2, desc[UR46][R12.64+0x108] ;  /* 0x0001082e0c027981 */ /* 0x000f64000c1e1100 */
[----:B-----5:R-:W-:-:S05]  /*254b0*/  PRMT R14, R2, 0x8880, RZ ;  /* 0x00008880020e7816 */ /* 0x020fca00000000ff */
[----:B------:R-:W-:-:S07]  /*254c0*/  IMAD R3, R14, R17, RZ ;  /* 0x000000110e037224 */ /* 0x000fce00078e02ff */
.L_x_1063:
[----:B------:R-:W-:Y:S05]  /*254d0*/  BSYNC B1 ;  /* 0x0000000000017941 */ /* 0x000fea0003800000 */
.L_x_1062:
        /* <DEDUP_REMOVED lines=8> */
.L_x_1065:
[----:B------:R-:W-:Y:S05]  /*25560*/  BSYNC B1 ;  /* 0x0000000000017941 */ /* 0x000fea0003800000 */
.L_x_1064:
        /* <DEDUP_REMOVED lines=11> */
.L_x_1067:
[----:B------:R-:W-:Y:S05]  /*25620*/  BSYNC B1 ;  /* 0x0000000000017941 */ /* 0x000fea0003800000 */
.L_x_1066:
[----:B0-----:R-:W-:Y:S01]  /*25630*/  @!P0 IMAD R9, R64, R16, R3 ;  /* 0x0000001040098224 */ /* 0x001fe200078e0203 */
[----:B------:R-:W-:Y:S04]  /*25640*/  BSSY B1, `(.L_x_1068) ;  /* 0x0000006000017945 */ /* 0x000fe80003800000 */
[----:B------:R0:W-:Y:S01]  /*25650*/  @!P0 STG.E.U8 desc[UR46][R4.64+0x110], R9 ;  /* 0x0001100904008986 */ /* 0x0001e2000c10112e */
[----:B------:R-:W-:Y:S05]  /*25660*/  @P5 BRA `(.L_x_1069) ;  /* 0x00000000000c5947 */ /* 0x000fea0003800000 */
[----:B------:R-:W5:Y:S02]  /*25670*/  LDG.E.U8 R2, desc[UR46][R10.64+0x111] ;  /* 0x0001112e0a027981 */ /* 0x000f64000c1e1100 */
[----:B-----5:R-:W-:-:S05]  /*25680*/  PRMT R8, R2, 0x8880, RZ ;  /* 0x0000888002087816 */ /* 0x020fca00000000ff */
[----:B------:R-:W-:-:S07]  /*25690*/  IMAD R3, R8, R17, RZ ;  /* 0x0000001108037224 */ /* 0x000fce00078e02ff */
.L_x_1069:
[----:B------:R-:W-:Y:S05]  /*256a0*/  BSYNC B1 ;  /* 0x0000000000017941 */ /* 0x000fea0003800000 */
.L_x_1068:
        /* <DEDUP_REMOVED lines=8> */
.L_x_1071:
[----:B------:R-:W-:Y:S05]  /*25730*/  BSYNC B1 ;  /* 0x0000000000017941 */ /* 0x000fea0003800000 */
.L_x_1070:
        /* <DEDUP_REMOVED lines=13> */
.L_x_1073:
[----:B------:R-:W-:Y:S05]  /*25810*/  BSYNC B1 ;  /* 0x0000000000017941 */ /* 0x000fea0003800000 */
.L_x_1072:
[----:B------:R-:W-:Y:S01]  /*25820*/  @!P4 IMAD R67, R67, R16, R3 ;  /* 0x000000104343c224 */ /* 0x000fe200078e0203 */
[----:B------:R-:W-:Y:S04]  /*25830*/  BSSY B1, `(.L_x_1074) ;  /* 0x0000006000017945 */ /* 0x000fe80003800000 */
[----:B------:R0:W-:Y:S01]  /*25840*/  @!P4 STG.E.U8 desc[UR46][R8.64+0x111], R67 ;  /* 0x000111430800c986 */ /* 0x0001e2000c10112e */
[----:B------:R-:W-:Y:S05]  /*25850*/  @P0 BRA `(.L_x_1075) ;  /* 0x00000000000c0947 */ /* 0x000fea0003800000 */
[----:B------:R-:W1:Y:S02]  /*25860*/  LDG.E.U8 R2, desc[UR46][R10.64+0x118] ;  /* 0x0001182e0a027981 */ /* 0x000e64000c1e1100 */
[----:B-1----:R-:W-:-:S05]  /*25870*/  PRMT R6, R2, 0x8880, RZ ;  /* 0x0000888002067816 */ /* 0x002fca00000000ff */
[----:B------:R-:W-:-:S07]  /*25880*/  IMAD R3, R6, R17, RZ ;  /* 0x0000001106037224 */ /* 0x000fce00078e02ff */
.L_x_1075:
[----:B------:R-:W-:Y:S05]  /*25890*/  BSYNC B1 ;  /* 0x0000000000017941 */ /* 0x000fea0003800000 */
.L_x_1074:
[----:B-1----:R-:W-:Y:S01]  /*258a0*/  @!P0 IMAD R7, R68, R16, R3 ;  /* 0x0000001044078224 */ /* 0x002fe200078e0203 */
[----:B------:R-:W-:Y:S04]  /*258b0*/  BSSY B1, `(.L_x_1076) ;  /* 0x0000006000017945 */ /* 0x000fe80003800000 */
[----:B------:R1:W-:Y:S01]  /*258c0*/  @!P0 STG.E.U8 desc[UR46][R4.64+0x118], R7 ;  /* 0x0001180704008986 */ /* 0x0003e2000c10112e */
[----:B------:R-:W-:Y:S05]  /*258d0*/  @P6 BRA `(.L_x_1077) ;  /* 0x00000000000c6947 */ /* 0x000fea0003800000 */
[----:B------:R-:W5:Y:S02]  /*258e0*/  LDG.E.U8 R2, desc[UR46][R10.64+0x119] ;  /* 0x0001192e0a027981 */ /* 0x000f64000c1e1100 */
[----:B-----5:R-:W-:-:S05]  /*258f0*/  PRMT R6, R2, 0x8880, RZ ;  /* 0x0000888002067816 */ /* 0x020fca00000000ff */
[----:B------:R-:W-:-:S07]  /*25900*/  IMAD R3, R6, R17, RZ ;  /* 0x0000001106037224 */ /* 0x000fce00078e02ff */
.L_x_1077:
[----:B------:R-:W-:Y:S05]  /*25910*/  BSYNC B1 ;  /* 0x0000000000017941 */ /* 0x000fea0003800000 */
.L_x_1076:
        /* <DEDUP_REMOVED lines=11> */
.L_x_1079:
[----:B------:R-:W-:Y:S05]  /*259d0*/  BSYNC B1 ;  /* 0x0000000000017941 */ /* 0x000fea0003800000 */
.L_x_1078:
        /* <DEDUP_REMOVED lines=8> */
.L_x_1081:
[----:B------:R-:W-:Y:S05]  /*25a60*/  BSYNC B1 ;  /* 0x0000000000017941 */ /* 0x000fea0003800000 */
.L_x_1080:
        /* <DEDUP_REMOVED lines=11> */
.L_x_1083:
[----:B------:R-:W-:Y:S05]  /*25b20*/  BSYNC B1 ;  /* 0x0000000000017941 */ /* 0x000fea0003800000 */
.L_x_1082:
[----:B-1----:R-:W-:Y:S01]  /*25b30*/  @!P3 IMAD R9, R72, R16, R3 ;  /* 0x000000104809b224 */ /* 0x002fe200078e0203 */
[----:B------:R-:W-:Y:S04]  /*25b40*/  BSSY B1, `(.L_x_1084) ;  /* 0x0000006000017945 */ /* 0x000fe80003800000 */
[----:B------:R1:W-:Y:S01]  /*25b50*/  @!P3 STG.E.U8 desc[UR46][R4.64+0x120], R9 ;  /* 0x000120090400b986 */ /* 0x0003e2000c10112e */
[----:B------:R-:W-:Y:S05]  /*25b60*/  @P5 BRA `(.L_x_1085) ;  /* 0x00000000000c5947 */ /* 0x000fea0003800000 */
[----:B------:R-:W5:Y:S02]  /*25b70*/  LDG.E.U8 R2, desc[UR46][R10.64+0x121] ;  /* 0x0001212e0a027981 */ /* 0x000f64000c1e1100 */
[----:B-----5:R-:W-:-:S05]  /*25b80*/  PRMT R8, R2, 0x8880, RZ ;  /* 0x0000888002087816 */ /* 0x020fca00000000ff */
[----:B------:R-:W-:-:S07]  /*25b90*/  IMAD R3, R8, R17, RZ ;  /* 0x0000001108037224 */ /* 0x000fce00078e02ff */
.L_x_1085:
[----:B------:R-:W-:Y:S05]  /*25ba0*/  BSYNC B1 ;  /* 0x0000000000017941 */ /* 0x000fea0003800000 */
.L_x_1084:
        /* <DEDUP_REMOVED lines=8> */
.L_x_1087:
[----:B------:R-:W-:Y:S05]  /*25c30*/  BSYNC B1 ;  /* 0x0000000000017941 */ /* 0x000fea0003800000 */
.L_x_1086:
        /* <DEDUP_REMOVED lines=13> */
.L_x_1089:
[----:B------:R-:W-:Y:S05]  /*25d10*/  BSYNC B1 ;  /* 0x0000000000017941 */ /* 0x000fea0003800000 */
.L_x_1088:
[----:B------:R-:W-:Y:S01]  /*25d20*/  @!P4 IMAD R75, R75, R16, R3 ;  /* 0x000000104b4bc224 */ /* 0x000fe200078e0203 */
[----:B------:R-:W-:Y:S04]  /*25d30*/  BSSY B1, `(.L_x_1090) ;  /* 0x0000006000017945 */ /* 0x000fe80003800000 */
[----:B------:R1:W-:Y:S01]  /*25d40*/  @!P4 STG.E.U8 desc[UR46][R8.64+0x121], R75 ;  /* 0x0001214b0800c986 */ /* 0x0003e2000c10112e */
[----:B------:R-:W-:Y:S05]  /*25d50*/  @P3 BRA `(.L_x_1091) ;  /* 0x00000000000c3947 */ /* 0x000fea0003800000 */
[----:B------:R-:W0:Y:S02]  /*25d60*/  LDG.E.U8 R2, desc[UR46][R10.64+0x128] ;  /* 0x0001282e0a027981 */ /* 0x000e24000c1e1100 */
[----:B0-----:R-:W-:-:S05]  /*25d70*/  PRMT R6, R2, 0x8880, RZ ;  /* 0x0000888002067816 */ /* 0x001fca00000000ff */
[----:B------:R-:W-:-:S07]  /*25d80*/  IMAD R3, R6, R17, RZ ;  /* 0x0000001106037224 */ /* 0x000fce00078e02ff */
.L_x_1091:
[----:B------:R-:W-:Y:S05]  /*25d90*/  BSYNC B1 ;  /* 0x0000000000017941 */ /* 0x000fea0003800000 */
.L_x_1090:
[----:B0-----:R-:W-:Y:S01]  /*25da0*/  @!P3 IMAD R7, R76, R16, R3 ;  /* 0x000000104c07b224 */ /* 0x001fe200078e0203 */
[----:B------:R-:W-:Y:S04]  /*25db0*/  BSSY B1, `(.L_x_1092) ;  /* 0x0000006000017945 */ /* 0x000fe80003800000 */
[----:B------:R0:W-:Y:S01]  /*25dc0*/  @!P3 STG.E.U8 desc[UR46][R4.64+0x128], R7 ;  /* 0x000128070400b986 */ /* 0x0001e2000c10112e */
[----:B------:R-:W-:Y:S05]  /*25dd0*/  @P6 BRA `(.L_x_1093) ;  /* 0x00000000000c6947 */ /* 0x000fea0003800000 */
[----:B------:R-:W5:Y:S02]  /*25de0*/  LDG.E.U8 R2, desc[UR46][R10.64+0x129] ;  /* 0x0001292e0a027981 */ /* 0x000f64000c1e1100 */
[----:B-----5:R-:W-:-:S05]  /*25df0*/  PRMT R6, R2, 0x8880, RZ ;  /* 0x0000888002067816 */ /* 0x020fca00000000ff */
[----:B------:R-:W-:-:S07]  /*25e00*/  IMAD R3, R6, R17, RZ ;  /* 0x0000001106037224 */ /* 0x000fce00078e02ff */
.L_x_1093:
[----:B------:R-:W-:Y:S05]  /*25e10*/  BSYNC B1 ;  /* 0x0000000000017941 */ /* 0x000fea0003800000 */
.L_x_1092:
        /* <DEDUP_REMOVED lines=11> */
.L_x_1095:
[----:B------:R-:W-:Y:S05]  /*25ed0*/  BSYNC B1 ;  /* 0x0000000000017941 */ /* 0x000fea0003800000 */
.L_x_1094:
        /* <DEDUP_REMOVED lines=8> */
.L_x_1097:
[----:B------:R-:W-:Y:S05]  /*25f60*/  BSYNC B1 ;  /* 0x0000000000017941 */ /* 0x000fea0003800000 */
.L_x_1096:
        /* <DEDUP_REMOVED lines=11> */
.L_x_1099:
[----:B------:R-:W-:Y:S05]  /*26020*/  BSYNC B1 ;  /* 0x0000000000017941 */ /* 0x000fea0003800000 */
.L_x_1098:
[----:B0-----:R-:W-:Y:S01]  /*26030*/  @!P0 IMAD R9, R80, R16, R3 ;  /* 0x0000001050098224 */ /* 0x001fe200078e0203 */
[----:B------:R-:W-:Y:S04]  /*26040*/  BSSY B1, `(.L_x_1100) ;  /* 0x0000006000017945 */ /* 0x000fe80003800000 */
[----:B------:R0:W-:Y:S01]  /*26050*/  @!P0 STG.E.U8 desc[UR46][R4.64+0x130], R9 ;  /* 0x0001300904008986 */ /* 0x0001e2000c10112e */
[----:B------:R-:W-:Y:S05]  /*26060*/  @P5 BRA `(.L_x_1101) ;  /* 0x00000000000c5947 */ /* 0x000fea0003800000 */
[----:B------:R-:W5:Y:S02]  /*26070*/  LDG.E.U8 R2, desc[UR46][R10.64+0x131] ;  /* 0x0001312e0a027981 */ /* 0x000f64000c1e1100 */
[----:B-----5:R-:W-:-:S05]  /*26080*/  PRMT R8, R2, 0x8880, RZ ;  /* 0x0000888002087816 */ /* 0x020fca00000000ff */
[----:B------:R-:W-:-:S07]  /*26090*/  IMAD R3, R8, R17, RZ ;  /* 0x0000001108037224 */ /* 0x000fce00078e02ff */
.L_x_1101:
[----:B------:R-:W-:Y:S05]  /*260a0*/  BSYNC B1 ;  /* 0x0000000000017941 */ /* 0x000fea0003800000 */
.L_x_1100:
        /* <DEDUP_REMOVED lines=8> */
.L_x_1103:
[----:B------:R-:W-:Y:S05]  /*26130*/  BSYNC B1 ;  /* 0x0000000000017941 */ /* 0x000fea0003800000 */
.L_x_1102:
        /* <DEDUP_REMOVED lines=13> */
.L_x_1105:
[----:B------:R-:W-:Y:S05]  /*26210*/  BSYNC B1 ;  /* 0x0000000000017941 */ /* 0x000fea0003800000 */
.L_x_1104:
[----:B------:R-:W-:Y:S01]  /*26220*/  @!P4 IMAD R83, R83, R16, R3 ;  /* 0x000000105353c224 */ /* 0x000fe200078e0203 */
[----:B------:R-:W-:Y:S04]  /*26230*/  BSSY B1, `(.L_x_1106) ;  /* 0x0000006000017945 */ /* 0x000fe80003800000 */
[----:B------:R0:W-:Y:S01]  /*26240*/  @!P4 STG.E.U8 desc[UR46][R8.64+0x131], R83 ;  /* 0x000131530800c986 */ /* 0x0001e2000c10112e */
[----:B------:R-:W-:Y:S05]  /*26250*/  @P0 BRA `(.L_x_1107) ;  /* 0x00000000000c0947 */ /* 0x000fea0003800000 */
[----:B------:R-:W1:Y:S02]  /*26260*/  LDG.E.U8 R2, desc[UR46][R10.64+0x138] ;  /* 0x0001382e0a027981 */ /* 0x000e64000c1e1100 */
[----:B-1----:R-:W-:-:S05]  /*26270*/  PRMT R6, R2, 0x8880, RZ ;  /* 0x0000888002067816 */ /* 0x002fca00000000ff */
[----:B------:R-:W-:-:S07]  /*26280*/  IMAD R3, R6, R17, RZ ;  /* 0x0000001106037224 */ /* 0x000fce00078e02ff */
.L_x_1107:
[----:B------:R-:W-:Y:S05]  /*26290*/  BSYNC B1 ;  /* 0x0000000000017941 */ /* 0x000fea0003800000 */
.L_x_1106:
[----:B-1----:R-:W-:Y:S01]  /*262a0*/  @!P0 IMAD R7, R84, R16, R3 ;  /* 0x0000001054078224 */ /* 0x002fe200078e0203 */
[----:B------:R-:W-:Y:S04]  /*262b0*/  BSSY B1, `(.L_x_1108) ;  /* 0x0000006000017945 */ /* 0x000fe80003800000 */
[----:B------:R1:W-:Y:S01]  /*262c0*/  @!P0 STG.E.U8 desc[UR46][R4.64+0x138], R7 ;  /* 0x0001380704008986 */ /* 0x0003e2000c10112e */
[----:B------:R-:W-:Y:S05]  /*262d0*/  @P6 BRA `(.L_x_1109) ;  /* 0x00000000000c6947 */ /* 0x000fea0003800000 */
[----:B------:R-:W5:Y:S02]  /*262e0*/  LDG.E.U8 R2, desc[UR46][R10.64+0x139] ;  /* 0x0001392e0a027981 */ /* 0x000f64000c1e1100 */
[----:B-----5:R-:W-:-:S05]  /*262f0*/  PRMT R6, R2, 0x8880, RZ ;  /* 0x0000888002067816 */ /* 0x020fca00000000ff */
[----:B------:R-:W-:-:S07]  /*26300*/  IMAD R3, R6, R17, RZ ;  /* 0x0000001106037224 */ /* 0x000fce00078e02ff */
.L_x_1109:
[----:B------:R-:W-:Y:S05]  /*26310*/  BSYNC B1 ;  /* 0x0000000000017941 */ /* 0x000fea0003800000 */
.L_x_1108:
        /* <DEDUP_REMOVED lines=11> */
.L_x_1111:
[----:B------:R-:W-:Y:S05]  /*263d0*/  BSYNC B1 ;  /* 0x0000000000017941 */ /* 0x000fea0003800000 */
.L_x_1110:
        /* <DEDUP_REMOVED lines=8> */
.L_x_1113:
[----:B------:R-:W-:Y:S05]  /*26460*/  BSYNC B1 ;  /* 0x0000000000017941 */ /* 0x000fea0003800000 */
.L_x_1112:
        /* <DEDUP_REMOVED lines=11> */
.L_x_1115:
[----:B------:R-:W-:Y:S05]  /*26520*/  BSYNC B1 ;  /* 0x0000000000017941 */ /* 0x000fea0003800000 */
.L_x_1114:
[----:B-1----:R-:W-:Y:S01]  /*26530*/  @!P3 IMAD R9, R88, R16, R3 ;  /* 0x000000105809b224 */ /* 0x002fe200078e0203 */
[----:B------:R-:W-:Y:S04]  /*26540*/  BSSY B1, `(.L_x_1116) ;  /* 0x0000006000017945 */ /* 0x000fe80003800000 */
[----:B------:R1:W-:Y:S01]  /*26550*/  @!P3 STG.E.U8 desc[UR46][R4.64+0x140], R9 ;  /* 0x000140090400b986 */ /* 0x0003e2000c10112e */
[----:B------:R-:W-:Y:S05]  /*26560*/  @P5 BRA `(.L_x_1117) ;  /* 0x00000000000c5947 */ /* 0x000fea0003800000 */
[----:B------:R-:W5:Y:S02]  /*26570*/  LDG.E.U8 R2, desc[UR46][R10.64+0x141] ;  /* 0x0001412e0a027981 */ /* 0x000f64000c1e1100 */
[----:B-----5:R-:W-:-:S05]  /*26580*/  PRMT R8, R2, 0x8880, RZ ;  /* 0x0000888002087816 */ /* 0x020fca00000000ff */
[----:B------:R-:W-:-:S07]  /*26590*/  IMAD R3, R8, R17, RZ ;  /* 0x0000001108037224 */ /* 0x000fce00078e02ff */
.L_x_1117:
[----:B------:R-:W-:Y:S05]  /*265a0*/  BSYNC B1 ;  /* 0x0000000000017941 */ /* 0x000fea0003800000 */
.L_x_1116:
        /* <DEDUP_REMOVED lines=8> */
.L_x_1119:
[----:B------:R-:W-:Y:S05]  /*26630*/  BSYNC B1 ;  /* 0x0000000000017941 */ /* 0x000fea0003800000 */
.L_x_1118:
        /* <DEDUP_REMOVED lines=13> */
.L_x_1121:
[----:B------:R-:W-:Y:S05]  /*26710*/  BSYNC B1 ;  /* 0x0000000000017941 */ /* 0x000fea0003800000 */
.L_x_1120:
[----:B------:R-:W-:Y:S01]  /*26720*/  @!P4 IMAD R91, R91, R16, R3 ;  /* 0x000000105b5bc224 */ /* 0x000fe200078e0203 */
[----:B------:R-:W-:Y:S04]  /*26730*/  BSSY B1, `(.L_x_1122) ;  /* 0x0000006000017945 */ /* 0x000fe80003800000 */
[----:B------:R1:W-:Y:S01]  /*26740*/  @!P4 STG.E.U8 desc[UR46][R8.64+0x141], R91 ;  /* 0x0001415b0800c986 */ /* 0x0003e2000c10112e */
[----:B------:R-:W-:Y:S05]  /*26750*/  @P3 BRA `(.L_x_1123) ;  /* 0x00000000000c3947 */ /* 0x000fea0003800000 */
[----:B------:R-:W0:Y:S02]  /*26760*/  LDG.E.U8 R2, desc[UR46][R10.64+0x148] ;  /* 0x0001482e0a027981 */ /* 0x000e24000c1e1100 */
[----:B0-----:R-:W-:-:S05]  /*26770*/  PRMT R6, R2, 0x8880, RZ ;  /* 0x0000888002067816 */ /* 0x001fca00000000ff */
[----:B------:R-:W-:-:S07]  /*26780*/  IMAD R3, R6, R17, RZ ;  /* 0x0000001106037224 */ /* 0x000fce00078e02ff */
.L_x_1123:
[----:B------:R-:W-:Y:S05]  /*26790*/  BSYNC B1 ;  /* 0x0000000000017941 */ /* 0x000fea0003800000 */
.L_x_1122:
[----:B0-----:R-:W-:Y:S01]  /*267a0*/  @!P3 IMAD R7, R92, R16, R3 ;  /* 0x000000105c07b224 */ /* 0x001fe200078e0203 */
[----:B------:R-:W-:Y:S04]  /*267b0*/  BSSY B1, `(.L_x_1124) ;  /* 0x0000006000017945 */ /* 0x000fe80003800000 */
[----:B------:R0:W-:Y:S01]  /*267c0*/  @!P3 STG.E.U8 desc[UR46][R4.64+0x148], R7 ;  /* 0x000148070400b986 */ /* 0x0001e2000c10112e */
[----:B------:R-:W-:Y:S05]  /*267d0*/  @P6 BRA `(.L_x_1125) ;  /* 0x00000000000c6947 */ /* 0x000fea0003800000 */
[----:B------:R-:W5:Y:S02]  /*267e0*/  LDG.E.U8 R2, desc[UR46][R10.64+0x149] ;  /* 0x0001492e0a027981 */ /* 0x000f64000c1e1100 */
[----:B-----5:R-:W-:-:S05]  /*267f0*/  PRMT R6, R2, 0x8880, RZ ;  /* 0x0000888002067816 */ /* 0x020fca00000000ff */
[----:B------:R-:W-:-:S07]  /*26800*/  IMAD R3, R6, R17, RZ ;  /* 0x0000001106037224 */ /* 0x000fce00078e02ff */
.L_x_1125:
[----:B------:R-:W-:Y:S05]  /*26810*/  BSYNC B1 ;  /* 0x0000000000017941 */ /* 0x000fea0003800000 */
.L_x_1124:
        /* <DEDUP_REMOVED lines=11> */
.L_x_1127:
[----:B------:R-:W-:Y:S05]  /*268d0*/  BSYNC B1 ;  /* 0x0000000000017941 */ /* 0x000fea0003800000 */
.L_x_1126:
        /* <DEDUP_REMOVED lines=8> */
.L_x_1129:
[----:B------:R-:W-:Y:S05]  /*26960*/  BSYNC B1 ;  /* 0x0000000000017941 */ /* 0x000fea0003800000 */
.L_x_1128:
        /* <DEDUP_REMOVED lines=11> */
.L_x_1131:
[----:B------:R-:W-:Y:S05]  /*26a20*/  BSYNC B1 ;  /* 0x0000000000017941 */ /* 0x000fea0003800000 */
.L_x_1130:
[----:B0-----:R-:W-:Y:S01]  /*26a30*/  @!P0 IMAD R9, R96, R16, R3 ;  /* 0x0000001060098224 */ /* 0x001fe200078e0203 */
[----:B------:R-:W-:Y:S04]  /*26a40*/  BSSY B1, `(.L_x_1132) ;  /* 0x0000006000017945 */ /* 0x000fe80003800000 */
[----:B------:R0:W-:Y:S01]  /*26a50*/  @!P0 STG.E.U8 desc[UR46][R4.64+0x150], R9 ;  /* 0x0001500904008986 */ /* 0x0001e2000c10112e */
[----:B------:R-:W-:Y:S05]  /*26a60*/  @P5 BRA `(.L_x_1133) ;  /* 0x00000000000c5947 */ /* 0x000fea0003800000 */
[----:B------:R-:W5:Y:S02]  /*26a70*/  LDG.E.U8 R2, desc[UR46][R10.64+0x151] ;  /* 0x0001512e0a027981 */ /* 0x000f64000c1e1100 */
[----:B-----5:R-:W-:-:S05]  /*26a80*/  PRMT R8, R2, 0x8880, RZ ;  /* 0x0000888002087816 */ /* 0x020fca00000000ff */
[----:B------:R-:W-:-:S07]  /*26a90*/  IMAD R3, R8, R17, RZ ;  /* 0x0000001108037224 */ /* 0x000fce00078e02ff */
.L_x_1133:
[----:B------:R-:W-:Y:S05]  /*26aa0*/  BSYNC B1 ;  /* 0x0000000000017941 */ /* 0x000fea0003800000 */
.L_x_1132:
        /* <DEDUP_REMOVED lines=8> */
.L_x_1135:
[----:B------:R-:W-:Y:S05]  /*26b30*/  BSYNC B1 ;  /* 0x0000000000017941 */ /* 0x000fea0003800000 */
.L_x_1134:
        /* <DEDUP_REMOVED lines=13> */
.L_x_1137:
[----:B------:R-:W-:Y:S05]  /*26c10*/  BSYNC B1 ;  /* 0x0000000000017941 */ /* 0x000fea0003800000 */
.L_x_1136:
[----:B------:R-:W-:Y:S01]  /*26c20*/  @!P4 IMAD R99, R99, R16, R3 ;  /* 0x000000106363c224 */ /* 0x000fe200078e0203 */
[----:B------:R-:W-:Y:S04]  /*26c30*/  BSSY B1, `(.L_x_1138) ;  /* 0x0000006000017945 */ /* 0x000fe80003800000 */
[----:B------:R0:W-:Y:S01]  /*26c40*/  @!P4 STG.E.U8 desc[UR46][R8.64+0x151], R99 ;  /* 0x000151630800c986 */ /* 0x0001e2000c10112e */
[----:B------:R-:W-:Y:S05]  /*26c50*/  @P0 BRA `(.L_x_1139) ;  /* 0x00000000000c0947 */ /* 0x000fea0003800000 */
[----:B------:R-:W1:Y:S02]  /*26c60*/  LDG.E.U8 R2, desc[UR46][R10.64+0x158] ;  /* 0x0001582e0a027981 */ /* 0x000e64000c1e1100 */
[----:B-1----:R-:W-:-:S05]  /*26c70*/  PRMT R6, R2, 0x8880, RZ ;  /* 0x0000888002067816 */ /* 0x002fca00000000ff */
[----:B------:R-:W-:-:S07]  /*26c80*/  IMAD R3, R6, R17, RZ ;  /* 0x0000001106037224 */ /* 0x000fce00078e02ff */
.L_x_1139:
[----:B------:R-:W-:Y:S05]  /*26c90*/  BSYNC B1 ;  /* 0x0000000000017941 */ /* 0x000fea0003800000 */
.L_x_1138:
[----:B-1----:R-:W-:Y:S01]  /*26ca0*/  @!P0 IMAD R7, R100, R16, R3 ;  /* 0x0000001064078224 */ /* 0x002fe200078e0203 */
[----:B------:R-:W-:Y:S04]  /*26cb0*/  BSSY B1, `(.L_x_1140) ;  /* 0x0000006000017945 */ /* 0x000fe80003800000 */
[----:B------:R1:W-:Y:S01]  /*26cc0*/  @!P0 STG.E.U8 desc[UR46][R4.64+0x158], R7 ;  /* 0x0001580704008986 */ /* 0x0003e2000c10112e */
[----:B------:R-:W-:Y:S05]  /*26cd0*/  @P6 BRA `(.L_x_1141) ;  /* 0x00000000000c6947 */ /* 0x000fea0003800000 */
[----:B------:R-:W5:Y:S02]  /*26ce0*/  LDG.E.U8 R2, desc[UR46][R10.64+0x159] ;  /* 0x0001592e0a027981 */ /* 0x000f64000c1e1100 */
[----:B-----5:R-:W-:-:S05]  /*26cf0*/  PRMT R6, R2, 0x8880, RZ ;  /* 0x0000888002067816 */ /* 0x020fca00000000ff */
[----:B------:R-:W-:-:S07]  /*26d00*/  IMAD R3, R6, R17, RZ ;  /* 0x0000001106037224 */ /* 0x000fce00078e02ff */
.L_x_1141:
[----:B------:R-:W-:Y:S05]  /*26d10*/  BSYNC B1 ;  /* 0x0000000000017941 */ /* 0x000fea0003800000 */
.L_x_1140:
        /* <DEDUP_REMOVED lines=11> */
.L_x_1143:
[----:B------:R-:W-:Y:S05]  /*26dd0*/  BSYNC B1 ;  /* 0x0000000000017941 */ /* 0x000fea0003800000 */
.L_x_1142:
        /* <DEDUP_REMOVED lines=8> */
.L_x_1145:
[----:B------:R-:W-:Y:S05]  /*26e60*/  BSYNC B1 ;  /* 0x0000000000017941 */ /* 0x000fea0003800000 */
.L_x_1144:
        /* <DEDUP_REMOVED lines=11> */
.L_x_1147:
[----:B------:R-:W-:Y:S05]  /*26f20*/  BSYNC B1 ;  /* 0x0000000000017941 */ /* 0x000fea0003800000 */
.L_x_1146:
[----:B-1----:R-:W-:Y:S01]  /*26f30*/  @!P3 IMAD R9, R104, R16, R3 ;  /* 0x000000106809b224 */ /* 0x002fe200078e0203 */
[----:B------:R-:W-:Y:S04]  /*26f40*/  BSSY B1, `(.L_x_1148) ;  /* 0x0000006000017945 */ /* 0x000fe80003800000 */
[----:B------:R1:W-:Y:S01]  /*26f50*/  @!P3 STG.E.U8 desc[UR46][R4.64+0x160], R9 ;  /* 0x000160090400b986 */ /* 0x0003e2000c10112e */
[----:B------:R-:W-:Y:S05]  /*26f60*/  @P5 BRA `(.L_x_1149) ;  /* 0x00000000000c5947 */ /* 0x000fea0003800000 */
[----:B------:R-:W5:Y:S02]  /*26f70*/  LDG.E.U8 R2, desc[UR46][R10.64+0x161] ;  /* 0x0001612e0a027981 */ /* 0x000f64000c1e1100 */
[----:B-----5:R-:W-:-:S05]  /*26f80*/  PRMT R8, R2, 0x8880, RZ ;  /* 0x0000888002087816 */ /* 0x020fca00000000ff */
[----:B------:R-:W-:-:S07]  /*26f90*/  IMAD R3, R8, R17, RZ ;  /* 0x0000001108037224 */ /* 0x000fce00078e02ff */
.L_x_1149:
[----:B------:R-:W-:Y:S05]  /*26fa0*/  BSYNC B1 ;  /* 0x0000000000017941 */ /* 0x000fea0003800000 */
.L_x_1148:
        /* <DEDUP_REMOVED lines=8> */
.L_x_1151:
[----:B------:R-:W-:Y:S05]  /*27030*/  BSYNC B1 ;  /* 0x0000000000017941 */ /* 0x000fea0003800000 */
.L_x_1150:
        /* <DEDUP_REMOVED lines=13> */
.L_x_1153:
[----:B------:R-:W-:Y:S05]  /*27110*/  BSYNC B1 ;  /* 0x0000000000017941 */ /* 0x000fea0003800000 */
.L_x_1152:
[----:B------:R-:W-:Y:S01]  /*27120*/  @!P4 IMAD R107, R107, R16, R3 ;  /* 0x000000106b6bc224 */ /* 0x000fe200078e0203 */
[----:B------:R-:W-:Y:S04]  /*27130*/  BSSY B1, `(.L_x_1154) ;  /* 0x0000006000017945 */ /* 0x000fe80003800000 */
[----:B------:R1:W-:Y:S01]  /*27140*/  @!P4 STG.E.U8 desc[UR46][R8.64+0x161], R107 ;  /* 0x0001616b0800c986 */ /* 0x0003e2000c10112e */
[----:B------:R-:W-:Y:S05]  /*27150*/  @P3 BRA `(.L_x_1155) ;  /* 0x00000000000c3947 */ /* 0x000fea0003800000 */
[----:B------:R-:W0:Y:S02]  /*27160*/  LDG.E.U8 R2, desc[UR46][R10.64+0x168] ;  /* 0x0001682e0a027981 */ /* 0x000e24000c1e1100 */
[----:B0-----:R-:W-:-:S05]  /*27170*/  PRMT R6, R2, 0x8880, RZ ;  /* 0x0000888002067816 */ /* 0x001fca00000000ff */
[----:B------:R-:W-:-:S07]  /*27180*/  IMAD R3, R6, R17, RZ ;  /* 0x0000001106037224 */ /* 0x000fce00078e02ff */
.L_x_1155:
[----:B------:R-:W-:Y:S05]  /*27190*/  BSYNC B1 ;  /* 0x0000000000017941 */ /* 0x000fea0003800000 */
.L_x_1154:
[----:B0-----:R-:W-:Y:S01]  /*271a0*/  @!P3 IMAD R7, R108, R16, R3 ;  /* 0x000000106c07b224 */ /* 0x001fe200078e0203 */
[----:B------:R-:W-:Y:S04]  /*271b0*/  BSSY B1, `(.L_x_1156) ;  /* 0x0000006000017945 */ /* 0x000fe80003800000 */
[----:B------:R0:W-:Y:S01]  /*271c0*/  @!P3 STG.E.U8 desc[UR46][R4.64+0x168], R7 ;  /* 0x000168070400b986 */ /* 0x0001e2000c10112e */
[----:B------:R-:W-:Y:S05]  /*271d0*/  @P6 BRA `(.L_x_1157) ;  /* 0x00000000000c6947 */ /* 0x000fea0003800000 */
[----:B------:R-:W5:Y:S02]  /*271e0*/  LDG.E.U8 R2, desc[UR46][R10.64+0x169] ;  /* 0x0001692e0a027981 */ /* 0x000f64000c1e1100 */
[----:B-----5:R-:W-:-:S05]  /*271f0*/  PRMT R6, R2, 0x8880, RZ ;  /* 0x0000888002067816 */ /* 0x020fca00000000ff */
[----:B------:R-:W-:-:S07]  /*27200*/  IMAD R3, R6, R17, RZ ;  /* 0x0000001106037224 */ /* 0x000fce00078e02ff */
.L_x_1157:
[----:B------:R-:W-:Y:S05]  /*27210*/  BSYNC B1 ;  /* 0x0000000000017941 */ /* 0x000fea0003800000 */
.L_x_1156:
[----:B------:R-:W-:Y:S01]  /*27220*/  @!P6 IMAD R109, R109, R16, R3 ;  /* 0x000000106d6de224 */ /* 0x000fe200078e0203 */
[----:B------:R-:W-:Y:S01]  /*27230*/  @!P0 IADD3 R6, P4, R4, UR44, RZ ;  /* 0x0000002c04068c10 */ /* 0x000fe2000ff9e0ff */
[----:B------:R-:W-:Y:S01]  /*27240*/  BSSY B1, `(.L_x_1158) ;  /* 0x000000a000017945 */ /* 0x000fe20003800000 */
[C---:B------:R-:W-:Y:S02]  /*27250*/  ISETP.LT.OR P3, PT, R0.reuse, 0x171, !P1 ;  /* 0x000001710000780c */ /* 0x040fe40004f61670 */
[----:B------:R2:W-:Y:S01]  /*27260*/  @!P6 STG.E.U8 desc[UR46][R4.64+0x169], R109 ;  /* 0x0001696d0400e986 */ /* 0x0005e2000c10112e */
[----:B0-----:R-:W-:Y:S02]  /*27270*/  @!P0 IADD3.X R7, R5, UR43, RZ, P4, !PT ;  /* 0x0000002b05078c10 */ /* 0x001fe4000a7fe4ff */
[----:B------:R-:W-:Y:S02]  /*27280*/  ISETP.LT.OR P6, PT, R0, 0x171, !P2 ;  /* 0x000001710000780c */ /* 0x000fe400057c1670 */
[----:B-1----:R-:W-:Y:S01]  /*27290*/  @!P5 IADD3 R8, P4, R4, UR44, RZ ;  /* 0x0000002c0408dc10 */ /* 0x002fe2000ff9e0ff */
[----:B------:R-:W-:-:S12]  /*272a0*/  @P0 BRA `(.L_x_1159) ;  /* 0x00000000000c0947 */ /* 0x000fd80003800000 */
[----:B------:R-:W5:Y:S02]  /*272b0*/  LDG.E.U8 R2, desc[UR46][R12.64+0x168] ;  /* 0x0001682e0c027981 */ /* 0x000f64000c1e1100 */
[----:B-----5:R-:W-:-:S05]  /*272c0*/  PRMT R14, R2, 0x8880, RZ ;  /* 0x00008880020e7816 */ /* 0x020fca00000000ff */
[----:B------:R-:W-:-:S07]  /*272d0*/  IMAD R3, R14, R17, RZ ;  /* 0x000000110e037224 */ /* 0x000fce00078e02ff */
.L_x_1159:
[----:B------:R-:W-:Y:S05]  /*272e0*/  BSYNC B1 ;  /* 0x0000000000017941 */ /* 0x000fea0003800000 */
.L_x_1158:
        /* <DEDUP_REMOVED lines=8> */
.L_x_1161:
[----:B------:R-:W-:Y:S05]  /*27370*/  BSYNC B1 ;  /* 0x0000000000017941 */ /* 0x000fea0003800000 */
.L_x_1160:
[----:B------:R-:W-:Y:S01]  /*27380*/  @!P5 IMAD R111, R111, R16, R3 ;  /* 0x000000106f6fd224 */ /* 0x000fe200078e0203 */
[----:B------:R-:W-:Y:S04]  /*27390*/  BSSY B1, `(.L_x_1162) ;  /* 0x0000006000017945 */ /* 0x000fe80003800000 */
[----:B------:R1:W-:Y:S01]  /*273a0*/  @!P5 STG.E.U8 desc[UR46][R8.64+0x169], R111 ;  /* 0x0001696f0800d986 */ /* 0x0003e2000c10112e */
[----:B------:R-:W-:Y:S05]  /*273b0*/  @P6 BRA `(.L_x_1163) ;  /* 0x00000000000c6947 */ /* 0x000fea0003800000 */
[----:B------:R-:W0:Y:S02]  /*273c0*/  LDG.E.U8 R2, desc[UR46][R10.64+0x170] ;  /* 0x0001702e0a027981 */ /* 0x000e24000c1e1100 */
[----:B0-----:R-:W-:-:S05]  /*273d0*/  PRMT R6, R2, 0x8880, RZ ;  /* 0x0000888002067816 */ /* 0x001fca00000000ff */
[----:B------:R-:W-:-:S07]  /*273e0*/  IMAD R3, R6, R17, RZ ;  /* 0x0000001106037224 */ /* 0x000fce00078e02ff */
.L_x_1163:
[----:B------:R-:W-:Y:S05]  /*273f0*/  BSYNC B1 ;  /* 0x0000000000017941 */ /* 0x000fea0003800000 */
.L_x_1162:
[----:B------:R-:W-:Y:S01]  /*27400*/  ISETP.LT.OR P5, PT, R0, 0x172, !P2 ;  /* 0x000001720000780c */ /* 0x000fe200057a1670 */
[----:B-1----:R-:W-:Y:S01]  /*27410*/  @!P6 IMAD R9, R112, R16, R3 ;  /* 0x000000107009e224 */ /* 0x002fe200078e0203 */
[----:B------:R-:W-:Y:S01]  /*27420*/  BSSY B1, `(.L_x_1164) ;  /* 0x0000009000017945 */ /* 0x000fe20003800000 */
[C---:B------:R-:W-:Y:S02]  /*27430*/  ISETP.LT.OR P4, PT, R0.reuse, 0x172, !P1 ;  /* 0x000001720000780c */ /* 0x040fe40004f81670 */
[----:B------:R-:W-:Y:S01]  /*27440*/  ISETP.LT.OR P0, PT, R0, 0x179, !P1 ;  /* 0x000001790000780c */ /* 0x000fe20004f01670 */
[----:B------:R1:W-:Y:S01]  /*27450*/  @!P6 STG.E.U8 desc[UR46][R4.64+0x170], R9 ;  /* 0x000170090400e986 */ /* 0x0003e2000c10112e */
[----:B0-----:R-:W-:-:S06]  /*27460*/  @!P3 IADD3 R6, P6, R4, UR44, RZ ;  /* 0x0000002c0406bc10 */ /* 0x001fcc000ffde0ff */
[----:B------:R-:W-:Y:S07]  /*27470*/  @P5 BRA `(.L_x_1165) ;  /* 0x00000000000c5947 */ /* 0x000fee0003800000 */
[----:B------:R-:W5:Y:S02]  /*27480*/  LDG.E.U8 R2, desc[UR46][R10.64+0x171] ;  /* 0x0001712e0a027981 */ /* 0x000f64000c1e1100 */
[----:B-----5:R-:W-:-:S05]  /*27490*/  PRMT R8, R2, 0x8880, RZ ;  /* 0x0000888002087816 */ /* 0x020fca00000000ff */
[----:B------:R-:W-:-:S07]  /*274a0*/  IMAD R3, R8, R17, RZ ;  /* 0x0000001108037224 */ /* 0x000fce00078e02ff */
.L_x_1165:
[----:B------:R-:W-:Y:S05]  /*274b0*/  BSYNC B1 ;  /* 0x0000000000017941 */ /* 0x000fea0003800000 */
.L_x_1164:
        /* <DEDUP_REMOVED lines=8> */
.L_x_1167:
[----:B------:R-:W-:Y:S05]  /*27540*/  BSYNC B1 ;  /* 0x0000000000017941 */ /* 0x000fea0003800000 */
.L_x_1166:
[----:B------:R-:W-:Y:S01]  /*27550*/  @!P3 IMAD R15, R114, R16, R3 ;  /* 0x00000010720fb224 */ /* 0x000fe200078e0203 */
[----:B------:R-:W-:Y:S01]  /*27560*/  BSSY B1, `(.L_x_1168) ;  /* 0x000000b000017945 */ /* 0x000fe20003800000 */
[C---:B------:R-:W-:Y:S02]  /*27570*/  ISETP.LT.OR P5, PT, R0.reuse, 0x179, !P2 ;  /* 0x000001790000780c */ /* 0x040fe400057a1670 */
[----:B------:R-:W-:Y:S01]  /*27580*/  ISETP.LT.OR P2, PT, R0, 0x17a, !P2 ;  /* 0x0000017a0000780c */ /* 0x000fe20005741670 */
[----:B------:R0:W-:Y:S01]  /*27590*/  @!P3 STG.E.U8 desc[UR46][R6.64+0x170], R15 ;  /* 0x0001700f0600b986 */ /* 0x0001e2000c10112e */
[C---:B------:R-:W-:Y:S02]  /*275a0*/  @!P4 IADD3 R8, P3, R4.reuse, UR44, RZ ;  /* 0x0000002c0408cc10 */ /* 0x040fe4000ff7e0ff */
[----:B------:R-:W-:Y:S02]  /*275b0*/  @!P0 IADD3 R14, P6, R4, UR44, RZ ;  /* 0x0000002c040e8c10 */ /* 0x000fe4000ffde0ff */
[----:B-1----:R-:W-:Y:S01]  /*275c0*/  @!P4 IADD3.X R9, R5, UR43, RZ, P3, !PT ;  /* 0x0000002b0509cc10 */ /* 0x002fe20009ffe4ff */
[----:B------:R-:W-:Y:S10]  /*275d0*/  @P4 BRA `(.L_x_1169) ;  /* 0x00000000000c4947 */ /* 0x000ff40003800000 */
[----:B------:R-:W0:Y:S02]  /*275e0*/  LDG.E.U8 R2, desc[UR46][R12.64+0x171] ;  /* 0x0001712e0c027981 */ /* 0x000e24000c1e1100 */
[----:B0-----:R-:W-:-:S05]  /*275f0*/  PRMT R6, R2, 0x8880, RZ ;  /* 0x0000888002067816 */ /* 0x001fca00000000ff */
[----:B------:R-:W-:-:S07]  /*27600*/  IMAD R3, R6, R17, RZ ;  /* 0x0000001106037224 */ /* 0x000fce00078e02ff */
.L_x_1169:
[----:B------:R-:W-:Y:S05]  /*27610*/  BSYNC B1 ;  /* 0x0000000000017941 */ /* 0x000fea0003800000 */
.L_x_1168:
[----:B------:R-:W-:Y:S01]  /*27620*/  @!P4 IMAD R115, R115, R16, R3 ;  /* 0x000000107373c224 */ /* 0x000fe200078e0203 */
[----:B------:R-:W-:Y:S04]  /*27630*/  BSSY B1, `(.L_x_1170) ;  /* 0x0000006000017945 */ /* 0x000fe80003800000 */
[----:B------:R1:W-:Y:S01]  /*27640*/  @!P4 STG.E.U8 desc[UR46][R8.64+0x171], R115 ;  /* 0x000171730800c986 */ /* 0x0003e2000c10112e */
[----:B------:R-:W-:Y:S05]  /*27650*/  @P5 BRA `(.L_x_1171) ;  /* 0x00000000000c5947 */ /* 0x000fea0003800000 */
[----:B------:R-:W0:Y:S02]  /*27660*/  LDG.E.U8 R2, desc[UR46][R10.64+0x178] ;  /* 0x0001782e0a027981 */ /* 0x000e24000c1e1100 */
[----:B0-----:R-:W-:-:S05]  /*27670*/  PRMT R6, R2, 0x8880, RZ ;  /* 0x0000888002067816 */ /* 0x001fca00000000ff */
[----:B------:R-:W-:-:S07]  /*27680*/  IMAD R3, R6, R17, RZ ;  /* 0x0000001106037224 */ /* 0x000fce00078e02ff */
.L_x_1171:
[----:B------:R-:W-:Y:S05]  /*27690*/  BSYNC B1 ;  /* 0x0000000000017941 */ /* 0x000fea0003800000 */
.L_x_1170:
[----:B0-----:R-:W-:Y:S01]  /*276a0*/  @!P5 IMAD R7, R116, R16, R3 ;  /* 0x000000107407d224 */ /* 0x001fe200078e0203 */
[----:B------:R-:W-:Y:S04]  /*276b0*/  BSSY B1, `(.L_x_1172) ;  /* 0x0000006000017945 */ /* 0x000fe80003800000 */
[----:B------:R0:W-:Y:S01]  /*276c0*/  @!P5 STG.E.U8 desc[UR46][R4.64+0x178], R7 ;  /* 0x000178070400d986 */ /* 0x0001e2000c10112e */
[----:B------:R-:W-:Y:S05]  /*276d0*/  @P2 BRA `(.L_x_1173) ;  /* 0x00000000000c2947 */ /* 0x000fea0003800000 */
[----:B------:R-:W5:Y:S02]  /*276e0*/  LDG.E.U8 R2, desc[UR46][R10.64+0x179] ;  /* 0x0001792e0a027981 */ /* 0x000f64000c1e1100 */
[----:B-----5:R-:W-:-:S05]  /*276f0*/  PRMT R6, R2, 0x8880, RZ ;  /* 0x0000888002067816 */ /* 0x020fca00000000ff */
[----:B------:R-:W-:-:S07]  /*27700*/  IMAD R3, R6, R17, RZ ;  /* 0x0000001106037224 */ /* 0x000fce00078e02ff */
.L_x_1173:
[----:B------:R-:W-:Y:S05]  /*27710*/  BSYNC B1 ;  /* 0x0000000000017941 */ /* 0x000fea0003800000 */
.L_x_1172:
        /* <DEDUP_REMOVED lines=8> */
.L_x_1175:
[----:B------:R-:W-:Y:S05]  /*277a0*/  BSYNC B1 ;  /* 0x0000000000017941 */ /* 0x000fea0003800000 */
.L_x_1174:
[----:B0-----:R-:W-:Y:S01]  /*277b0*/  @!P0 IMAD R7, R118, R16, R3 ;  /* 0x0000001076078224 */ /* 0x001fe200078e0203 */
[----:B------:R-:W-:Y:S01]  /*277c0*/  ISETP.LT.OR P1, PT, R0, 0x17a, !P1 ;  /* 0x0000017a0000780c */ /* 0x000fe20004f21670 */
[----:B------:R-:W-:Y:S03]  /*277d0*/  BSSY B1, `(.L_x_1176) ;  /* 0x0000006000017945 */ /* 0x000fe60003800000 */
[----:B------:R0:W-:Y:S09]  /*277e0*/  @!P0 STG.E.U8 desc[UR46][R14.64+0x178], R7 ;  /* 0x000178070e008986 */ /* 0x0001f2000c10112e */
[----:B------:R-:W-:Y:S05]  /*277f0*/  @P1 BRA `(.L_x_1177) ;  /* 0x00000000000c1947 */ /* 0x000fea0003800000 */
[----:B------:R-:W5:Y:S02]  /*27800*/  LDG.E.U8 R2, desc[UR46][R12.64+0x179] ;  /* 0x0001792e0c027981 */ /* 0x000f64000c1e1100 */
[----:B-----5:R-:W-:-:S05]  /*27810*/  PRMT R0, R2, 0x8880, RZ ;  /* 0x0000888002007816 */ /* 0x020fca00000000ff */
[----:B------:R-:W-:-:S07]  /*27820*/  IMAD R3, R0, R17, RZ ;  /* 0x0000001100037224 */ /* 0x000fce00078e02ff */
.L_x_1177:
[----:B------:R-:W-:Y:S05]  /*27830*/  BSYNC B1 ;  /* 0x0000000000017941 */ /* 0x000fea0003800000 */
.L_x_1176:
[----:B------:R-:W-:Y:S01]  /*27840*/  IMAD R3, R119, R16, R3 ;  /* 0x0000001077037224 */ /* 0x000fe200078e0203 */
[----:B------:R-:W-:Y:S06]  /*27850*/  @P1 BRA `(.L_x_1178) ;  /* 0x000000b400741947 */ /* 0x000fec0003800000 */
[----:B--234-:R-:W-:-:S04]  /*27860*/  IADD3 R4, P0, R4, UR44, RZ ;  /* 0x0000002c04047c10 */ /* 0x01cfc8000ff1e0ff */
[----:B------:R-:W-:-:S05]  /*27870*/  IADD3.X R5, R5, UR43, RZ, P0, !PT ;  /* 0x0000002b05057c10 */ /* 0x000fca00087fe4ff */
[----:B------:R2:W-:Y:S01]  /*27880*/  STG.E.U8 desc[UR46][R4.64+0x179], R3 ;  /* 0x0001790304007986 */ /* 0x0005e2000c10112e */
[----:B------:R-:W-:Y:S05]  /*27890*/  BRA `(.L_x_1178) ;  /* 0x000000b400647947 */ /* 0x000fea0003800000 */
.L_x_29:
[----:B------:R-:W2:Y:S01]  /*278a0*/  LDL.LU R3, [R1+0x480] ;  /* 0x0004800001037983 */ /* 0x000ea20000300800 */
[----:B------:R-:W-:Y:S01]  /*278b0*/  ISETP.GE.AND P3, PT, R19, 0x1, PT ;  /* 0x000000011300780c */ /* 0x000fe20003f66270 */
[----:B------:R-:W-:Y:S02]  /*278c0*/  ULDC.64 UR4, c[0x0][0x5c0] ;  /* 0x0001700000047ab9 */ /* 0x000fe40000000a00 */
[----:B------:R-:W3:Y:S01]  /*278d0*/  LDL.LU R4, [R1+0x484] ;  /* 0x0004840001047983 */ /* 0x000ee20000300800 */
[----:B------:R-:W-:-:S03]  /*278e0*/  ISETP.LT.OR P0, PT, R0, 0x1, !P3 ;  /* 0x000000010000780c */ /* 0x000fc60005f01670 */
[----:B------:R-:W4:Y:S01]  /*278f0*/  LDL.LU R6, [R1+0x510] ;  /* 0x0005100001067983 */ /* 0x000f220000300800 */
[----:B------:R-:W-:-:S03]  /*27900*/  IADD3 R8, P1, R8, UR4, RZ ;  /* 0x0000000408087c10 */ /* 0x000fc6000ff3e0ff */
[----:B------:R-:W5:Y:S04]  /*27910*/  LDL.LU R10, [R1+0x514] ;  /* 0x00051400010a7983 */ /* 0x000f680000300800 */
[----:B------:R-:W5:Y:S01]  /*27920*/  LDL.LU R7, [R1+0x518] ;  /* 0x0005180001077983 */ /* 0x000f620000300800 */
[----:B------:R-:W-:-:S03]  /*27930*/  IADD3.X R9, R14, UR5, RZ, P1, !PT ;  /* 0x000000050e097c10 */ /* 0x000fc60008ffe4ff */
[----:B------:R-:W5:Y:S04]  /*27940*/  LDL.LU R235, [R1+0x590] ;  /* 0x0005900001eb7983 */ /* 0x000f680000300800 */
        /* <DEDUP_REMOVED lines=27> */
[----:B------:R-:W5:Y:S01]  /*27b00*/  LDL.LU R14, [R1+0x58c] ;  /* 0x00058c00010e7983 */ /* 0x000f620000300800 */
[----:B------:R-:W-:-:S04]  /*27b10*/  ISETP.GE.AND P1, PT, R19, 0x9, PT ;  /* 0x000000091300780c */ /* 0x000fc80003f26270 */
[----:B------:R-:W-:Y:S01]  /*27b20*/  ISETP.LT.OR P2, PT, R0, 0x1, !P1 ;  /* 0x000000010000780c */ /* 0x000fe20004f41670 */
[----:B--2---:R-:W-:-:S05]  /*27b30*/  @!P0 IMAD R3, R3, R16, RZ ;  /* 0x0000001003038224 */ /* 0x004fca00078e02ff */
[----:B------:R3:W-:Y:S01]  /*27b40*/  @!P0 STG.E.U8 desc[UR46][R8.64], R3 ;  /* 0x0000000308008986 */ /* 0x0007e2000c10112e */
[----:B------:R-:W-:-:S13]  /*27b50*/  ISETP.LT.OR P0, PT, R0, 0x2, !P3 ;  /* 0x000000020000780c */ /* 0x000fda0005f01670 */
[----:B---3--:R-:W-:Y:S02]  /*27b60*/  @!P0 IMAD R3, R4, R16, RZ ;  /* 0x0000001004038224 */ /* 0x008fe400078e02ff */
[----:B------:R-:W-:Y:S02]  /*27b70*/  @!P0 IMAD.MOV.U32 R4, RZ, RZ, R8 ;  /* 0x000000ffff048224 */ /* 0x000fe400078e0008 */
[----:B------:R-:W-:-:S05]  /*27b80*/  @!P0 IMAD.MOV.U32 R5, RZ, RZ, R9 ;  /* 0x000000ffff058224 */ /* 0x000fca00078e0009 */
[----:B------:R0:W-:Y:S04]  /*27b90*/  @!P0 STG.E.U8 desc[UR46][R4.64+0x1], R3 ;  /* 0x0000010304008986 */ /* 0x0001e8000c10112e */
[----:B0-----:R-:W2:Y:S01]  /*27ba0*/  LDL.LU R3, [R1+0x488] ;  /* 0x0004880001037983 */ /* 0x001ea20000300800 */
[----:B------:R-:W-:Y:S02]  /*27bb0*/  @!P2 IADD3 R4, P4, R8, UR44, RZ ;  /* 0x0000002c0804ac10 */ /* 0x000fe4000ff9e0ff */
[----:B------:R-:W-:Y:S02]  /*27bc0*/  ISETP.LT.OR P0, PT, R0, 0x2, !P1 ;  /* 0x000000020000780c */ /* 0x000fe40004f01670 */
[----:B------:R-:W-:Y:S01]  /*27bd0*/  @!P2 IADD3.X R5, R9, UR43, RZ, P4, !PT ;  /* 0x0000002b0905ac10 */ /* 0x000fe2000a7fe4ff */
[----:B--2---:R-:W-:-:S05]  /*27be0*/  @!P2 IMAD R3, R3, R16, RZ ;  /* 0x000000100303a224 */ /* 0x004fca00078e02ff */
        /* <DEDUP_REMOVED lines=8> */
[----:B------:R-:W-:Y:S01]  /*27c70*/  @!P2 IMAD.MOV.U32 R4, RZ, RZ, R8 ;  /* 0x000000ffff04a224 */ /* 0x000fe200078e0008 */
[----:B------:R-:W-:Y:S01]  /*27c80*/  ISETP.LT.OR P0, PT, R0, 0xa, !P3 ;  /* 0x0000000a0000780c */ /* 0x000fe20005f01670 */
[----:B--2---:R-:W-:Y:S02]  /*27c90*/  @!P2 IMAD R3, R5, R16, RZ ;  /* 0x000000100503a224 */ /* 0x004fe400078e02ff */
[----:B------:R-:W-:-:S05]  /*27ca0*/  @!P2 IMAD.MOV.U32 R5, RZ, RZ, R9 ;  /* 0x000000ffff05a224 */ /* 0x000fca00078e0009 */
        /* <DEDUP_REMOVED lines=177> */
[C---:B------:R-:W-:Y:S02]  /*287c0*/  ISETP.LT.OR P2, PT, R0.reuse, 0x42, !P1 ;  /* 0x000000420000780c */ /* 0x040fe40004f41670 */
[----:B------:R-:W-:Y:S02]  /*287d0*/  @!P5 IADD3.X R5, R9, UR43, RZ, P0, !PT ;  /* 0x0000002b0905dc10 */ /* 0x000fe400087fe4ff */
[----:B------:R-:W-:Y:S01]  /*287e0*/  ISETP.LT.OR P4, PT, R0, 0x49, !P3 ;  /* 0x000000490000780c */ /* 0x000fe20005f81670 */
[----:B--2---:R-:W-:-:S05]  /*287f0*/  @!P5 IMAD R3, R3, R16, RZ ;  /* 0x000000100303d224 */ /* 0x004fca00078e02ff */
[----:B------:R0:W-:Y:S04]  /*28800*/  @!P5 STG.E.U8 desc[UR46][R4.64+0x40], R3 ;  /* 0x000040030400d986 */ /* 0x0001e8000c10112e */
[----:B0-----:R-:W2:Y:S01]  /*28810*/  LDL.LU R3, [R1+0x50c] ;  /* 0x00050c0001037983 */ /* 0x001ea20000300800 */
[----:B------:R-:W-:Y:S02]  /*28820*/  @!P2 IADD3 R4, P6, R8, UR44, RZ ;  /* 0x0000002c0804ac10 */ /* 0x000fe4000ffde0ff */
[----:B----4-:R-:W-:Y:S01]  /*28830*/  @!P4 IMAD R6, R6, R16, RZ ;  /* 0x000000100606c224 */ /* 0x010fe200078e02ff */
[C---:B------:R-:W-:Y:S02]  /*28840*/  ISETP.LT.OR P0, PT, R0.reuse, 0x49, !P1 ;  /* 0x000000490000780c */ /* 0x040fe40004f01670 */
[----:B------:R-:W-:-:S02]  /*28850*/  ISETP.LT.OR P5, PT, R0, 0x4a, !P3 ;  /* 0x0000004a0000780c */ /* 0x000fc40005fa1670 */
[----:B------:R-:W-:-:S11]  /*28860*/  @!P2 IADD3.X R5, R9, UR43, RZ, P6, !PT ;  /* 0x0000002b0905ac10 */ /* 0x000fd6000b7fe4ff */
[-C--:B-----5:R-:W-:Y:S02]  /*28870*/  @!P5 IMAD R10, R10, R16.reuse, RZ ;  /* 0x000000100a0ad224 */ /* 0x0a0fe400078e02ff */
[----:B--2---:R-:W-:-:S05]  /*28880*/  @!P2 IMAD R3, R3, R16, RZ ;  /* 0x000000100303a224 */ /* 0x004fca00078e02ff */
[----:B------:R0:W-:Y:S02]  /*28890*/  @!P2 STG.E.U8 desc[UR46][R4.64+0x41], R3 ;  /* 0x000041030400a986 */ /* 0x0001e4000c10112e */
[--C-:B0-----:R-:W-:Y:S02]  /*288a0*/  @!P4 IMAD.MOV.U32 R4, RZ, RZ, R8.reuse ;  /* 0x000000ffff04c224 */ /* 0x101fe400078e0008 */
[--C-:B------:R-:W-:Y:S02]  /*288b0*/  @!P4 IMAD.MOV.U32 R5, RZ, RZ, R9.reuse ;  /* 0x000000ffff05c224 */ /* 0x100fe400078e0009 */
[----:B------:R-:W-:Y:S02]  /*288c0*/  @!P0 IMAD R3, R7, R16, RZ ;  /* 0x0000001007038224 */ /* 0x000fe400078e02ff */
[----:B------:R-:W-:Y:S01]  /*288d0*/  @!P5 IMAD.MOV.U32 R7, RZ, RZ, R9 ;  /* 0x000000ffff07d224 */ /* 0x000fe200078e0009 */
[----:B------:R0:W-:Y:S01]  /*288e0*/  @!P4 STG.E.U8 desc[UR46][R4.64+0x48], R6 ;  /* 0x000048060400c986 */ /* 0x0001e2000c10112e */
[----:B------:R-:W-:Y:S01]  /*288f0*/  ISETP.LT.OR P4, PT, R0, 0x4a, !P1 ;  /* 0x0000004a0000780c */ /* 0x000fe20004f81670 */
[----:B0-----:R-:W-:Y:S01]  /*28900*/  @!P5 IMAD.MOV.U32 R6, RZ, RZ, R8 ;  /* 0x000000ffff06d224 */ /* 0x001fe200078e0008 */
[----:B------:R-:W-:-:S04]  /*28910*/  @!P0 IADD3 R4, P2, R8, UR44, RZ ;  /* 0x0000002c08048c10 */ /* 0x000fc8000ff5e0ff */
[----:B------:R0:W-:Y:S01]  /*28920*/  @!P5 STG.E.U8 desc[UR46][R6.64+0x49], R10 ;  /* 0x0000490a0600d986 */ /* 0x0001e2000c10112e */
[----:B------:R-:W-:-:S03]  /*28930*/  @!P0 IADD3.X R5, R9, UR43, RZ, P2, !PT ;  /* 0x0000002b09058c10 */ /* 0x000fc600097fe4ff */
[----:B0-----:R-:W2:Y:S04]  /*28940*/  LDL.LU R10, [R1+0x51c] ;  /* 0x00051c00010a7983 */ /* 0x001ea80000300800 */
[----:B------:R-:W3:Y:S04]  /*28950*/  LDL.LU R6, [R1+0x520] ;  /* 0x0005200001067983 */ /* 0x000ee80000300800 */
[----:B------:R-:W4:Y:S01]  /*28960*/  LDL.LU R7, [R1+0x524] ;  /* 0x0005240001077983 */ /* 0x000f220000300800 */
[C---:B------:R-:W-:Y:S02]  /*28970*/  ISETP.LT.OR P2, PT, R0.reuse, 0x51, !P3 ;  /* 0x000000510000780c */ /* 0x040fe40005f41670 */
[C---:B------:R-:W-:Y:S01]  /*28980*/  ISETP.LT.OR P5, PT, R0.reuse, 0x52, !P3 ;  /* 0x000000520000780c */ /* 0x040fe20005fa1670 */
[----:B------:R0:W-:Y:S01]  /*28990*/  @!P0 STG.E.U8 desc[UR46][R4.64+0x48], R3 ;  /* 0x0000480304008986 */ /* 0x0001e2000c10112e */
[----:B------:R-:W-:-:S02]  /*289a0*/  ISETP.LT.OR P0, PT, R0, 0x51, !P1 ;  /* 0x000000510000780c */ /* 0x000fc40004f01670 */
[----:B0-----:R-:W-:-:S04]  /*289b0*/  @!P4 IADD3 R4, P6, R8, UR44, RZ ;  /* 0x0000002c0804cc10 */ /* 0x001fc8000ffde0ff */
[----:B------:R-:W-:Y:S01]  /*289c0*/  @!P4 IADD3.X R5, R9, UR43, RZ, P6, !PT ;  /* 0x0000002b0905cc10 */ /* 0x000fe2000b7fe4ff */
[----:B--2---:R-:W-:-:S05]  /*289d0*/  @!P4 IMAD R3, R10, R16, RZ ;  /* 0x000000100a03c224 */ /* 0x004fca00078e02ff */
[----:B------:R3:W-:Y:S01]  /*289e0*/  @!P4 STG.E.U8 desc[UR46][R4.64+0x49], R3 ;  /* 0x000049030400c986 */ /* 0x0007e2000c10112e */
[----:B------:R-:W-:Y:S01]  /*289f0*/  ISETP.LT.OR P4, PT, R0, 0x52, !P1 ;  /* 0x000000520000780c */ /* 0x000fe20004f81670 */
[-C--:B----4-:R-:W-:Y:S02]  /*28a00*/  @!P5 IMAD R10, R7, R16.reuse, RZ ;  /* 0x00000010070ad224 */ /* 0x090fe400078e02ff */
[----:B------:R-:W-:Y:S02]  /*28a10*/  @!P2 IMAD.MOV.U32 R7, RZ, RZ, R9 ;  /* 0x000000ffff07a224 */ /* 0x000fe400078e0009 */
[----:B---3--:R-:W-:Y:S01]  /*28a20*/  @!P2 IMAD R3, R6, R16, RZ ;  /* 0x000000100603a224 */ /* 0x008fe200078e02ff */
[----:B------:R-:W-:Y:S01]  /*28a30*/  @!P0 IADD3 R4, P6, R8, UR44, RZ ;  /* 0x0000002c08048c10 */ /* 0x000fe2000ffde0ff */
[----:B------:R-:W-:-:S05]  /*28a40*/  @!P2 IMAD.MOV.U32 R6, RZ, RZ, R8 ;  /* 0x000000ffff06a224 */ /* 0x000fca00078e0008 */
[----:B------:R0:W-:Y:S04]  /*28a50*/  @!P2 STG.E.U8 desc[UR46][R6.64+0x50], R3 ;  /* 0x000050030600a986 */ /* 0x0001e8000c10112e */
[----:B0-----:R-:W2:Y:S01]  /*28a60*/  LDL.LU R7, [R1+0x528] ;  /* 0x0005280001077983 */ /* 0x001ea20000300800 */
[----:B------:R-:W-:Y:S01]  /*28a70*/  @!P5 IMAD.MOV.U32 R6, RZ, RZ, R8 ;  /* 0x000000ffff06d224 */ /* 0x000fe200078e0008 */
[----:B------:R-:W-:Y:S01]  /*28a80*/  @!P0 IADD3.X R5, R9, UR43, RZ, P6, !PT ;  /* 0x0000002b09058c10 */ /* 0x000fe2000b7fe4ff */
[----:B--2---:R-:W-:Y:S02]  /*28a90*/  @!P0 IMAD R3, R7, R16, RZ ;  /* 0x0000001007038224 */ /* 0x004fe400078e02ff */
[----:B------:R-:W-:-:S05]  /*28aa0*/  @!P5 IMAD.MOV.U32 R7, RZ, RZ, R9 ;  /* 0x000000ffff07d224 */ /* 0x000fca00078e0009 */
[----:B------:R0:W-:Y:S04]  /*28ab0*/  @!P5 STG.E.U8 desc[UR46][R6.64+0x51], R10 ;  /* 0x0000510a0600d986 */ /* 0x0001e8000c10112e */
[----:B0-----:R-:W2:Y:S04]  /*28ac0*/  LDL.LU R10, [R1+0x52c] ;  /* 0x00052c00010a7983 */ /* 0x001ea80000300800 */
[----:B------:R-:W3:Y:S04]  /*28ad0*/  LDL.LU R6, [R1+0x530] ;  /* 0x0005300001067983 */ /* 0x000ee80000300800 */
[----:B------:R-:W4:Y:S01]  /*28ae0*/  LDL.LU R7, [R1+0x534] ;  /* 0x0005340001077983 */ /* 0x000f220000300800 */
[----:B------:R-:W-:-:S02]  /*28af0*/  ISETP.LT.OR P2, PT, R0, 0x59, !P3 ;  /* 0x000000590000780c */ /* 0x000fc40005f41670 */
[C---:B------:R-:W-:Y:S01]  /*28b00*/  ISETP.LT.OR P5, PT, R0.reuse, 0x5a, !P3 ;  /* 0x0000005a0000780c */ /* 0x040fe20005fa1670 */
[----:B------:R0:W-:Y:S01]  /*28b10*/  @!P0 STG.E.U8 desc[UR46][R4.64+0x50], R3 ;  /* 0x0000500304008986 */ /* 0x0001e2000c10112e */
[----:B------:R-:W-:Y:S02]  /*28b20*/  ISETP.LT.OR P0, PT, R0, 0x59, !P1 ;  /* 0x000000590000780c */ /* 0x000fe40004f01670 */
        /* <DEDUP_REMOVED lines=133> */
[----:B------:R-:W-:Y:S02]  /*29380*/  @!P0 IADD3.X R5, R9, UR43, RZ, P6, !PT ;  /* 0x0000002b09058c10 */ /* 0x000fe4000b7fe4ff */
[----:B------:R-:W-:Y:S02]  /*29390*/  ISETP.LT.OR P2, PT, R0, 0x89, !P3 ;  /* 0x000000890000780c */ /* 0x000fe40005f41670 */
[----:B------:R-:W-:Y:S01]  /*293a0*/  LOP3.LUT R18, R18, 0xffffffbf, RZ, 0xc0, !PT ;  /* 0xffffffbf12127812 */ /* 0x000fe200078ec0ff */
[----:B------:R-:W-:-:S03]  /*293b0*/  USHF.L.U64.HI UR4, UR10, 0x7, UR11 ;  /* 0x000000070a047899 */ /* 0x000fc6000801020b */
[----:B------:R-:W-:Y:S01]  /*293c0*/  @P3 LOP3.LUT R18, R18, 0x40, RZ, 0xfc, !PT ;  /* 0x0000004012123812 */ /* 0x000fe200078efcff */
[----:B--2---:R-:W-:Y:S02]  /*293d0*/  @!P0 IMAD R3, R7, R16, RZ ;  /* 0x0000001007038224 */ /* 0x004fe400078e02ff */
[----:B------:R-:W-:-:S05]  /*293e0*/  @!P5 IMAD.MOV.U32 R7, RZ, RZ, R9 ;  /* 0x000000ffff07d224 */ /* 0x000fca00078e0009 */
[----:B------:R0:W-:Y:S01]  /*293f0*/  @!P5 STG.E.U8 desc[UR46][R6.64+0x81], R10 ;  /* 0x0000810a0600d986 */ /* 0x0001e2000c10112e */
[----:B------:R-:W-:-:S03]  /*29400*/  ISETP.LT.OR P5, PT, R0, 0x8a, !P3 ;  /* 0x0000008a0000780c */ /* 0x000fc60005fa1670 */
[----:B------:R1:W-:Y:S01]  /*29410*/  @!P0 STG.E.U8 desc[UR46][R4.64+0x80], R3 ;  /* 0x0000800304008986 */ /* 0x0003e2000c10112e */
[----:B------:R-:W-:Y:S01]  /*29420*/  ISETP.LT.OR P0, PT, R0, 0x89, !P1 ;  /* 0x000000890000780c */ /* 0x000fe20004f01670 */
[----:B0-----:R-:W-:Y:S02]  /*29430*/  @!P2 IMAD.MOV.U32 R6, RZ, RZ, R8 ;  /* 0x000000ffff06a224 */ /* 0x001fe400078e0008 */
[----:B------:R-:W-:Y:S01]  /*29440*/  @!P2 IMAD.MOV.U32 R7, RZ, RZ, R9 ;  /* 0x000000ffff07a224 */ /* 0x000fe200078e0009 */
[----:B-1----:R-:W-:Y:S01]  /*29450*/  @!P4 IADD3 R4, P6, R8, UR44, RZ ;  /* 0x0000002c0804cc10 */ /* 0x002fe2000ffde0ff */
[----:B------:R-:W-:-:S04]  /*29460*/  @!P4 IMAD R3, R14, R16, RZ ;  /* 0x000000100e03c224 */ /* 0x000fc800078e02ff */
[-C--:B------:R-:W-:Y:S01]  /*29470*/  @!P5 IMAD R10, R234, R16.reuse, RZ ;  /* 0x00000010ea0ad224 */ /* 0x080fe200078e02ff */
[----:B------:R-:W-:Y:S01]  /*29480*/  @!P4 IADD3.X R5, R9, UR43, RZ, P6, !PT ;  /* 0x0000002b0905cc10 */ /* 0x000fe2000b7fe4ff */
[----:B------:R-:W2:Y:S04]  /*29490*/  LDL.LU R14, [R1+0x414] ;  /* 0x00041400010e7983 */ /* 0x000ea80000300800 */
[----:B------:R0:W-:Y:S01]  /*294a0*/  @!P4 STG.E.U8 desc[UR46][R4.64+0x81], R3 ;  /* 0x000081030400c986 */ /* 0x0001e2000c10112e */
[----:B------:R-:W-:Y:S01]  /*294b0*/  ISETP.LT.OR P4, PT, R0, 0x8a, !P1 ;  /* 0x0000008a0000780c */ /* 0x000fe20004f81670 */
[----:B0-----:R-:W-:Y:S01]  /*294c0*/  @!P2 IMAD R3, R235, R16, RZ ;  /* 0x00000010eb03a224 */ /* 0x001fe200078e02ff */
[----:B------:R-:W-:Y:S01]  /*294d0*/  @!P0 IADD3 R4, P6, R8, UR44, RZ ;  /* 0x0000002c08048c10 */ /* 0x000fe2000ffde0ff */
[----:B------:R-:W3:Y:S03]  /*294e0*/  LDL.LU R235, [R1+0x418] ;  /* 0x0004180001eb7983 */ /* 0x000ee60000300800 */
[----:B------:R-:W-:Y:S01]  /*294f0*/  @!P0 IADD3.X R5, R9, UR43, RZ, P6, !PT ;  /* 0x0000002b09058c10 */ /* 0x000fe2000b7fe4ff */
[----:B------:R0:W-:Y:S01]  /*29500*/  @!P2 STG.E.U8 desc[UR46][R6.64+0x88], R3 ;  /* 0x000088030600a986 */ /* 0x0001e2000c10112e */
[----:B------:R-:W-:-:S03]  /*29510*/  ISETP.LT.OR P2, PT, R0, 0x91, !P3 ;  /* 0x000000910000780c */ /* 0x000fc60005f41670 */
[----:B------:R-:W4:Y:S01]  /*29520*/  LDL.LU R234, [R1+0x41c] ;  /* 0x00041c0001ea7983 */ /* 0x000f220000300800 */
[----:B0-----:R-:W-:Y:S02]  /*29530*/  @!P5 IMAD.MOV.U32 R6, RZ, RZ, R8 ;  /* 0x000000ffff06d224 */ /* 0x001fe400078e0008 */
[----:B------:R-:W-:Y:S02]  /*29540*/  @!P5 IMAD.MOV.U32 R7, RZ, RZ, R9 ;  /* 0x000000ffff07d224 */ /* 0x000fe400078e0009 */
[----:B------:R-:W-:Y:S02]  /*29550*/  @!P0 IMAD R3, R233, R16, RZ ;  /* 0x00000010e9038224 */ /* 0x000fe400078e02ff */
[----:B------:R-:W5:Y:S04]  /*29560*/  LDL.LU R233, [R1+0x420] ;  /* 0x0004200001e97983 */ /* 0x000f680000300800 */
        /* <DEDUP_REMOVED lines=10> */
[----:B------:R-:W5:Y:S04]  /*29610*/  LDL.LU R232, [R1+0x424] ;  /* 0x0004240001e87983 */ /* 0x000f680000300800 */
[----:B------:R0:W-:Y:S01]  /*29620*/  @!P4 STG.E.U8 desc[UR46][R4.64+0x89], R3 ;  /* 0x000089030400c986 */ /* 0x0001e2000c10112e */
[----:B------:R-:W-:Y:S01]  /*29630*/  ISETP.LT.OR P4, PT, R0, 0x92, !P1 ;  /* 0x000000920000780c */ /* 0x000fe20004f81670 */
[----:B0-----:R-:W-:Y:S01]  /*29640*/  @!P2 IMAD R3, R231, R16, RZ ;  /* 0x00000010e703a224 */ /* 0x001fe200078e02ff */
[----:B------:R-:W-:Y:S01]  /*29650*/  @!P0 IADD3 R4, P6, R8, UR44, RZ ;  /* 0x0000002c08048c10 */ /* 0x000fe2000ffde0ff */
[----:B------:R-:W5:Y:S03]  /*29660*/  LDL.LU R231, [R1+0x428] ;  /* 0x0004280001e77983 */ /* 0x000f660000300800 */
[----:B------:R-:W-:Y:S01]  /*29670*/  @!P0 IADD3.X R5, R9, UR43, RZ, P6, !PT ;  /* 0x0000002b09058c10 */ /* 0x000fe2000b7fe4ff */
[----:B------:R0:W-:Y:S01]  /*29680*/  @!P2 STG.E.U8 desc[UR46][R6.64+0x90], R3 ;  /* 0x000090030600a986 */ /* 0x0001e2000c10112e */
[----:B------:R-:W-:-:S03]  /*29690*/  ISETP.LT.OR P2, PT, R0, 0x99, !P3 ;  /* 0x000000990000780c */ /* 0x000fc60005f41670 */
[----:B------:R-:W5:Y:S01]  /*296a0*/  LDL.LU R230, [R1+0x42c] ;  /* 0x00042c0001e67983 */ /* 0x000f620000300800 */
        /* <DEDUP_REMOVED lines=46> */
[----:B------:R-:W-:-:S02]  /*29990*/  ISETP.LT.OR P2, PT, R0, 0xa9, !P1 ;  /* 0x000000a90000780c */ /* 0x000fc40004f41670 */
[C---:B------:R-:W-:Y:S01]  /*299a0*/  ISETP.LT.OR P6, PT, R0.reuse, 0xaa, !P3 ;  /* 0x000000aa0000780c */ /* 0x040fe20005fc1670 */
        /* <DEDUP_REMOVED lines=8> */
[----:B0-----:R-:W-:-:S09]  /*29a30*/  @!P6 IMAD R10, R218, R16, RZ ;  /* 0x00000010da0ae224 */ /* 0x001fd200078e02ff */
[----:B------:R-:W-:Y:S01]  /*29a40*/  @!P5 IMAD.MOV.U32 R6, RZ, RZ, R8 ;  /* 0x000000ffff06d224 */ /* 0x000fe200078e0008 */
[----:B-1----:R-:W-:Y:S01]  /*29a50*/  @!P4 IADD3 R4, P0, R8, UR44, RZ ;  /* 0x0000002c0804cc10 */ /* 0x002fe2000ff1e0ff */
[----:B------:R-:W-:Y:S02]  /*29a60*/  @!P4 IMAD R3, R220, R16, RZ ;  /* 0x00000010dc03c224 */ /* 0x000fe400078e02ff */
[----:B------:R-:W-:Y:S01]  /*29a70*/  @!P5 IMAD.MOV.U32 R7, RZ, RZ, R9 ;  /* 0x000000ffff07d224 */ /* 0x000fe200078e0009 */
[----:B------:R-:W-:Y:S01]  /*29a80*/  @!P4 IADD3.X R5, R9, UR43, RZ, P0, !PT ;  /* 0x0000002b0905cc10 */ /* 0x000fe200087fe4ff */
[----:B------:R-:W5:Y:S01]  /*29a90*/  LDL.LU R220, [R1+0x454] ;  /* 0x0004540001dc7983 */ /* 0x000f620000300800 */
[----:B------:R-:W-:-:S03]  /*29aa0*/  ISETP.LT.OR P0, PT, R0, 0xaa, !P1 ;  /* 0x000000aa0000780c */ /* 0x000fc60004f01670 */
[----:B------:R0:W-:Y:S02]  /*29ab0*/  @!P4 STG.E.U8 desc[UR46][R4.64+0xa1], R3 ;  /* 0x0000a1030400c986 */ /* 0x0001e4000c10112e */
        /* <DEDUP_REMOVED lines=15> */
[----:B0-----:R-:W-:-:S08]  /*29bb0*/  @!P5 IMAD R7, R23, R16, RZ ;  /* 0x000000101707d224 */ /* 0x001fd000078e02ff */
[-C--:B------:R-:W-:Y:S01]  /*29bc0*/  @!P6 IMAD R10, R22, R16.reuse, RZ ;  /* 0x00000010160ae224 */ /* 0x080fe200078e02ff */
[----:B-1----:R-:W-:Y:S01]  /*29bd0*/  @!P0 IADD3 R4, P4, R8, UR44, RZ ;  /* 0x0000002c08048c10 */ /* 0x002fe2000ff9e0ff */
[----:B------:R-:W-:Y:S02]  /*29be0*/  @!P0 IMAD R3, R216, R16, RZ ;  /* 0x00000010d8038224 */ /* 0x000fe400078e02ff */
[----:B------:R-:W5:Y:S01]  /*29bf0*/  LDL.LU R216, [R1+0x464] ;  /* 0x0004640001d87983 */ /* 0x000f620000300800 */
[----:B------:R-:W-:Y:S02]  /*29c00*/  @!P0 IADD3.X R5, R9, UR43, RZ, P4, !PT ;  /* 0x0000002b09058c10 */ /* 0x000fe4000a7fe4ff */
[----:B------:R-:W-:Y:S01]  /*29c10*/  ISETP.LT.OR P4, PT, R0, 0xb2, !P1 ;  /* 0x000000b20000780c */ /* 0x000fe20004f81670 */
[----:B------:R-:W5:Y:S04]  /*29c20*/  LDL.LU R23, [R1+0x468] ;  /* 0x0004680001177983 */ /* 0x000f680000300800 */
[----:B------:R0:W-:Y:S01]  /*29c30*/  @!P0 STG.E.U8 desc[UR46][R4.64+0xa9], R3 ;  /* 0x0000a90304008986 */ /* 0x0001e2000c10112e */
[----:B------:R-:W-:-:S03]  /*29c40*/  @!P2 IADD3 R6, P0, R8, UR44, RZ ;  /* 0x0000002c0806ac10 */ /* 0x000fc6000ff1e0ff */
[----:B------:R-:W5:Y:S01]  /*29c50*/  LDL.LU R22, [R1+0x46c] ;  /* 0x00046c0001167983 */ /* 0x000f620000300800 */
[--C-:B0-----:R-:W-:Y:S02]  /*29c60*/  @!P5 IMAD.MOV.U32 R4, RZ, RZ, R8.reuse ;  /* 0x000000ffff04d224 */ /* 0x101fe400078e0008 */
[--C-:B------:R-:W-:Y:S02]  /*29c70*/  @!P5 IMAD.MOV.U32 R5, RZ, RZ, R9.reuse ;  /* 0x000000ffff05d224 */ /* 0x100fe400078e0009 */
[----:B------:R-:W-:Y:S02]  /*29c80*/  @!P2 IMAD R3, R21, R16, RZ ;  /* 0x000000101503a224 */ /* 0x000fe400078e02ff */
[----:B------:R-:W5:Y:S04]  /*29c90*/  LDL.LU R21, [R1+0x470] ;  /* 0x0004700001157983 */ /* 0x000f680000300800 */
[----:B------:R0:W-:Y:S01]  /*29ca0*/  @!P5 STG.E.U8 desc[UR46][R4.64+0xb0], R7 ;  /* 0x0000b0070400d986 */ /* 0x0001e2000c10112e */
[----:B------:R-:W-:Y:S01]  /*29cb0*/  ISETP.LT.OR P5, PT, R0, 0xb9, !P3 ;  /* 0x000000b90000780c */ /* 0x000fe20005fa1670 */
[----:B0-----:R-:W-:Y:S01]  /*29cc0*/  @!P6 IMAD.MOV.U32 R4, RZ, RZ, R8 ;  /* 0x000000ffff04e224 */ /* 0x001fe200078e0008 */
[----:B------:R-:W-:Y:S01]  /*29cd0*/  @!P2 IADD3.X R7, R9, UR43, RZ, P0, !PT ;  /* 0x0000002b0907ac10 */ /* 0x000fe200087fe4ff */
[----:B------:R-:W-:-:S05]  /*29ce0*/  @!P6 IMAD.MOV.U32 R5, RZ, RZ, R9 ;  /* 0x000000ffff05e224 */ /* 0x000fca00078e0009 */
[----:B------:R0:W-:Y:S01]  /*29cf0*/  @!P6 STG.E.U8 desc[UR46][R4.64+0xb1], R10 ;  /* 0x0000b10a0400e986 */ /* 0x0001e2000c10112e */
[----:B------:R-:W-:-:S03]  /*29d00*/  ISETP.LT.OR P6, PT, R0, 0xba, !P3 ;  /* 0x000000ba0000780c */ /* 0x000fc60005fc1670 */
[----:B------:R1:W-:Y:S01]  /*29d10*/  @!P2 STG.E.U8 desc[UR46][R6.64+0xb0], R3 ;  /* 0x0000b0030600a986 */ /* 0x0003e2000c10112e */
[----:B------:R-:W-:Y:S02]  /*29d20*/  ISETP.LT.OR P2, PT, R0, 0xb9, !P1 ;  /* 0x000000b90000780c */ /* 0x000fe40004f41670 */
[----:B0-----:R-:W-:-:S07]  /*29d30*/  @!P4 IADD3 R4, P0, R8, UR44, RZ ;  /* 0x0000002c0804cc10 */ /* 0x001fce000ff1e0ff */
[-C--:B------:R-:W-:Y:S01]  /*29d40*/  @!P6 IMAD R11, R11, R16.reuse, RZ ;  /* 0x000000100b0be224 */ /* 0x080fe200078e02ff */
[----:B------:R-:W-:Y:S01]  /*29d50*/  @!P4 IADD3.X R5, R9, UR43, RZ, P0, !PT ;  /* 0x0000002b0905cc10 */ /* 0x000fe200087fe4ff */
[-C--:B-1----:R-:W-:Y:S01]  /*29d60*/  @!P4 IMAD R3, R20, R16.reuse, RZ ;  /* 0x000000101403c224 */ /* 0x082fe200078e02ff */
[----:B------:R-:W-:Y:S01]  /*29d70*/  ISETP.LT.OR P0, PT, R0, 0xba, !P1 ;  /* 0x000000ba0000780c */ /* 0x000fe20004f01670 */
[----:B------:R-:W5:Y:S01]  /*29d80*/  LDL.LU R20, [R1+0x474] ;  /* 0x0004740001147983 */ /* 0x000f620000300800 */
[----:B------:R-:W-:-:S03]  /*29d90*/  @!P2 IMAD R12, R12, R16, RZ ;  /* 0x000000100c0ca224 */ /* 0x000fc600078e02ff */
[----:B------:R0:W-:Y:S01]  /*29da0*/  @!P4 STG.E.U8 desc[UR46][R4.64+0xb1], R3 ;  /* 0x0000b1030400c986 */ /* 0x0001e2000c10112e */
[----:B------:R-:W-:-:S07]  /*29db0*/  @!P2 IADD3 R6, P4, R8, UR44, RZ ;  /* 0x0000002c0806ac10 */ /* 0x000fce000ff9e0ff */
[-C--:B------:R-:W-:Y:S02]  /*29dc0*/  @!P0 IMAD R10, R13, R16.reuse, RZ ;  /* 0x000000100d0a8224 */ /* 0x080fe400078e02ff */
[----:B0-----:R-:W-:Y:S02]  /*29dd0*/  @!P5 IMAD R3, R15, R16, RZ ;  /* 0x000000100f03d224 */ /* 0x001fe400078e02ff */
[----:B------:R-:W-:Y:S01]  /*29de0*/  @!P5 IMAD.MOV.U32 R4, RZ, RZ, R8 ;  /* 0x000000ffff04d224 */ /* 0x000fe200078e0008 */
[----:B------:R-:W5:Y:S01]  /*29df0*/  LDL.LU R15, [R1+0x478] ;  /* 0x00047800010f7983 */ /* 0x000f620000300800 */
[----:B------:R-:W-:-:S03]  /*29e00*/  @!P5 IMAD.MOV.U32 R5, RZ, RZ, R9 ;  /* 0x000000ffff05d224 */ /* 0x000fc600078e0009 */
[----:B------:R-:W5:Y:S04]  /*29e10*/  LDL.LU R13, [R1+0x47c] ;  /* 0x00047c00010d7983 */ /* 0x000f680000300800 */
[----:B------:R0:W-:Y:S04]  /*29e20*/  @!P5 STG.E.U8 desc[UR46][R4.64+0xb8], R3 ;  /* 0x0000b8030400d986 */ /* 0x0001e8000c10112e */
[----:B0-----:R-:W2:Y:S01]  /*29e30*/  LDL.LU R3, [R1+0x300] ;  /* 0x0003000001037983 */ /* 0x001ea20000300800 */
[----:B------:R-:W-:Y:S02]  /*29e40*/  @!P6 IMAD.MOV.U32 R4, RZ, RZ, R8 ;  /* 0x000000ffff04e224 */ /* 0x000fe400078e0008 */
[----:B------:R-:W-:Y:S01]  /*29e50*/  @!P6 IMAD.MOV.U32 R5, RZ, RZ, R9 ;  /* 0x000000ffff05e224 */ /* 0x000fe200078e0009 */
[----:B------:R-:W-:-:S02]  /*29e60*/  @!P2 IADD3.X R7, R9, UR43, RZ, P4, !PT ;  /* 0x0000002b0907ac10 */ /* 0x000fc4000a7fe4ff */
[----:B------:R-:W-:Y:S02]  /*29e70*/  ISETP.GE.AND P4, PT, R19, 0x81, PT ;  /* 0x000000811300780c */ /* 0x000fe40003f86270 */
[----:B------:R0:W-:Y:S02]  /*29e80*/  @!P6 STG.E.U8 desc[UR46][R4.64+0xb9], R11 ;  /* 0x0000b90b0400e986 */ /* 0x0001e4000c10112e */
[----:B------:R-:W-:Y:S02]  /*29e90*/  ISETP.LT.OR P6, PT, R0, 0x1, !P4 ;  /* 0x000000010000780c */ /* 0x000fe400067c1670 */
[----:B------:R1:W-:Y:S01]  /*29ea0*/  @!P2 STG.E.U8 desc[UR46][R6.64+0xb8], R12 ;  /* 0x0000b80c0600a986 */ /* 0x0003e2000c10112e */
[----:B0-----:R-:W-:-:S03]  /*29eb0*/  @!P0 IADD3 R4, P5, R8, UR44, RZ ;  /* 0x0000002c08048c10 */ /* 0x001fc6000ffbe0ff */
[----:B------:R-:W3:Y:S01]  /*29ec0*/  LDL.LU R11, [R1+0x304] ;  /* 0x00030400010b7983 */ /* 0x000ee20000300800 */
[----:B------:R-:W-:Y:S01]  /*29ed0*/  @!P0 IADD3.X R5, R9, UR43, RZ, P5, !PT ;  /* 0x0000002b09058c10 */ /* 0x000fe2000affe4ff */
[----:B-1----:R-:W-:Y:S02]  /*29ee0*/  IMAD.U32 R6, RZ, RZ, UR10 ;  /* 0x0000000aff067e24 */ /* 0x002fe4000f8e00ff */
[----:B------:R-:W4:Y:S04]  /*29ef0*/  LDL.LU R12, [R1+0x410] ;  /* 0x00041000010c7983 */ /* 0x000f280000300800 */
[----:B------:R-:W-:Y:S01]  /*29f00*/  @!P0 STG.E.U8 desc[UR46][R4.64+0xb9], R10 ;  /* 0x0000b90a04008986 */ /* 0x000fe2000c10112e */
[----:B------:R-:W-:-:S04]  /*29f10*/  LEA R6, P0, R6, R8, 0x7 ;  /* 0x0000000806067211 */ /* 0x000fc800078038ff */
[----:B------:R-:W-:Y:S01]  /*29f20*/  IADD3.X R7, R9, UR4, RZ, P0, !PT ;  /* 0x0000000409077c10 */ /* 0x000fe200087fe4ff */
[----:B--2---:R-:W-:-:S05]  /*29f30*/  @!P6 IMAD R3, R3, R16, RZ ;  /* 0x000000100303e224 */ /* 0x004fca00078e02ff */
[----:B------:R0:W-:Y:S04]  /*29f40*/  @!P6 STG.E.U8 desc[UR46][R6.64], R3 ;  /* 0x000000030600e986 */ /* 0x0001e8000c10112e */
[----:B0-----:R-:W2:Y:S01]  /*29f50*/  LDL.LU R3, [R1+0x308] ;  /* 0x0003080001037983 */ /* 0x001ea20000300800 */
[----:B------:R-:W-:Y:S02]  /*29f60*/  ISETP.LT.OR P2, PT, R0, 0x2, !P4 ;  /* 0x000000020000780c */ /* 0x000fe40006741670 */
[----:B------:R-:W-:-:S04]  /*29f70*/  ISETP.GE.AND P5, PT, R19, 0x89, PT ;  /* 0x000000891300780c */ /* 0x000fc80003fa6270 */
[----:B------:R-:W-:-:S07]  /*29f80*/  ISETP.LT.OR P0, PT, R0, 0x1, !P5 ;  /* 0x000000010000780c */ /* 0x000fce0006f01670 */
[----:B---3--:R-:W-:Y:S02]  /*29f90*/  @!P2 IMAD R10, R11, R16, RZ ;  /* 0x000000100b0aa224 */ /* 0x008fe400078e02ff */
[----:B------:R-:W-:Y:S02]  /*29fa0*/  @!P2 IMAD.MOV.U32 R4, RZ, RZ, R6 ;  /* 0x000000ffff04a224 */ /* 0x000fe400078e0006 */
[----:B------:R-:W-:-:S05]  /*29fb0*/  @!P2 IMAD.MOV.U32 R5, RZ, RZ, R7 ;  /* 0x000000ffff05a224 */ /* 0x000fca00078e0007 */
[----:B------:R0:W-:Y:S02]  /*29fc0*/  @!P2 STG.E.U8 desc[UR46][R4.64+0x1], R10 ;  /* 0x0000010a0400a986 */ /* 0x0001e4000c10112e */
[----:B0-----:R-:W-:-:S04]  /*29fd0*/  @!P0 IADD3 R10, P2, R6, UR44, RZ ;  /* 0x0000002c060a8c10 */ /* 0x001fc8000ff5e0ff */
[----:B------:R-:W-:Y:S01]  /*29fe0*/  @!P0 IADD3.X R11, R7, UR43, RZ, P2, !PT ;  /* 0x0000002b070b8c10 */ /* 0x000fe200097fe4ff */
[----:B--2---:R-:W-:-:S05]  /*29ff0*/  @!P0 IMAD R3, R3, R16, RZ ;  /* 0x0000001003038224 */ /* 0x004fca00078e02ff */
[----:B------:R0:W-:Y:S04]  /*2a000*/  @!P0 STG.E.U8 desc[UR46][R10.64], R3 ;  /* 0x000000030a008986 */ /* 0x0001e8000c10112e */
[----:B0-----:R-:W2:Y:S04]  /*2a010*/  LDL.LU R3, [R1+0x30c] ;  /* 0x00030c0001037983 */ /* 0x001ea80000300800 */
[----:B------:R-:W3:Y:S01]  /*2a020*/  LDL.LU R10, [R1+0x310] ;  /* 0x00031000010a7983 */ /* 0x000ee20000300800 */
[C---:B------:R-:W-:Y:S02]  /*2a030*/  ISETP.LT.OR P6, PT, R0.reuse, 0x2, !P5 ;  /* 0x000000020000780c */ /* 0x040fe40006fc1670 */
[----:B------:R-:W-:Y:S01]  /*2a040*/  ISETP.LT.OR P0, PT, R0, 0x9, !P4 ;  /* 0x000000090000780c */ /* 0x000fe20006701670 */
[----:B------:R-:W5:Y:S10]  /*2a050*/  LDL.LU R11, [R1+0x314] ;  /* 0x00031400010b7983 */ /* 0x000f740000300800 */
[----:B------:R-:W-:-:S04]  /*2a060*/  @!P6 IADD3 R4, P2, R6, UR44, RZ ;  /* 0x0000002c0604ec10 */ /* 0x000fc8000ff5e0ff */
[----:B------:R-:W-:Y:S01]  /*2a070*/  @!P6 IADD3.X R5, R7, UR43, RZ, P2, !PT ;  /* 0x0000002b0705ec10 */ /* 0x000fe200097fe4ff */
[----:B--2---:R-:W-:-:S05]  /*2a080*/  @!P6 IMAD R3, R3, R16, RZ ;  /* 0x000000100303e224 */ /* 0x004fca00078e02ff */
[----:B------:R3:W-:Y:S02]  /*2a090*/  @!P6 STG.E.U8 desc[UR46][R4.64+0x1], R3 ;  /* 0x000001030400e986 */ /* 0x0007e4000c10112e */
[----:B---3--:R-:W-:Y:S02]  /*2a0a0*/  @!P0 IMAD R3, R10, R16, RZ ;  /* 0x000000100a038224 */ /* 0x008fe400078e02ff */
[----:B------:R-:W-:Y:S02]  /*2a0b0*/  @!P0 IMAD.MOV.U32 R4, RZ, RZ, R6 ;  /* 0x000000ffff048224 */ /* 0x000fe400078e0006 */
[----:B------:R-:W-:-:S05]  /*2a0c0*/  @!P0 IMAD.MOV.U32 R5, RZ, RZ, R7 ;  /* 0x000000ffff058224 */ /* 0x000fca00078e0007 */
[----:B------:R0:W-:Y:S04]  /*2a0d0*/  @!P0 STG.E.U8 desc[UR46][R4.64+0x8], R3 ;  /* 0x0000080304008986 */ /* 0x0001e8000c10112e */
[----:B0-----:R-:W2:Y:S01]  /*2a0e0*/  LDL.LU R3, [R1+0x318] ;  /* 0x0003180001037983 */ /* 0x001ea20000300800 */
[C---:B------:R-:W-:Y:S02]  /*2a0f0*/  ISETP.LT.OR P2, PT, R0.reuse, 0xa, !P4 ;  /* 0x0000000a0000780c */ /* 0x040fe40006741670 */
[----:B------:R-:W-:-:S11]  /*2a100*/  ISETP.LT.OR P6, PT, R0, 0x9, !P5 ;  /* 0x000000090000780c */ /* 0x000fd60006fc1670 */
[----:B-----5:R-:W-:Y:S02]  /*2a110*/  @!P2 IMAD R10, R11, R16, RZ ;  /* 0x000000100b0aa224 */ /* 0x020fe400078e02ff */
        /* <DEDUP_REMOVED lines=367> */
[----:B0-----:R-:W2:Y:S01]  /*2b810*/  LDL.LU R11, [R1+0x40c] ;  /* 0x00040c00010b7983 */ /* 0x001ea20000300800 */
[C---:B------:R-:W-:Y:S02]  /*2b820*/  ISETP.LT.OR P6, PT, R0.reuse, 0x82, !P5 ;  /* 0x000000820000780c */ /* 0x040fe40006fc1670 */
[----:B------:R-:W-:-:S11]  /*2b830*/  ISETP.LT.OR P0, PT, R0, 0x89, !P4 ;  /* 0x000000890000780c */ /* 0x000fd60006701670 */
[----:B------:R-:W-:-:S04]  /*2b840*/  @!P6 IADD3 R4, P2, R6, UR44, RZ ;  /* 0x0000002c0604ec10 */ /* 0x000fc8000ff5e0ff */
[----:B------:R-:W-:Y:S02]  /*2b850*/  @!P6 IADD3.X R5, R7, UR43, RZ, P2, !PT ;  /* 0x0000002b0705ec10 */ /* 0x000fe400097fe4ff */
[----:B------:R-:W-:-:S13]  /*2b860*/  ISETP.LT.OR P2, PT, R0, 0x8a, !P4 ;  /* 0x0000008a0000780c */ /* 0x000fda0006741670 */
[-C--:B------:R-:W-:Y:S02]  /*2b870*/  @!P2 IMAD R10, R14, R16.reuse, RZ ;  /* 0x000000100e0aa224 */ /* 0x080fe400078e02ff */
[----:B--2---:R-:W-:-:S05]  /*2b880*/  @!P6 IMAD R3, R11, R16, RZ ;  /* 0x000000100b03e224 */ /* 0x004fca00078e02ff */
[----:B------:R4:W-:Y:S01]  /*2b890*/  @!P6 STG.E.U8 desc[UR46][R4.64+0x81], R3 ;  /* 0x000081030400e986 */ /* 0x0009e2000c10112e */
[----:B------:R-:W-:Y:S01]  /*2b8a0*/  ISETP.LT.OR P6, PT, R0, 0x89, !P5 ;  /* 0x000000890000780c */ /* 0x000fe20006fc1670 */
[----:B----4-:R-:W-:Y:S02]  /*2b8b0*/  @!P0 IMAD R3, R12, R16, RZ ;  /* 0x000000100c038224 */ /* 0x010fe400078e02ff */
[----:B------:R-:W-:Y:S02]  /*2b8c0*/  @!P0 IMAD.MOV.U32 R4, RZ, RZ, R6 ;  /* 0x000000ffff048224 */ /* 0x000fe400078e0006 */
[----:B------:R-:W-:-:S05]  /*2b8d0*/  @!P0 IMAD.MOV.U32 R5, RZ, RZ, R7 ;  /* 0x000000ffff058224 */ /* 0x000fca00078e0007 */
[----:B------:R0:W-:Y:S01]  /*2b8e0*/  @!P0 STG.E.U8 desc[UR46][R4.64+0x88], R3 ;  /* 0x0000880304008986 */ /* 0x0001e2000c10112e */
[----:B------:R-:W-:Y:S01]  /*2b8f0*/  ISETP.LT.OR P0, PT, R0, 0x8a, !P5 ;  /* 0x0000008a0000780c */ /* 0x000fe20006f01670 */
[----:B0-----:R-:W-:Y:S02]  /*2b900*/  @!P2 IMAD.MOV.U32 R4, RZ, RZ, R6 ;  /* 0x000000ffff04a224 */ /* 0x001fe400078e0006 */
[----:B------:R-:W-:-:S05]  /*2b910*/  @!P2 IMAD.MOV.U32 R5, RZ, RZ, R7 ;  /* 0x000000ffff05a224 */ /* 0x000fca00078e0007 */
[----:B------:R0:W-:Y:S01]  /*2b920*/  @!P2 STG.E.U8 desc[UR46][R4.64+0x89], R10 ;  /* 0x0000890a0400a986 */ /* 0x0001e2000c10112e */
[----:B------:R-:W-:Y:S01]  /*2b930*/  @!P6 IMAD R3, R235, R16, RZ ;  /* 0x00000010eb03e224 */ /* 0x000fe200078e02ff */
[----:B0-----:R-:W-:-:S04]  /*2b940*/  @!P6 IADD3 R10, P2, R6, UR44, RZ ;  /* 0x0000002c060aec10 */ /* 0x001fc8000ff5e0ff */
[----:B------:R-:W-:Y:S02]  /*2b950*/  @!P6 IADD3.X R11, R7, UR43, RZ, P2, !PT ;  /* 0x0000002b070bec10 */ /* 0x000fe400097fe4ff */
[----:B------:R-:W-:-:S03]  /*2b960*/  @!P0 IADD3 R4, P2, R6, UR44, RZ ;  /* 0x0000002c06048c10 */ /* 0x000fc6000ff5e0ff */
[----:B------:R0:W-:Y:S01]  /*2b970*/  @!P6 STG.E.U8 desc[UR46][R10.64+0x88], R3 ;  /* 0x000088030a00e986 */ /* 0x0001e2000c10112e */
[C---:B------:R-:W-:Y:S02]  /*2b980*/  ISETP.LT.OR P6, PT, R0.reuse, 0x91, !P4 ;  /* 0x000000910000780c */ /* 0x040fe400067c1670 */
[----:B------:R-:W-:Y:S02]  /*2b990*/  @!P0 IADD3.X R5, R7, UR43, RZ, P2, !PT ;  /* 0x0000002b07058c10 */ /* 0x000fe400097fe4ff */
[----:B------:R-:W-:Y:S01]  /*2b9a0*/  ISETP.LT.OR P2, PT, R0, 0x92, !P4 ;  /* 0x000000920000780c */ /* 0x000fe20006741670 */
[----:B0-----:R-:W-:-:S05]  /*2b9b0*/  @!P0 IMAD R3, R234, R16, RZ ;  /* 0x00000010ea038224 */ /* 0x001fca00078e02ff */
[----:B------:R0:W-:Y:S01]  /*2b9c0*/  @!P0 STG.E.U8 desc[UR46][R4.64+0x89], R3 ;  /* 0x0000890304008986 */ /* 0x0001e2000c10112e */
[----:B------:R-:W-:-:S06]  /*2b9d0*/  ISETP.LT.OR P0, PT, R0, 0x91, !P5 ;  /* 0x000000910000780c */ /* 0x000fcc0006f01670 */
[-C--:B------:R-:W-:Y:S02]  /*2b9e0*/  @!P2 IMAD R10, R232, R16.reuse, RZ ;  /* 0x00000010e80aa224 */ /* 0x080fe400078e02ff */
[----:B0-----:R-:W-:Y:S02]  /*2b9f0*/  @!P6 IMAD R3, R233, R16, RZ ;  /* 0x00000010e903e224 */ /* 0x001fe400078e02ff */
        /* <DEDUP_REMOVED lines=102> */
[----:B------:R0:W-:Y:S02]  /*2c060*/  @!P0 STG.E.U8 desc[UR46][R4.64+0xb8], R3 ;  /* 0x0000b80304008986 */ /* 0x0001e4000c10112e */
[----:B0-----:R-:W-:Y:S02]  /*2c070*/  @!P2 IMAD.MOV.U32 R4, RZ, RZ, R6 ;  /* 0x000000ffff04a224 */ /* 0x001fe400078e0006 */
[----:B------:R-:W-:-:S05]  /*2c080*/  @!P2 IMAD.MOV.U32 R5, RZ, RZ, R7 ;  /* 0x000000ffff05a224 */ /* 0x000fca00078e0007 */
[----:B------:R0:W-:Y:S01]  /*2c090*/  @!P2 STG.E.U8 desc[UR46][R4.64+0xb9], R10 ;  /* 0x0000b90a0400a986 */ /* 0x0001e2000c10112e */
[----:B------:R-:W-:Y:S01]  /*2c0a0*/  @!P6 IMAD R3, R15, R16, RZ ;  /* 0x000000100f03e224 */ /* 0x000fe200078e02ff */
[----:B0-----:R-:W-:-:S04]  /*2c0b0*/  @!P6 IADD3 R10, P2, R6, UR44, RZ ;  /* 0x0000002c060aec10 */ /* 0x001fc8000ff5e0ff */
[----:B------:R-:W-:Y:S02]  /*2c0c0*/  @!P6 IADD3.X R11, R7, UR43, RZ, P2, !PT ;  /* 0x0000002b070bec10 */ /* 0x000fe400097fe4ff */
[----:B------:R-:W-:-:S03]  /*2c0d0*/  ISETP.LT.OR P0, PT, R0, 0xba, !P5 ;  /* 0x000000ba0000780c */ /* 0x000fc60006f01670 */
[----:B------:R0:W-:Y:S04]  /*2c0e0*/  @!P6 STG.E.U8 desc[UR46][R10.64+0xb8], R3 ;  /* 0x0000b8030a00e986 */ /* 0x0001e8000c10112e */
[----:B0-----:R-:W2:Y:S04]  /*2c0f0*/  LDL.LU R11, [R1+0x184] ;  /* 0x00018400010b7983 */ /* 0x001ea80000300800 */
[----:B------:R-:W3:Y:S04]  /*2c100*/  LDL.LU R14, [R1+0x2a0] ;  /* 0x0002a000010e7983 */ /* 0x000ee80000300800 */
[----:B------:R-:W4:Y:S04]  /*2c110*/  LDL.LU R235, [R1+0x2a4] ;  /* 0x0002a40001eb7983 */ /* 0x000f280000300800 */
        /* <DEDUP_REMOVED lines=9> */
[----:B------:R-:W-:-:S03]  /*2c1b0*/  @!P0 IADD3 R4, P2, R6, UR44, RZ ;  /* 0x0000002c06048c10 */ /* 0x000fc6000ff5e0ff */
[----:B------:R-:W5:Y:S04]  /*2c1c0*/  LDL.LU R225, [R1+0x2cc] ;  /* 0x0002cc0001e17983 */ /* 0x000f680000300800 */
[----:B------:R-:W5:Y:S04]  /*2c1d0*/  LDL.LU R224, [R1+0x2d0] ;  /* 0x0002d00001e07983 */ /* 0x000f680000300800 */
[----:B------:R-:W5:Y:S04]  /*2c1e0*/  LDL.LU R223, [R1+0x2d4] ;  /* 0x0002d40001df7983 */ /* 0x000f680000300800 */
[----:B------:R-:W5:Y:S01]  /*2c1f0*/  LDL.LU R222, [R1+0x2d8] ;  /* 0x0002d80001de7983 */ /* 0x000f620000300800 */
[----:B------:R-:W-:-:S03]  /*2c200*/  @!P0 IADD3.X R5, R7, UR43, RZ, P2, !PT ;  /* 0x0000002b07058c10 */ /* 0x000fc600097fe4ff */
[----:B------:R-:W5:Y:S01]  /*2c210*/  LDL.LU R221, [R1+0x2dc] ;  /* 0x0002dc0001dd7983 */ /* 0x000f620000300800 */
[----:B------:R-:W-:-:S03]  /*2c220*/  @!P0 IMAD R3, R13, R16, RZ ;  /* 0x000000100d038224 */ /* 0x000fc600078e02ff */
        /* <DEDUP_REMOVED lines=8> */
[----:B------:R0:W-:Y:S04]  /*2c2b0*/  @!P0 STG.E.U8 desc[UR46][R4.64+0xb9], R3 ;  /* 0x0000b90304008986 */ /* 0x0001e8000c10112e */
[----:B0-----:R-:W2:Y:S01]  /*2c2c0*/  LDL.LU R3, [R1+0x180] ;  /* 0x0001800001037983 */ /* 0x001ea20000300800 */
[----:B------:R-:W-:-:S04]  /*2c2d0*/  LOP3.LUT R18, R18, 0xfffffff7, RZ, 0xc0, !PT ;  /* 0xfffffff712127812 */ /* 0x000fc800078ec0ff */
[----:B------:R-:W-:-:S04]  /*2c2e0*/  @P4 LOP3.LUT R18, R18, 0x8, RZ, 0xfc, !PT ;  /* 0x0000000812124812 */ /* 0x000fc800078efcff */
[----:B------:R-:W-:-:S04]  /*2c2f0*/  LOP3.LUT R18, R18, 0xffffffef, RZ, 0xc0, !PT ;  /* 0xffffffef12127812 */ /* 0x000fc800078ec0ff */
[----:B------:R-:W-:Y:S02]  /*2c300*/  @P5 LOP3.LUT R18, R18, 0x10, RZ, 0xfc, !PT ;  /* 0x0000001012125812 */ /* 0x000fe400078efcff */
[C---:B------:R-:W-:Y:S01]  /*2c310*/  ISETP.LT.OR P5, PT, R0.reuse, 0xc1, !P1 ;  /* 0x000000c10000780c */ /* 0x040fe20004fa1670 */
[----:B------:R-:W-:Y:S01]  /*2c320*/  IMAD.U32 R10, RZ, RZ, UR10 ;  /* 0x0000000aff0a7e24 */ /* 0x000fe2000f8e00ff */
[----:B------:R-:W-:Y:S01]  /*2c330*/  ISETP.LT.OR P4, PT, R0, 0xc2, !P1 ;  /* 0x000000c20000780c */ /* 0x000fe20004f81670 */
[----:B------:R-:W-:-:S03]  /*2c340*/  USHF.L.U64.HI UR4, UR10, 0x8, UR11 ;  /* 0x000000080a047899 */ /* 0x000fc6000801020b */
[----:B------:R-:W-:-:S04]  /*2c350*/  LEA R4, P0, R10, R8, 0x8 ;  /* 0x000000080a047211 */ /* 0x000fc800078040ff */
[----:B------:R-:W-:-:S03]  /*2c360*/  IADD3.X R5, R9, UR4, RZ, P0, !PT ;  /* 0x0000000409057c10 */ /* 0x000fc600087fe4ff */
[C---:B------:R-:W-:Y:S02]  /*2c370*/  @!P5 IADD3 R12, P0, R8.reuse, UR44, RZ ;  /* 0x0000002c080cdc10 */ /* 0x040fe4000ff1e0ff */
[----:B------:R-:W-:Y:S02]  /*2c380*/  ISETP.GE.AND P2, PT, R19, 0x101, PT ;  /* 0x000001011300780c */ /* 0x000fe40003f46270 */
[----:B------:R-:W-:Y:S02]  /*2c390*/  @!P5 IADD3.X R13, R9, UR43, RZ, P0, !PT ;  /* 0x0000002b090ddc10 */ /* 0x000fe400087fe4ff */
[----:B------:R-:W-:-:S04]  /*2c3a0*/  @!P4 IADD3 R20, P0, R8, UR44, RZ ;  /* 0x0000002c0814cc10 */ /* 0x000fc8000ff1e0ff */
[----:B------:R-:W-:Y:S02]  /*2c3b0*/  @!P4 IADD3.X R21, R9, UR43, RZ, P0, !PT ;  /* 0x0000002b0915cc10 */ /* 0x000fe400087fe4ff */
[----:B------:R-:W-:-:S13]  /*2c3c0*/  ISETP.LT.OR P0, PT, R0, 0x1, !P2 ;  /* 0x000000010000780c */ /* 0x000fda0005701670 */
[----:B--2---:R-:W-:-:S05]  /*2c3d0*/  @!P0 IMAD R3, R3, R16, RZ ;  /* 0x0000001003038224 */ /* 0x004fca00078e02ff */
[----:B------:R0:W-:Y:S01]  /*2c3e0*/  @!P0 STG.E.U8 desc[UR46][R4.64], R3 ;  /* 0x0000000304008986 */ /* 0x0001e2000c10112e */
[----:B------:R-:W-:-:S13]  /*2c3f0*/  ISETP.LT.OR P0, PT, R0, 0x2, !P2 ;  /* 0x000000020000780c */ /* 0x000fda0005701670 */
[----:B0-----:R-:W-:-:S05]  /*2c400*/  @!P0 IMAD R3, R11, R16, RZ ;  /* 0x000000100b038224 */ /* 0x001fca00078e02ff */
[----:B------:R0:W-:Y:S04]  /*2c410*/  @!P0 STG.E.U8 desc[UR46][R4.64+0x1], R3 ;  /* 0x0000010304008986 */ /* 0x0001e8000c10112e */
[----:B0-----:R-:W2:Y:S01]  /*2c420*/  LDL.LU R3, [R1+0x188] ;  /* 0x0001880001037983 */ /* 0x001ea20000300800 */
[----:B------:R-:W-:-:S03]  /*2c430*/  ISETP.GE.AND P0, PT, R19, 0x109, PT ;  /* 0x000001091300780c */ /* 0x000fc60003f06270 */
[----:B------:R-:W3:Y:S01]  /*2c440*/  LDL.LU R19, [R1+0x29c] ;  /* 0x00029c0001137983 */ /* 0x000ee20000300800 */
[----:B------:R-:W-:-:S13]  /*2c450*/  ISETP.LT.OR P6, PT, R0, 0x1, !P0 ;  /* 0x000000010000780c */ /* 0x000fda00047c1670 */
[----:B------:R-:W-:-:S04]  /*2c460*/  @!P6 IADD3 R10, P3, R4, UR44, RZ ;  /* 0x0000002c040aec10 */ /* 0x000fc8000ff7e0ff */
[----:B------:R-:W-:Y:S01]  /*2c470*/  @!P6 IADD3.X R11, R5, UR43, RZ, P3, !PT ;  /* 0x0000002b050bec10 */ /* 0x000fe20009ffe4ff */
[----:B--2---:R-:W-:-:S05]  /*2c480*/  @!P6 IMAD R3, R3, R16, RZ ;  /* 0x000000100303e224 */ /* 0x004fca00078e02ff */
[----:B------:R0:W-:Y:S04]  /*2c490*/  @!P6 STG.E.U8 desc[UR46][R10.64], R3 ;  /* 0x000000030a00e986 */ /* 0x0001e8000c10112e */
[----:B0-----:R-:W2:Y:S01]  /*2c4a0*/  LDL.LU R3, [R1+0x18c] ;  /* 0x00018c0001037983 */ /* 0x001ea20000300800 */
[----:B------:R-:W-:-:S13]  /*2c4b0*/  ISETP.LT.OR P6, PT, R0, 0x2, !P0 ;  /* 0x000000020000780c */ /* 0x000fda00047c1670 */
[----:B------:R-:W-:-:S04]  /*2c4c0*/  @!P6 IADD3 R10, P3, R4, UR44, RZ ;  /* 0x0000002c040aec10 */ /* 0x000fc8000ff7e0ff */
[----:B------:R-:W-:Y:S01]  /*2c4d0*/  @!P6 IADD3.X R11, R5, UR43, RZ, P3, !PT ;  /* 0x0000002b050bec10 */ /* 0x000fe20009ffe4ff */
[----:B--2---:R-:W-:-:S05]  /*2c4e0*/  @!P6 IMAD R3, R3, R16, RZ ;  /* 0x000000100303e224 */ /* 0x004fca00078e02ff */
[----:B------:R0:W-:Y:S04]  /*2c4f0*/  @!P6 STG.E.U8 desc[UR46][R10.64+0x1], R3 ;  /* 0x000001030a00e986 */ /* 0x0001e8000c10112e */
[----:B0-----:R-:W2:Y:S04]  /*2c500*/  LDL.LU R10, [R1+0x190] ;  /* 0x00019000010a7983 */ /* 0x001ea80000300800 */
[----:B------:R-:W4:Y:S01]  /*2c510*/  LDL.LU R11, [R1+0x194] ;  /* 0x00019400010b7983 */ /* 0x000f220000300800 */
[----:B------:R-:W-:-:S13]  /*2c520*/  ISETP.LT.OR P6, PT, R0, 0x9, !P2 ;  /* 0x000000090000780c */ /* 0x000fda00057c1670 */
[----:B--2---:R-:W-:-:S05]  /*2c530*/  @!P6 IMAD R3, R10, R16, RZ ;  /* 0x000000100a03e224 */ /* 0x004fca00078e02ff */
[----:B------:R4:W-:Y:S01]  /*2c540*/  @!P6 STG.E.U8 desc[UR46][R4.64+0x8], R3 ;  /* 0x000008030400e986 */ /* 0x0009e2000c10112e */
[----:B------:R-:W-:-:S13]  /*2c550*/  ISETP.LT.OR P6, PT, R0, 0xa, !P2 ;  /* 0x0000000a0000780c */ /* 0x000fda00057c1670 */
[----:B----4-:R-:W-:-:S05]  /*2c560*/  @!P6 IMAD R3, R11, R16, RZ ;  /* 0x000000100b03e224 */ /* 0x010fca00078e02ff */
[----:B------:R0:W-:Y:S04]  /*2c570*/  @!P6 STG.E.U8 desc[UR46][R4.64+0x9], R3 ;  /* 0x000009030400e986 */ /* 0x0001e8000c10112e */
[----:B0-----:R-:W2:Y:S01]  /*2c580*/  LDL.LU R3, [R1+0x198] ;  /* 0x0001980001037983 */ /* 0x001ea20000300800 */
        /* <DEDUP_REMOVED lines=324> */
[----:B------:R0:W-:Y:S01]  /*2d9d0*/  @!P6 STG.E.U8 desc[UR46][R10.64+0x88], R3 ;  /* 0x000088030a00e986 */ /* 0x0001e2000c10112e */
[----:B------:R-:W-:-:S13]  /*2d9e0*/  ISETP.LT.OR P6, PT, R0, 0x8a, !P0 ;  /* 0x0000008a0000780c */ /* 0x000fda00047c1670 */
[----:B0-----:R-:W-:Y:S01]  /*2d9f0*/  @!P6 IADD3 R10, P3, R4, UR44, RZ ;  /* 0x0000002c040aec10 */ /* 0x001fe2000ff7e0ff */
[----:B---3--:R-:W-:-:S03]  /*2da00*/  @!P6 IMAD R3, R19, R16, RZ ;  /* 0x000000101303e224 */ /* 0x008fc600078e02ff */
[----:B------:R-:W-:-:S05]  /*2da10*/  @!P6 IADD3.X R11, R5, UR43, RZ, P3, !PT ;  /* 0x0000002b050bec10 */ /* 0x000fca0009ffe4ff */
[----:B------:R0:W-:Y:S01]  /*2da20*/  @!P6 STG.E.U8 desc[UR46][R10.64+0x89], R3 ;  /* 0x000089030a00e986 */ /* 0x0001e2000c10112e */
[----:B------:R-:W-:-:S13]  /*2da30*/  ISETP.LT.OR P6, PT, R0, 0x91, !P2 ;  /* 0x000000910000780c */ /* 0x000fda00057c1670 */
[----:B0-----:R-:W-:Y:S02]  /*2da40*/  @!P6 IMAD R3, R14, R16, RZ ;  /* 0x000000100e03e224 */ /* 0x001fe400078e02ff */
[----:B------:R-:W2:Y:S04]  /*2da50*/  LDL.LU R14, [R1+0x4] ;  /* 0x00000400010e7983 */ /* 0x000ea80000300800 */
[----:B------:R0:W-:Y:S01]  /*2da60*/  @!P6 STG.E.U8 desc[UR46][R4.64+0x90], R3 ;  /* 0x000090030400e986 */ /* 0x0001e2000c10112e */
[----:B------:R-:W-:-:S13]  /*2da70*/  ISETP.LT.OR P6, PT, R0, 0x92, !P2 ;  /* 0x000000920000780c */ /* 0x000fda00057c1670 */
[----:B0-----:R-:W-:-:S05]  /*2da80*/  @!P6 IMAD R3, R235, R16, RZ ;  /* 0x00000010eb03e224 */ /* 0x001fca00078e02ff */
[----:B------:R5:W-:Y:S01]  /*2da90*/  @!P6 STG.E.U8 desc[UR46][R4.64+0x91], R3 ;  /* 0x000091030400e986 */ /* 0x000be2000c10112e */
[----:B------:R-:W-:-:S13]  /*2daa0*/  ISETP.LT.OR P6, PT, R0, 0x91, !P0 ;  /* 0x000000910000780c */ /* 0x000fda00047c1670 */
[----:B------:R-:W-:Y:S01]  /*2dab0*/  @!P6 IADD3 R10, P3, R4, UR44, RZ ;  /* 0x0000002c040aec10 */ /* 0x000fe2000ff7e0ff */
[----:B-----5:R-:W-:-:S03]  /*2dac0*/  @!P6 IMAD R3, R234, R16, RZ ;  /* 0x00000010ea03e224 */ /* 0x020fc600078e02ff */
[----:B------:R-:W-:-:S05]  /*2dad0*/  @!P6 IADD3.X R11, R5, UR43, RZ, P3, !PT ;  /* 0x0000002b050bec10 */ /* 0x000fca0009ffe4ff */
[----:B------:R0:W-:Y:S01]  /*2dae0*/  @!P6 STG.E.U8 desc[UR46][R10.64+0x90], R3 ;  /* 0x000090030a00e986 */ /* 0x0001e2000c10112e */
[----:B------:R-:W-:-:S13]  /*2daf0*/  ISETP.LT.OR P6, PT, R0, 0x92, !P0 ;  /* 0x000000920000780c */ /* 0x000fda00047c1670 */
[----:B0-----:R-:W-:Y:S01]  /*2db00*/  @!P6 IADD3 R10, P3, R4, UR44, RZ ;  /* 0x0000002c040aec10 */ /* 0x001fe2000ff7e0ff */
[----:B------:R-:W-:-:S03]  /*2db10*/  @!P6 IMAD R3, R233, R16, RZ ;  /* 0x00000010e903e224 */ /* 0x000fc600078e02ff */
[----:B------:R-:W-:-:S05]  /*2db20*/  @!P6 IADD3.X R11, R5, UR43, RZ, P3, !PT ;  /* 0x0000002b050bec10 */ /* 0x000fca0009ffe4ff */
[----:B------:R0:W-:Y:S01]  /*2db30*/  @!P6 STG.E.U8 desc[UR46][R10.64+0x91], R3 ;  /* 0x000091030a00e986 */ /* 0x0001e2000c10112e */
[----:B------:R-:W-:-:S13]  /*2db40*/  ISETP.LT.OR P6, PT, R0, 0x99, !P2 ;  /* 0x000000990000780c */ /* 0x000fda00057c1670 */
[----:B0-----:R-:W-:-:S05]  /*2db50*/  @!P6 IMAD R3, R232, R16, RZ ;  /* 0x00000010e803e224 */ /* 0x001fca00078e02ff */
[----:B------:R0:W-:Y:S01]  /*2db60*/  @!P6 STG.E.U8 desc[UR46][R4.64+0x98], R3 ;  /* 0x000098030400e986 */ /* 0x0001e2000c10112e */
[----:B------:R-:W-:-:S13]  /*2db70*/  ISETP.LT.OR P6, PT, R0, 0x9a, !P2 ;  /* 0x0000009a0000780c */ /* 0x000fda00057c1670 */
[----:B0-----:R-:W-:-:S05]  /*2db80*/  @!P6 IMAD R3, R231, R16, RZ ;  /* 0x00000010e703e224 */ /* 0x001fca00078e02ff */
[----:B------:R0:W-:Y:S01]  /*2db90*/  @!P6 STG.E.U8 desc[UR46][R4.64+0x99], R3 ;  /* 0x000099030400e986 */ /* 0x0001e2000c10112e */
[----:B------:R-:W-:-:S13]  /*2dba0*/  ISETP.LT.OR P6, PT, R0, 0x99, !P0 ;  /* 0x000000990000780c */ /* 0x000fda00047c1670 */
[----:B------:R-:W-:Y:S01]  /*2dbb0*/  @!P6 IADD3 R10, P3, R4, UR44, RZ ;  /* 0x0000002c040aec10 */ /* 0x000fe2000ff7e0ff */
[----:B0-----:R-:W-:-:S03]  /*2dbc0*/  @!P6 IMAD R3, R230, R16, RZ ;  /* 0x00000010e603e224 */ /* 0x001fc600078e02ff */
        /* <DEDUP_REMOVED lines=61> */
[----:B------:R-:W-:Y:S02]  /*2dfa0*/  ISETP.LT.OR P6, PT, R0, 0xb9, !P0 ;  /* 0x000000b90000780c */ /* 0x000fe400047c1670 */
[C---:B------:R-:W-:Y:S02]  /*2dfb0*/  LOP3.LUT P3, RZ, R18.reuse, 0x40, RZ, 0xc0, !PT ;  /* 0x0000004012ff7812 */ /* 0x040fe4000786c0ff */
[----:B------:R-:W-:-:S04]  /*2dfc0*/  LOP3.LUT R18, R18, 0xffffffdf, RZ, 0xc0, !PT ;  /* 0xffffffdf12127812 */ /* 0x000fc800078ec0ff */
[----:B------:R-:W-:-:S05]  /*2dfd0*/  @P2 LOP3.LUT R18, R18, 0x20, RZ, 0xfc, !PT ;  /* 0x0000002012122812 */ /* 0x000fca00078efcff */
[----:B------:R-:W-:Y:S01]  /*2dfe0*/  @!P6 IADD3 R10, P2, R4, UR44, RZ ;  /* 0x0000002c040aec10 */ /* 0x000fe2000ff5e0ff */
[----:B0-----:R-:W-:-:S03]  /*2dff0*/  @!P6 IMAD R3, R22, R16, RZ ;  /* 0x000000101603e224 */ /* 0x001fc600078e02ff */
[----:B------:R-:W-:-:S05]  /*2e000*/  @!P6 IADD3.X R11, R5, UR43, RZ, P2, !PT ;  /* 0x0000002b050bec10 */ /* 0x000fca00097fe4ff */
[----:B------:R0:W-:Y:S01]  /*2e010*/  @!P6 STG.E.U8 desc[UR46][R10.64+0xb8], R3 ;  /* 0x0000b8030a00e986 */ /* 0x0001e2000c10112e */
[----:B------:R-:W-:-:S13]  /*2e020*/  ISETP.LT.OR P6, PT, R0, 0xba, !P0 ;  /* 0x000000ba0000780c */ /* 0x000fda00047c1670 */
[----:B0-----:R-:W-:Y:S02]  /*2e030*/  @!P6 IMAD R3, R15, R16, RZ ;  /* 0x000000100f03e224 */ /* 0x001fe400078e02ff */
        /* <DEDUP_REMOVED lines=27> */
[----:B0-----:R-:W2:Y:S01]  /*2e1f0*/  LDL.LU R11, [R1] ;  /* 0x00000000010b7983 */ /* 0x001ea20000300800 */
[----:B------:R-:W-:-:S13]  /*2e200*/  ISETP.LT.OR P6, PT, R0, 0xc1, !P3 ;  /* 0x000000c10000780c */ /* 0x000fda0005fc1670 */
[----:B--2---:R-:W-:-:S05]  /*2e210*/  @!P6 IMAD R3, R11, R16, RZ ;  /* 0x000000100b03e224 */ /* 0x004fca00078e02ff */
[----:B------:R0:W-:Y:S01]  /*2e220*/  @!P6 STG.E.U8 desc[UR46][R8.64+0xc0], R3 ;  /* 0x0000c0030800e986 */ /* 0x0001e2000c10112e */
[----:B------:R-:W-:-:S13]  /*2e230*/  ISETP.LT.OR P6, PT, R0, 0xc2, !P3 ;  /* 0x000000c20000780c */ /* 0x000fda0005fc1670 */
[----:B0-----:R-:W-:-:S05]  /*2e240*/  @!P6 IMAD R3, R14, R16, RZ ;  /* 0x000000100e03e224 */ /* 0x001fca00078e02ff */
[----:B------:R3:W-:Y:S02]  /*2e250*/  @!P6 STG.E.U8 desc[UR46][R8.64+0xc1], R3 ;  /* 0x0000c1030800e986 */ /* 0x0007e4000c10112e */
[----:B---3--:R-:W-:-:S05]  /*2e260*/  @!P5 IMAD R3, R15, R16, RZ ;  /* 0x000000100f03d224 */ /* 0x008fca00078e02ff */
[----:B------:R0:W-:Y:S04]  /*2e270*/  @!P5 STG.E.U8 desc[UR46][R12.64+0xc0], R3 ;  /* 0x0000c0030c00d986 */ /* 0x0001e8000c10112e */
[----:B0-----:R-:W2:Y:S04]  /*2e280*/  LDL.LU R3, [R1+0xc] ;  /* 0x00000c0001037983 */ /* 0x001ea80000300800 */
[----:B------:R-:W3:Y:S04]  /*2e290*/  LDL.LU R12, [R1+0x10] ;  /* 0x00001000010c7983 */ /* 0x000ee80000300800 */
[----:B------:R-:W4:Y:S01]  /*2e2a0*/  LDL.LU R13, [R1+0x14] ;  /* 0x00001400010d7983 */ /* 0x000f220000300800 */
[----:B------:R-:W-:Y:S01]  /*2e2b0*/  ISETP.LT.OR P2, PT, R0, 0xc9, !P1 ;  /* 0x000000c90000780c */ /* 0x000fe20004f41670 */
[----:B--2---:R-:W-:-:S05]  /*2e2c0*/  @!P4 IMAD R3, R3, R16, RZ ;  /* 0x000000100303c224 */ /* 0x004fca00078e02ff */
[----:B------:R0:W-:Y:S04]  /*2e2d0*/  @!P4 STG.E.U8 desc[UR46][R20.64+0xc1], R3 ;  /* 0x0000c1031400c986 */ /* 0x0001e8000c10112e */
[----:B0-----:R-:W2:Y:S01]  /*2e2e0*/  LDL.LU R21, [R1+0x18] ;  /* 0x0000180001157983 */ /* 0x001ea20000300800 */
[----:B------:R-:W-:-:S13]  /*2e2f0*/  ISETP.LT.OR P4, PT, R0, 0xc9, !P3 ;  /* 0x000000c90000780c */ /* 0x000fda0005f81670 */
[----:B---3--:R-:W-:-:S05]  /*2e300*/  @!P4 IMAD R3, R12, R16, RZ ;  /* 0x000000100c03c224 */ /* 0x008fca00078e02ff */
[----:B------:R4:W-:Y:S01]  /*2e310*/  @!P4 STG.E.U8 desc[UR46][R8.64+0xc8], R3 ;  /* 0x0000c8030800c986 */ /* 0x0009e2000c10112e */
[----:B------:R-:W-:Y:S02]  /*2e320*/  ISETP.LT.OR P4, PT, R0, 0xca, !P3 ;  /* 0x000000ca0000780c */ /* 0x000fe40005f81670 */
[----:B------:R-:W-:-:S04]  /*2e330*/  @!P2 IADD3 R10, P6, R8, UR44, RZ ;  /* 0x0000002c080aac10 */ /* 0x000fc8000ffde0ff */
[----:B------:R-:W-:-:S07]  /*2e340*/  @!P2 IADD3.X R11, R9, UR43, RZ, P6, !PT ;  /* 0x0000002b090bac10 */ /* 0x000fce000b7fe4ff */
[----:B----4-:R-:W-:-:S05]  /*2e350*/  @!P4 IMAD R3, R13, R16, RZ ;  /* 0x000000100d03c224 */ /* 0x010fca00078e02ff */
[----:B------:R2:W-:Y:S02]  /*2e360*/  @!P4 STG.E.U8 desc[UR46][R8.64+0xc9], R3 ;  /* 0x0000c9030800c986 */ /* 0x0005e4000c10112e */
[----:B--2---:R-:W-:-:S05]  /*2e370*/  @!P2 IMAD R3, R21, R16, RZ ;  /* 0x000000101503a224 */ /* 0x004fca00078e02ff */
[----:B------:R0:W-:Y:S04]  /*2e380*/  @!P2 STG.E.U8 desc[UR46][R10.64+0xc8], R3 ;  /* 0x0000c8030a00a986 */ /* 0x0001e8000c10112e */
[----:B0-----:R-:W2:Y:S01]  /*2e390*/  LDL.LU R3, [R1+0x1c] ;  /* 0x00001c0001037983 */ /* 0x001ea20000300800 */
[----:B------:R-:W-:-:S03]  /*2e3a0*/  ISETP.LT.OR P6, PT, R0, 0xca, !P1 ;  /* 0x000000ca0000780c */ /* 0x000fc60004fc1670 */
[----:B------:R-:W3:Y:S04]  /*2e3b0*/  LDL.LU R10, [R1+0x20] ;  /* 0x00002000010a7983 */ /* 0x000ee80000300800 */
[----:B------:R-:W4:Y:S06]  /*2e3c0*/  LDL.LU R11, [R1+0x24] ;  /* 0x00002400010b7983 */ /* 0x000f2c0000300800 */
[----:B------:R-:W-:-:S04]  /*2e3d0*/  @!P6 IADD3 R14, P5, R8, UR44, RZ ;  /* 0x0000002c080eec10 */ /* 0x000fc8000ffbe0ff */
[----:B------:R-:W-:Y:S01]  /*2e3e0*/  @!P6 IADD3.X R15, R9, UR43, RZ, P5, !PT ;  /* 0x0000002b090fec10 */ /* 0x000fe2000affe4ff */
[----:B--2---:R-:W-:-:S05]  /*2e3f0*/  @!P6 IMAD R3, R3, R16, RZ ;  /* 0x000000100303e224 */ /* 0x004fca00078e02ff */
[----:B------:R0:W-:Y:S04]  /*2e400*/  @!P6 STG.E.U8 desc[UR46][R14.64+0xc9], R3 ;  /* 0x0000c9030e00e986 */ /* 0x0001e8000c10112e */
[----:B0-----:R-:W2:Y:S01]  /*2e410*/  LDL.LU R15, [R1+0x28] ;  /* 0x00002800010f7983 */ /* 0x001ea20000300800 */
[C---:B------:R-:W-:Y:S02]  /*2e420*/  ISETP.LT.OR P6, PT, R0.reuse, 0xd1, !P3 ;  /* 0x000000d10000780c */ /* 0x040fe40005fc1670 */
[----:B------:R-:W-:-:S11]  /*2e430*/  ISETP.LT.OR P4, PT, R0, 0xd1, !P1 ;  /* 0x000000d10000780c */ /* 0x000fd60004f81670 */
        /* <DEDUP_REMOVED lines=14> */
[----:B------:R-:W-:Y:S02]  /*2e520*/  @!P2 IADD3.X R21, R9, UR43, RZ, P5, !PT ;  /* 0x0000002b0915ac10 */ /* 0x000fe4000affe4ff */
[C---:B------:R-:W-:Y:S02]  /*2e530*/  ISETP.LT.OR P5, PT, R0.reuse, 0xd9, !P1 ;  /* 0x000000d90000780c */ /* 0x040fe40004fa1670 */
[----:B------:R-:W-:-:S11]  /*2e540*/  ISETP.LT.OR P4, PT, R0, 0xda, !P1 ;  /* 0x000000da0000780c */ /* 0x000fd60004f81670 */
[----:B------:R-:W-:-:S04]  /*2e550*/  @!P5 IADD3 R10, P6, R8, UR44, RZ ;  /* 0x0000002c080adc10 */ /* 0x000fc8000ffde0ff */
[----:B------:R-:W-:Y:S01]  /*2e560*/  @!P5 IADD3.X R11, R9, UR43, RZ, P6, !PT ;  /* 0x0000002b090bdc10 */ /* 0x000fe2000b7fe4ff */
[----:B--2---:R-:W-:-:S05]  /*2e570*/  @!P2 IMAD R3, R3, R16, RZ ;  /* 0x000000100303a224 */ /* 0x004fca00078e02ff */
[----:B------:R0:W-:Y:S04]  /*2e580*/  @!P2 STG.E.U8 desc[UR46][R20.64+0xd1], R3 ;  /* 0x0000d1031400a986 */ /* 0x0001e8000c10112e */
[----:B0-----:R-:W2:Y:S01]  /*2e590*/  LDL.LU R21, [R1+0x38] ;  /* 0x0000380001157983 */ /* 0x001ea20000300800 */
[----:B------:R-:W-:-:S04]  /*2e5a0*/  @!P4 IADD3 R14, P6, R8, UR44, RZ ;  /* 0x0000002c080ecc10 */ /* 0x000fc8000ffde0ff */
[----:B------:R-:W-:Y:S02]  /*2e5b0*/  @!P4 IADD3.X R15, R9, UR43, RZ, P6, !PT ;  /* 0x0000002b090fcc10 */ /* 0x000fe4000b7fe4ff */
[----:B------:R-:W-:-:S13]  /*2e5c0*/  ISETP.LT.OR P6, PT, R0, 0xd9, !P3 ;  /* 0x000000d90000780c */ /* 0x000fda0005fc1670 */
[----:B---3--:R-:W-:-:S05]  /*2e5d0*/  @!P6 IMAD R3, R12, R16, RZ ;  /* 0x000000100c03e224 */ /* 0x008fca00078e02ff */
[----:B------:R4:W-:Y:S01]  /*2e5e0*/  @!P6 STG.E.U8 desc[UR46][R8.64+0xd8], R3 ;  /* 0x0000d8030800e986 */ /* 0x0009e2000c10112e */
[----:B------:R-:W-:-:S13]  /*2e5f0*/  ISETP.LT.OR P6, PT, R0, 0xda, !P3 ;  /* 0x000000da0000780c */ /* 0x000fda0005fc1670 */
[----:B----4-:R-:W-:-:S05]  /*2e600*/  @!P6 IMAD R3, R13, R16, RZ ;  /* 0x000000100d03e224 */ /* 0x010fca00078e02ff */
[----:B------:R2:W-:Y:S02]  /*2e610*/  @!P6 STG.E.U8 desc[UR46][R8.64+0xd9], R3 ;  /* 0x0000d9030800e986 */ /* 0x0005e4000c10112e */
[----:B--2---:R-:W-:-:S05]  /*2e620*/  @!P5 IMAD R3, R21, R16, RZ ;  /* 0x000000101503d224 */ /* 0x004fca00078e02ff */
        /* <DEDUP_REMOVED lines=258> */
[----:B0-----:R-:W2:Y:S04]  /*2f650*/  LDL.LU R3, [R1+0x10c] ;  /* 0x00010c0001037983 */ /* 0x001ea80000300800 */
[----:B------:R-:W3:Y:S04]  /*2f660*/  LDL.LU R12, [R1+0x110] ;  /* 0x00011000010c7983 */ /* 0x000ee80000300800 */
[----:B------:R-:W4:Y:S01]  /*2f670*/  LDL.LU R13, [R1+0x114] ;  /* 0x00011400010d7983 */ /* 0x000f220000300800 */
[----:B------:R-:W-:-:S13]  /*2f680*/  ISETP.LT.OR P6, PT, R0, 0x142, !P1 ;  /* 0x000001420000780c */ /* 0x000fda0004fc1670 */
[----:B------:R-:W-:-:S04]  /*2f690*/  @!P6 IADD3 R20, P5, R8, UR44, RZ ;  /* 0x0000002c0814ec10 */ /* 0x000fc8000ffbe0ff */
[----:B------:R-:W-:Y:S01]  /*2f6a0*/  @!P6 IADD3.X R21, R9, UR43, RZ, P5, !PT ;  /* 0x0000002b0915ec10 */ /* 0x000fe2000affe4ff */
[----:B--2---:R-:W-:-:S05]  /*2f6b0*/  @!P6 IMAD R3, R3, R16, RZ ;  /* 0x000000100303e224 */ /* 0x004fca00078e02ff */
[----:B------:R0:W-:Y:S01]  /*2f6c0*/  @!P6 STG.E.U8 desc[UR46][R20.64+0x141], R3 ;  /* 0x000141031400e986 */ /* 0x0001e2000c10112e */
[----:B------:R-:W-:-:S03]  /*2f6d0*/  ISETP.LT.OR P6, PT, R0, 0x149, !P3 ;  /* 0x000001490000780c */ /* 0x000fc60005fc1670 */
[----:B0-----:R-:W2:Y:S10]  /*2f6e0*/  LDL.LU R21, [R1+0x120] ;  /* 0x0001200001157983 */ /* 0x001eb40000300800 */
[----:B---3--:R-:W-:Y:S01]  /*2f6f0*/  @!P6 IMAD R3, R12, R16, RZ ;  /* 0x000000100c03e224 */ /* 0x008fe200078e02ff */
[----:B------:R-:W3:Y:S04]  /*2f700*/  LDL.LU R20, [R1+0x124] ;  /* 0x0001240001147983 */ /* 0x000ee80000300800 */
[----:B------:R4:W-:Y:S01]  /*2f710*/  @!P6 STG.E.U8 desc[UR46][R8.64+0x148], R3 ;  /* 0x000148030800e986 */ /* 0x0009e2000c10112e */
[----:B------:R-:W-:-:S13]  /*2f720*/  ISETP.LT.OR P6, PT, R0, 0x14a, !P3 ;  /* 0x0000014a0000780c */ /* 0x000fda0005fc1670 */
[----:B----4-:R-:W-:-:S05]  /*2f730*/  @!P6 IMAD R3, R13, R16, RZ ;  /* 0x000000100d03e224 */ /* 0x010fca00078e02ff */
[----:B------:R0:W-:Y:S04]  /*2f740*/  @!P6 STG.E.U8 desc[UR46][R8.64+0x149], R3 ;  /* 0x000149030800e986 */ /* 0x0001e8000c10112e */
[----:B0-----:R-:W4:Y:S01]  /*2f750*/  LDL.LU R3, [R1+0x118] ;  /* 0x0001180001037983 */ /* 0x001f220000300800 */
[C---:B------:R-:W-:Y:S02]  /*2f760*/  ISETP.LT.OR P4, PT, R0.reuse, 0x149, !P1 ;  /* 0x000001490000780c */ /* 0x040fe40004f81670 */
[----:B------:R-:W-:-:S11]  /*2f770*/  ISETP.LT.OR P2, PT, R0, 0x14a, !P1 ;  /* 0x0000014a0000780c */ /* 0x000fd60004f41670 */
[----:B------:R-:W-:-:S04]  /*2f780*/  @!P4 IADD3 R10, P5, R8, UR44, RZ ;  /* 0x0000002c080acc10 */ /* 0x000fc8000ffbe0ff */
[----:B------:R-:W-:Y:S02]  /*2f790*/  @!P4 IADD3.X R11, R9, UR43, RZ, P5, !PT ;  /* 0x0000002b090bcc10 */ /* 0x000fe4000affe4ff */
[----:B------:R-:W-:-:S04]  /*2f7a0*/  @!P2 IADD3 R14, P5, R8, UR44, RZ ;  /* 0x0000002c080eac10 */ /* 0x000fc8000ffbe0ff */
[----:B------:R-:W-:Y:S02]  /*2f7b0*/  @!P2 IADD3.X R15, R9, UR43, RZ, P5, !PT ;  /* 0x0000002b090fac10 */ /* 0x000fe4000affe4ff */
[----:B------:R-:W-:-:S13]  /*2f7c0*/  ISETP.LT.OR P5, PT, R0, 0x151, !P1 ;  /* 0x000001510000780c */ /* 0x000fda0004fa1670 */
[----:B------:R-:W-:-:S04]  /*2f7d0*/  @!P5 IADD3 R12, P6, R8, UR44, RZ ;  /* 0x0000002c080cdc10 */ /* 0x000fc8000ffde0ff */
[----:B------:R-:W-:Y:S01]  /*2f7e0*/  @!P5 IADD3.X R13, R9, UR43, RZ, P6, !PT ;  /* 0x0000002b090ddc10 */ /* 0x000fe2000b7fe4ff */
[-C--:B------:R-:W-:Y:S02]  /*2f7f0*/  @!P2 IMAD R19, R19, R16.reuse, RZ ;  /* 0x000000101313a224 */ /* 0x080fe400078e02ff */
[----:B----4-:R-:W-:-:S05]  /*2f800*/  @!P4 IMAD R3, R3, R16, RZ ;  /* 0x000000100303c224 */ /* 0x010fca00078e02ff */
[----:B------:R0:W-:Y:S01]  /*2f810*/  @!P4 STG.E.U8 desc[UR46][R10.64+0x148], R3 ;  /* 0x000148030a00c986 */ /* 0x0001e2000c10112e */
[----:B------:R-:W-:-:S13]  /*2f820*/  ISETP.LT.OR P4, PT, R0, 0x152, !P1 ;  /* 0x000001520000780c */ /* 0x000fda0004f81670 */
[----:B0-----:R-:W-:-:S04]  /*2f830*/  @!P4 IADD3 R10, P6, R8, UR44, RZ ;  /* 0x0000002c080acc10 */ /* 0x001fc8000ffde0ff */
[----:B------:R-:W-:Y:S02]  /*2f840*/  @!P4 IADD3.X R11, R9, UR43, RZ, P6, !PT ;  /* 0x0000002b090bcc10 */ /* 0x000fe4000b7fe4ff */
[----:B------:R-:W-:Y:S01]  /*2f850*/  ISETP.LT.OR P6, PT, R0, 0x151, !P3 ;  /* 0x000001510000780c */ /* 0x000fe20005fc1670 */
[----:B------:R5:W-:-:S12]  /*2f860*/  @!P2 STG.E.U8 desc[UR46][R14.64+0x149], R19 ;  /* 0x000149130e00a986 */ /* 0x000bd8000c10112e */
[----:B--2---:R-:W-:-:S05]  /*2f870*/  @!P6 IMAD R21, R21, R16, RZ ;  /* 0x000000101515e224 */ /* 0x004fca00078e02ff */
[----:B------:R0:W-:Y:S01]  /*2f880*/  @!P6 STG.E.U8 desc[UR46][R8.64+0x150], R21 ;  /* 0x000150150800e986 */ /* 0x0001e2000c10112e */
[C---:B------:R-:W-:Y:S01]  /*2f890*/  ISETP.LT.OR P6, PT, R0.reuse, 0x152, !P3 ;  /* 0x000001520000780c */ /* 0x040fe20005fc1670 */
[-C--:B-----5:R-:W-:Y:S01]  /*2f8a0*/  @!P5 IMAD R19, R235, R16.reuse, RZ ;  /* 0x00000010eb13d224 */ /* 0x0a0fe200078e02ff */
[----:B------:R-:W-:Y:S01]  /*2f8b0*/  ISETP.LT.OR P2, PT, R0, 0x159, !P1 ;  /* 0x000001590000780c */ /* 0x000fe20004f41670 */
[----:B0-----:R-:W-:-:S10]  /*2f8c0*/  @!P4 IMAD R21, R234, R16, RZ ;  /* 0x00000010ea15c224 */ /* 0x001fd400078e02ff */
[----:B---3--:R-:W-:-:S05]  /*2f8d0*/  @!P6 IMAD R3, R20, R16, RZ ;  /* 0x000000101403e224 */ /* 0x008fca00078e02ff */
[----:B------:R0:W-:Y:S04]  /*2f8e0*/  @!P6 STG.E.U8 desc[UR46][R8.64+0x151], R3 ;  /* 0x000151030800e986 */ /* 0x0001e8000c10112e */
[----:B------:R1:W-:Y:S04]  /*2f8f0*/  @!P5 STG.E.U8 desc[UR46][R12.64+0x150], R19 ;  /* 0x000150130c00d986 */ /* 0x0003e8000c10112e */
[----:B------:R2:W-:Y:S01]  /*2f900*/  @!P4 STG.E.U8 desc[UR46][R10.64+0x151], R21 ;  /* 0x000151150a00c986 */ /* 0x0005e2000c10112e */
[----:B------:R-:W-:Y:S02]  /*2f910*/  ISETP.LT.OR P4, PT, R0, 0x159, !P3 ;  /* 0x000001590000780c */ /* 0x000fe40005f81670 */
[----:B------:R-:W-:-:S04]  /*2f920*/  @!P2 IADD3 R14, P6, R8, UR44, RZ ;  /* 0x0000002c080eac10 */ /* 0x000fc8000ffde0ff */
[----:B------:R-:W-:Y:S02]  /*2f930*/  @!P2 IADD3.X R15, R9, UR43, RZ, P6, !PT ;  /* 0x0000002b090fac10 */ /* 0x000fe4000b7fe4ff */
[----:B------:R-:W-:-:S05]  /*2f940*/  ISETP.LT.OR P6, PT, R0, 0x15a, !P1 ;  /* 0x0000015a0000780c */ /* 0x000fca0004fc1670 */
[----:B0-----:R-:W-:-:S05]  /*2f950*/  @!P4 IMAD R3, R233, R16, RZ ;  /* 0x00000010e903c224 */ /* 0x001fca00078e02ff */
[----:B------:R0:W-:Y:S01]  /*2f960*/  @!P4 STG.E.U8 desc[UR46][R8.64+0x158], R3 ;  /* 0x000158030800c986 */ /* 0x0001e2000c10112e */
[----:B------:R-:W-:Y:S02]  /*2f970*/  ISETP.LT.OR P4, PT, R0, 0x15a, !P3 ;  /* 0x0000015a0000780c */ /* 0x000fe40005f81670 */
[----:B-1----:R-:W-:Y:S01]  /*2f980*/  @!P6 IADD3 R12, P5, R8, UR44, RZ ;  /* 0x0000002c080cec10 */ /* 0x002fe2000ffbe0ff */
[----:B--2---:R-:W-:-:S03]  /*2f990*/  @!P2 IMAD R21, R231, R16, RZ ;  /* 0x00000010e715a224 */ /* 0x004fc600078e02ff */
[----:B------:R-:W-:Y:S01]  /*2f9a0*/  @!P6 IADD3.X R13, R9, UR43, RZ, P5, !PT ;  /* 0x0000002b090dec10 */ /* 0x000fe2000affe4ff */
[----:B0-----:R-:W-:-:S06]  /*2f9b0*/  @!P6 IMAD R3, R230, R16, RZ ;  /* 0x00000010e603e224 */ /* 0x001fcc00078e02ff */
[----:B------:R-:W-:Y:S01]  /*2f9c0*/  @!P4 IMAD R19, R232, R16, RZ ;  /* 0x00000010e813c224 */ /* 0x000fe200078e02ff */
[----:B------:R-:W-:-:S04]  /*2f9d0*/  ISETP.LT.OR P5, PT, R0, 0x161, !P1 ;  /* 0x000001610000780c */ /* 0x000fc80004fa1670 */
        /* <DEDUP_REMOVED lines=12> */
[----:B------:R-:W-:Y:S02]  /*2faa0*/  @!P4 IADD3.X R15, R9, UR43, RZ, P2, !PT ;  /* 0x0000002b090fcc10 */ /* 0x000fe400097fe4ff */
[----:B------:R-:W-:-:S05]  /*2fab0*/  ISETP.LT.OR P2, PT, R0, 0x169, !P1 ;  /* 0x000001690000780c */ /* 0x000fca0004f41670 */
[----:B------:R-:W-:-:S05]  /*2fac0*/  @!P6 IMAD R23, R23, R16, RZ ;  /* 0x000000101717e224 */ /* 0x000fca00078e02ff */
[----:B------:R1:W-:Y:S04]  /*2fad0*/  @!P6 STG.E.U8 desc[UR46][R8.64+0x161], R23 ;  /* 0x000161170800e986 */ /* 0x0003e8000c10112e */
[----:B------:R-:W-:Y:S01]  /*2fae0*/  @!P5 STG.E.U8 desc[UR46][R10.64+0x160], R3 ;  /* 0x000160030a00d986 */ /* 0x000fe2000c10112e */
[----:B------:R-:W-:Y:S02]  /*2faf0*/  ISETP.LT.OR P5, PT, R0, 0x16a, !P1 ;  /* 0x0000016a0000780c */ /* 0x000fe40004fa1670 */
[----:B------:R-:W-:-:S04]  /*2fb00*/  @!P2 IADD3 R20, P6, R8, UR44, RZ ;  /* 0x0000002c0814ac10 */ /* 0x000fc8000ffde0ff */
[----:B------:R-:W-:-:S07]  /*2fb10*/  @!P2 IADD3.X R21, R9, UR43, RZ, P6, !PT ;  /* 0x0000002b0915ac10 */ /* 0x000fce000b7fe4ff */
[----:B------:R-:W-:-:S04]  /*2fb20*/  @!P5 IADD3 R12, P6, R8, UR44, RZ ;  /* 0x0000002c080cdc10 */ /* 0x000fc8000ffde0ff */
[----:B------:R-:W-:Y:S02]  /*2fb30*/  @!P5 IADD3.X R13, R9, UR43, RZ, P6, !PT ;  /* 0x0000002b090ddc10 */ /* 0x000fe4000b7fe4ff */
[----:B------:R-:W-:Y:S01]  /*2fb40*/  ISETP.LT.OR P6, PT, R0, 0x169, !P3 ;  /* 0x000001690000780c */ /* 0x000fe20005fc1670 */
[----:B0-----:R-:W-:-:S05]  /*2fb50*/  @!P4 IMAD R19, R227, R16, RZ ;  /* 0x00000010e313c224 */ /* 0x001fca00078e02ff */
[----:B------:R0:W-:Y:S07]  /*2fb60*/  @!P4 STG.E.U8 desc[UR46][R14.64+0x161], R19 ;  /* 0x000161130e00c986 */ /* 0x0001ee000c10112e */
[----:B-1----:R-:W-:-:S05]  /*2fb70*/  @!P6 IMAD R23, R226, R16, RZ ;  /* 0x00000010e217e224 */ /* 0x002fca00078e02ff */
[----:B------:R1:W-:Y:S01]  /*2fb80*/  @!P6 STG.E.U8 desc[UR46][R8.64+0x168], R23 ;  /* 0x000168170800e986 */ /* 0x0003e2000c10112e */
[----:B------:R-:W-:Y:S01]  /*2fb90*/  ISETP.LT.OR P6, PT, R0, 0x16a, !P3 ;  /* 0x0000016a0000780c */ /* 0x000fe20005fc1670 */
[-C--:B0-----:R-:W-:Y:S01]  /*2fba0*/  @!P2 IMAD R19, R224, R16.reuse, RZ ;  /* 0x00000010e013a224 */ /* 0x081fe200078e02ff */
[----:B------:R-:W-:Y:S01]  /*2fbb0*/  ISETP.LT.OR P4, PT, R0, 0x171, !P1 ;  /* 0x000001710000780c */ /* 0x000fe20004f81670 */
[----:B-1----:R-:W-:-:S10]  /*2fbc0*/  @!P5 IMAD R23, R223, R16, RZ ;  /* 0x00000010df17d224 */ /* 0x002fd400078e02ff */
[----:B------:R-:W-:-:S05]  /*2fbd0*/  @!P6 IMAD R3, R225, R16, RZ ;  /* 0x00000010e103e224 */ /* 0x000fca00078e02ff */
        /* <DEDUP_REMOVED lines=10> */
[----:B------:R-:W-:Y:S01]  /*2fc80*/  @!P6 IADD3 R14, P2, R8, UR44, RZ ;  /* 0x0000002c080eec10 */ /* 0x000fe2000ff5e0ff */
[-C--:B-1----:R-:W-:Y:S02]  /*2fc90*/  @!P4 IMAD R21, R220, R16.reuse, RZ ;  /* 0x00000010dc15c224 */ /* 0x082fe400078e02ff */
[----:B--2---:R-:W-:Y:S01]  /*2fca0*/  @!P6 IMAD R13, R219, R16, RZ ;  /* 0x00000010db0de224 */ /* 0x004fe200078e02ff */
[----:B------:R-:W-:-:S07]  /*2fcb0*/  @!P6 IADD3.X R15, R9, UR43, RZ, P2, !PT ;  /* 0x0000002b090fec10 */ /* 0x000fce00097fe4ff */
[----:B------:R-:W-:-:S05]  /*2fcc0*/  @!P5 IMAD R19, R221, R16, RZ ;  /* 0x00000010dd13d224 */ /* 0x000fca00078e02ff */
[----:B------:R1:W-:Y:S04]  /*2fcd0*/  @!P5 STG.E.U8 desc[UR46][R8.64+0x171], R19 ;  /* 0x000171130800d986 */ /* 0x0003e8000c10112e */
[----:B------:R2:W-:Y:S04]  /*2fce0*/  @!P4 STG.E.U8 desc[UR46][R10.64+0x170], R21 ;  /* 0x000170150a00c986 */ /* 0x0005e8000c10112e */
[----:B------:R3:W-:Y:S01]  /*2fcf0*/  @!P6 STG.E.U8 desc[UR46][R14.64+0x171], R13 ;  /* 0x0001710d0e00e986 */ /* 0x0007e2000c10112e */
[C---:B------:R-:W-:Y:S02]  /*2fd00*/  ISETP.LT.OR P6, PT, R0.reuse, 0x179, !P3 ;  /* 0x000001790000780c */ /* 0x040fe40005fc1670 */
[----:B------:R-:W-:-:S11]  /*2fd10*/  ISETP.LT.OR P3, PT, R0, 0x17a, !P3 ;  /* 0x0000017a0000780c */ /* 0x000fd60005f61670 */
[----:B0-----:R-:W-:-:S05]  /*2fd20*/  @!P6 IMAD R3, R218, R16, RZ ;  /* 0x00000010da03e224 */ /* 0x001fca00078e02ff */
[----:B------:R0:W-:Y:S01]  /*2fd30*/  @!P6 STG.E.U8 desc[UR46][R8.64+0x178], R3 ;  /* 0x000178030800e986 */ /* 0x0001e2000c10112e */
[C---:B------:R-:W-:Y:S01]  /*2fd40*/  ISETP.LT.OR P6, PT, R0.reuse, 0x179, !P1 ;  /* 0x000001790000780c */ /* 0x040fe20004fc1670 */
[----:B-1----:R-:W-:Y:S01]  /*2fd50*/  @!P3 IMAD R19, R217, R16, RZ ;  /* 0x00000010d913b224 */ /* 0x002fe200078e02ff */
[----:B------:R-:W-:-:S04]  /*2fd60*/  ISETP.LT.OR P1, PT, R0, 0x17a, !P1 ;  /* 0x0000017a0000780c */ /* 0x000fc80004f21670 */
[----:B------:R1:W-:Y:S01]  /*2fd70*/  @!P3 STG.E.U8 desc[UR46][R8.64+0x179], R19 ;  /* 0x000179130800b986 */ /* 0x0003e2000c10112e */
[----:B------:R-:W-:-:S06]  /*2fd80*/  LOP3.LUT P4, RZ, R18, 0x8, RZ, 0xc0, !PT ;  /* 0x0000000812ff7812 */ /* 0x000fcc000788c0ff */
[----:B--2---:R-:W-:Y:S01]  /*2fd90*/  @!P6 IADD3 R10, P3, R8, UR44, RZ ;  /* 0x0000002c080aec10 */ /* 0x004fe2000ff7e0ff */
[----:B---3--:R-:W-:-:S03]  /*2fda0*/  @!P6 IMAD R15, R216, R16, RZ ;  /* 0x00000010d80fe224 */ /* 0x008fc600078e02ff */
[----:B------:R-:W-:Y:S02]  /*2fdb0*/  @!P6 IADD3.X R11, R9, UR43, RZ, P3, !PT ;  /* 0x0000002b090bec10 */ /* 0x000fe40009ffe4ff */
[----:B------:R-:W-:-:S03]  /*2fdc0*/  @!P1 IADD3 R12, P3, R8, UR44, RZ ;  /* 0x0000002c080c9c10 */ /* 0x000fc6000ff7e0ff */
[----:B------:R-:W-:Y:S01]  /*2fdd0*/  @!P6 STG.E.U8 desc[UR46][R10.64+0x178], R15 ;  /* 0x0001780f0a00e986 */ /* 0x000fe2000c10112e */
[----:B------:R-:W-:Y:S01]  /*2fde0*/  ISETP.LT.OR P6, PT, R0, 0xc1, !P4 ;  /* 0x000000c10000780c */ /* 0x000fe200067c1670 */
[----:B0-----:R-:W-:Y:S01]  /*2fdf0*/  @!P1 IMAD R3, R22, R16, RZ ;  /* 0x0000001016039224 */ /* 0x001fe200078e02ff */
[----:B------:R-:W-:Y:S02]  /*2fe00*/  @!P1 IADD3.X R13, R9, UR43, RZ, P3, !PT ;  /* 0x0000002b090d9c10 */ /* 0x000fe40009ffe4ff */
[----:B------:R-:W-:Y:S02]  /*2fe10*/  ISETP.LT.OR P3, PT, R0, 0xc2, !P4 ;  /* 0x000000c20000780c */ /* 0x000fe40006761670 */
[----:B------:R-:W-:Y:S01]  /*2fe20*/  LOP3.LUT P5, RZ, R18, 0x10, RZ, 0xc0, !PT ;  /* 0x0000001012ff7812 */ /* 0x000fe200078ac0ff */
[----:B------:R0:W-:Y:S03]  /*2fe30*/  @!P1 STG.E.U8 desc[UR46][R12.64+0x179], R3 ;  /* 0x000179030c009986 */ /* 0x0001e6000c10112e */
[----:B------:R-:W-:-:S03]  /*2fe40*/  ISETP.LT.OR P1, PT, R0, 0xc1, !P5 ;  /* 0x000000c10000780c */ /* 0x000fc60006f21670 */
[----:B-1----:R-:W-:-:S05]  /*2fe50*/  @!P6 IMAD R19, R120, R16, RZ ;  /* 0x000000107813e224 */ /* 0x002fca00078e02ff */
[----:B------:R-:W-:Y:S01]  /*2fe60*/  @!P6 STG.E.U8 desc[UR46][R6.64+0xc0], R19 ;  /* 0x0000c0130600e986 */ /* 0x000fe2000c10112e */
[----:B------:R-:W-:Y:S01]  /*2fe70*/  ISETP.LT.OR P6, PT, R0, 0xc2, !P5 ;  /* 0x000000c20000780c */ /* 0x000fe20006fc1670 */
[----:B------:R-:W-:-:S05]  /*2fe80*/  @!P3 IMAD R121, R121, R16, RZ ;  /* 0x000000107979b224 */ /* 0x000fca00078e02ff */
[----:B------:R-:W-:Y:S01]  /*2fe90*/  @!P3 STG.E.U8 desc[UR46][R6.64+0xc1], R121 ;  /* 0x0000c1790600b986 */ /* 0x000fe2000c10112e */
[----:B------:R-:W-:Y:S01]  /*2fea0*/  @!P1 IADD3 R8, P3, R6, UR44, RZ ;  /* 0x0000002c06089c10 */ /* 0x000fe2000ff7e0ff */
[----:B0-----:R-:W-:-:S03]  /*2feb0*/  @!P1 IMAD R3, R122, R16, RZ ;  /* 0x000000107a039224 */ /* 0x001fc600078e02ff */
[----:B------:R-:W-:Y:S02]  /*2fec0*/  @!P1 IADD3.X R9, R7, UR43, RZ, P3, !PT ;  /* 0x0000002b07099c10 */ /* 0x000fe40009ffe4ff */
[----:B------:R-:W-:Y:S01]  /*2fed0*/  @!P6 IADD3 R10, P3, R6, UR44, RZ ;  /* 0x0000002c060aec10 */ /* 0x000fe2000ff7e0ff */
[----:B------:R-:W-:Y:S02]  /*2fee0*/  @!P6 IMAD R123, R123, R16, RZ ;  /* 0x000000107b7be224 */ /* 0x000fe400078e02ff */
[----:B------:R0:W-:Y:S01]  /*2fef0*/  @!P1 STG.E.U8 desc[UR46][R8.64+0xc0], R3 ;  /* 0x0000c00308009986 */ /* 0x0001e2000c10112e */
[C---:B------:R-:W-:Y:S02]  /*2ff00*/  ISETP.LT.OR P1, PT, R0.reuse, 0xc9, !P4 ;  /* 0x000000c90000780c */ /* 0x040fe40006721670 */
[----:B------:R-:W-:Y:S02]  /*2ff10*/  @!P6 IADD3.X R11, R7, UR43, RZ, P3, !PT ;  /* 0x0000002b070bec10 */ /* 0x000fe40009ffe4ff */
[----:B------:R-:W-:-:S03]  /*2ff20*/  ISETP.LT.OR P3, PT, R0, 0xca, !P4 ;  /* 0x000000ca0000780c */ /* 0x000fc60006761670 */
[----:B------:R1:W-:Y:S01]  /*2ff30*/  @!P6 STG.E.U8 desc[UR46][R10.64+0xc1], R123 ;  /* 0x0000c17b0a00e986 */ /* 0x0003e2000c10112e */
[----:B------:R-:W-:-:S05]  /*2ff40*/  ISETP.LT.OR P6, PT, R0, 0xc9, !P5 ;  /* 0x000000c90000780c */ /* 0x000fca0006fc1670 */
[----:B------:R-:W-:-:S04]  /*2ff50*/  @!P1 IMAD R13, R124, R16, RZ ;  /* 0x000000107c0d9224 */ /* 0x000fc800078e02ff */
[----:B------:R-:W-:Y:S01]  /*2ff60*/  @!P3 IMAD R125, R125, R16, RZ ;  /* 0x000000107d7db224 */ /* 0x000fe200078e02ff */
[----:B------:R2:W-:Y:S01]  /*2ff70*/  @!P1 STG.E.U8 desc[UR46][R6.64+0xc8], R13 ;  /* 0x0000c80d06009986 */ /* 0x0005e2000c10112e */
[----:B------:R-:W-:-:S03]  /*2ff80*/  ISETP.LT.OR P1, PT, R0, 0xca, !P5 ;  /* 0x000000ca0000780c */ /* 0x000fc60006f21670 */
[----:B------:R-:W-:Y:S01]  /*2ff90*/  @!P3 STG.E.U8 desc[UR46][R6.64+0xc9], R125 ;  /* 0x0000c97d0600b986 */ /* 0x000fe2000c10112e */
[----:B0-----:R-:W-:Y:S01]  /*2ffa0*/  @!P6 IADD3 R8, P3, R6, UR44, RZ ;  /* 0x0000002c0608ec10 */ /* 0x001fe2000ff7e0ff */
[----:B------:R-:W-:-:S03]  /*2ffb0*/  @!P6 IMAD R3, R126, R16, RZ ;  /* 0x000000107e03e224 */ /* 0x000fc600078e02ff */
[----:B------:R-:W-:-:S05]  /*2ffc0*/  @!P6 IADD3.X R9, R7, UR43, RZ, P3, !PT ;  /* 0x0000002b0709ec10 */ /* 0x000fca0009ffe4ff */
[----:B------:R0:W-:Y:S01]  /*2ffd0*/  @!P6 STG.E.U8 desc[UR46][R8.64+0xc8], R3 ;  /* 0x0000c8030800e986 */ /* 0x0001e2000c10112e */
[----:B------:R-:W-:Y:S02]  /*2ffe0*/  ISETP.LT.OR P6, PT, R0, 0xd1, !P4 ;  /* 0x000000d10000780c */ /* 0x000fe400067c1670 */
[----:B-1----:R-:W-:Y:S01]  /*2fff0*/  @!P1 IADD3 R10, P3, R6, UR44, RZ ;  /* 0x0000002c060a9c10 */ /* 0x002fe2000ff7e0ff */
[----:B------:R-:W-:-:S03]  /*30000*/  @!P1 IMAD R127, R127, R16, RZ ;  /* 0x000000107f7f9224 */ /* 0x000fc600078e02ff */
[----:B------:R-:W-:Y:S02]  /*30010*/  @!P1 IADD3.X R11, R7, UR43, RZ, P3, !PT ;  /* 0x0000002b070b9c10 */ /* 0x000fe40009ffe4ff */
[----:B------:R-:W-:-:S03]  /*30020*/  ISETP.LT.OR P3, PT, R0, 0xd2, !P4 ;  /* 0x000000d20000780c */ /* 0x000fc60006761670 */
[----:B------:R1:W-:Y:S01]  /*30030*/  @!P1 STG.E.U8 desc[UR46][R10.64+0xc9], R127 ;  /* 0x0000c97f0a009986 */ /* 0x0003e2000c10112e */
[----:B------:R-:W-:Y:S01]  /*30040*/  ISETP.LT.OR P1, PT, R0, 0xd1, !P5 ;  /* 0x000000d10000780c */ /* 0x000fe20006f21670 */
[----:B--2---:R-:W-:-:S05]  /*30050*/  @!P6 IMAD R13, R128, R16, RZ ;  /* 0x00000010800de224 */ /* 0x004fca00078e02ff */
[----:B------:R2:W-:Y:S01]  /*30060*/  @!P6 STG.E.U8 desc[UR46][R6.64+0xd0], R13 ;  /* 0x0000d00d0600e986 */ /* 0x0005e2000c10112e */
[----:B------:R-:W-:Y:S02]  /*30070*/  ISETP.LT.OR P6, PT, R0, 0xd2, !P5 ;  /* 0x000000d20000780c */ /* 0x000fe40006fc1670 */
[----:B------:R-:W-:-:S05]  /*30080*/  @!P3 IMAD R129, R129, R16, RZ ;  /* 0x000000108181b224 */ /* 0x000fca00078e02ff */
[----:B------:R-:W-:Y:S01]  /*30090*/  @!P3 STG.E.U8 desc[UR46][R6.64+0xd1], R129 ;  /* 0x0000d1810600b986 */ /* 0x000fe2000c10112e */
[----:B0-----:R-:W-:Y:S01]  /*300a0*/  @!P1 IADD3 R8, P3, R6, UR44, RZ ;  /* 0x0000002c06089c10 */ /* 0x001fe2000ff7e0ff */
[----:B------:R-:W-:-:S03]  /*300b0*/  @!P1 IMAD R3, R130, R16, RZ ;  /* 0x0000001082039224 */ /* 0x000fc600078e02ff */
[----:B------:R-:W-:Y:S02]  /*300c0*/  @!P1 IADD3.X R9, R7, UR43, RZ, P3, !PT ;  /* 0x0000002b07099c10 */ /* 0x000fe40009ffe4ff */
[----:B-1----:R-:W-:Y:S01]  /*300d0*/  @!P6 IADD3 R10, P3, R6, UR44, RZ ;  /* 0x0000002c060aec10 */ /* 0x002fe2000ff7e0ff */
[----:B------:R-:W-:Y:S02]  /*300e0*/  @!P6 IMAD R131, R131, R16, RZ ;  /* 0x000000108383e224 */ /* 0x000fe400078e02ff */
[----:B------:R0:W-:Y:S01]  /*300f0*/  @!P1 STG.E.U8 desc[UR46][R8.64+0xd0], R3 ;  /* 0x0000d00308009986 */ /* 0x0001e2000c10112e */
[C---:B------:R-:W-:Y:S02]  /*30100*/  ISETP.LT.OR P1, PT, R0.reuse, 0xd9, !P4 ;  /* 0x000000d90000780c */ /* 0x040fe40006721670 */
[----:B------:R-:W-:Y:S02]  /*30110*/  @!P6 IADD3.X R11, R7, UR43, RZ, P3, !PT ;  /* 0x0000002b070bec10 */ /* 0x000fe40009ffe4ff */
[----:B------:R-:W-:-:S03]  /*30120*/  ISETP.LT.OR P3, PT, R0, 0xda, !P4 ;  /* 0x000000da0000780c */ /* 0x000fc60006761670 */
[----:B------:R1:W-:Y:S01]  /*30130*/  @!P6 STG.E.U8 desc[UR46][R10.64+0xd1], R131 ;  /* 0x0000d1830a00e986 */ /* 0x0003e2000c10112e */
[----:B------:R-:W-:-:S05]  /*30140*/  ISETP.LT.OR P6, PT, R0, 0xd9, !P5 ;  /* 0x000000d90000780c */ /* 0x000fca0006fc1670 */
[----:B--2---:R-:W-:-:S04]  /*30150*/  @!P1 IMAD R13, R132, R16, RZ ;  /* 0x00000010840d9224 */ /* 0x004fc800078e02ff */
        /* <DEDUP_REMOVED lines=311> */
[----:B-1----:R-:W-:-:S04]  /*314d0*/  @!P6 IADD3 R10, P3, R6, UR44, RZ ;  /* 0x0000002c060aec10 */ /* 0x002fc8000ff7e0ff */
[----:B------:R-:W-:Y:S01]  /*314e0*/  @!P6 IADD3.X R11, R7, UR43, RZ, P3, !PT ;  /* 0x0000002b070bec10 */ /* 0x000fe20009ffe4ff */
[----:B------:R0:W-:Y:S01]  /*314f0*/  @!P1 STG.E.U8 desc[UR46][R8.64+0x170], R3 ;  /* 0x0001700308009986 */ /* 0x0001e2000c10112e */
[C---:B------:R-:W-:Y:S02]  /*31500*/  ISETP.LT.OR P3, PT, R0.reuse, 0x179, !P5 ;  /* 0x000001790000780c */ /* 0x040fe40006f61670 */
[C---:B------:R-:W-:Y:S02]  /*31510*/  ISETP.LT.OR P1, PT, R0.reuse, 0x179, !P4 ;  /* 0x000001790000780c */ /* 0x040fe40006721670 */
[C---:B------:R-:W-:Y:S01]  /*31520*/  ISETP.LT.OR P4, PT, R0.reuse, 0x17a, !P4 ;  /* 0x0000017a0000780c */ /* 0x040fe20006781670 */
[----:B------:R-:W-:Y:S01]  /*31530*/  @!P6 IMAD R211, R211, R16, RZ ;  /* 0x00000010d3d3e224 */ /* 0x000fe200078e02ff */
[----:B------:R-:W-:-:S04]  /*31540*/  ISETP.LT.OR P5, PT, R0, 0x17a, !P5 ;  /* 0x0000017a0000780c */ /* 0x000fc80006fa1670 */
[----:B------:R-:W-:Y:S03]  /*31550*/  @!P6 STG.E.U8 desc[UR46][R10.64+0x171], R211 ;  /* 0x000171d30a00e986 */ /* 0x000fe6000c10112e */
[----:B------:R-:W-:Y:S02]  /*31560*/  @!P3 IADD3 R12, P6, R6, UR44, RZ ;  /* 0x0000002c060cbc10 */ /* 0x000fe4000ffde0ff */
[-C--:B------:R-:W-:Y:S02]  /*31570*/  @!P1 IMAD R15, R212, R16.reuse, RZ ;  /* 0x00000010d40f9224 */ /* 0x080fe400078e02ff */
[-C--:B------:R-:W-:Y:S01]  /*31580*/  @!P4 IMAD R213, R213, R16.reuse, RZ ;  /* 0x00000010d5d5c224 */ /* 0x080fe200078e02ff */
[----:B--2---:R-:W-:Y:S01]  /*31590*/  @!P3 IADD3.X R13, R7, UR43, RZ, P6, !PT ;  /* 0x0000002b070dbc10 */ /* 0x004fe2000b7fe4ff */
[----:B0-----:R-:W-:Y:S01]  /*315a0*/  @!P3 IMAD R3, R214, R16, RZ ;  /* 0x00000010d603b224 */ /* 0x001fe200078e02ff */
[----:B------:R-:W-:Y:S01]  /*315b0*/  @!P1 STG.E.U8 desc[UR46][R6.64+0x178], R15 ;  /* 0x0001780f06009986 */ /* 0x000fe2000c10112e */
[----:B------:R-:W-:-:S03]  /*315c0*/  LOP3.LUT P2, RZ, R18, 0x20, RZ, 0xc0, !PT ;  /* 0x0000002012ff7812 */ /* 0x000fc6000784c0ff */
[----:B------:R0:W-:Y:S01]  /*315d0*/  @!P4 STG.E.U8 desc[UR46][R6.64+0x179], R213 ;  /* 0x000179d50600c986 */ /* 0x0001e2000c10112e */
[----:B------:R-:W-:-:S03]  /*315e0*/  ISETP.LT.OR P1, PT, R0, 0xc1, !P2 ;  /* 0x000000c10000780c */ /* 0x000fc60005721670 */
[----:B------:R1:W-:Y:S01]  /*315f0*/  @!P3 STG.E.U8 desc[UR46][R12.64+0x178], R3 ;  /* 0x000178030c00b986 */ /* 0x0003e2000c10112e */
[----:B------:R-:W-:Y:S02]  /*31600*/  ISETP.LT.OR P3, PT, R0, 0xc1, !P0 ;  /* 0x000000c10000780c */ /* 0x000fe40004761670 */
[----:B------:R-:W-:Y:S02]  /*31610*/  @!P5 IADD3 R8, P4, R6, UR44, RZ ;  /* 0x0000002c0608dc10 */ /* 0x000fe4000ff9e0ff */
[C---:B------:R-:W-:Y:S01]  /*31620*/  ISETP.LT.OR P6, PT, R0.reuse, 0xc2, !P2 ;  /* 0x000000c20000780c */ /* 0x040fe200057c1670 */
[----:B------:R-:W-:Y:S01]  /*31630*/  @!P5 IMAD R215, R215, R16, RZ ;  /* 0x00000010d7d7d224 */ /* 0x000fe200078e02ff */
[----:B------:R-:W-:Y:S02]  /*31640*/  @!P5 IADD3.X R9, R7, UR43, RZ, P4, !PT ;  /* 0x0000002b0709dc10 */ /* 0x000fe4000a7fe4ff */
[----:B------:R-:W-:-:S03]  /*31650*/  ISETP.LT.OR P4, PT, R0, 0xc2, !P0 ;  /* 0x000000c20000780c */ /* 0x000fc60004781670 */
[----:B------:R2:W-:Y:S02]  /*31660*/  @!P5 STG.E.U8 desc[UR46][R8.64+0x179], R215 ;  /* 0x000179d70800d986 */ /* 0x0005e4000c10112e */
[----:B0-----:R-:W-:Y:S01]  /*31670*/  @!P3 IADD3 R6, P5, R4, UR44, RZ ;  /* 0x0000002c0406bc10 */ /* 0x001fe2000ffbe0ff */
[-C--:B------:R-:W-:Y:S02]  /*31680*/  @!P1 IMAD R11, R24, R16.reuse, RZ ;  /* 0x00000010180b9224 */ /* 0x080fe400078e02ff */
[-C--:B-1----:R-:W-:Y:S01]  /*31690*/  @!P3 IMAD R3, R26, R16.reuse, RZ ;  /* 0x000000101a03b224 */ /* 0x082fe200078e02ff */
[----:B------:R-:W-:Y:S01]  /*316a0*/  @!P3 IADD3.X R7, R5, UR43, RZ, P5, !PT ;  /* 0x0000002b0507bc10 */ /* 0x000fe2000affe4ff */
[----:B------:R-:W-:Y:S01]  /*316b0*/  @!P6 IMAD R25, R25, R16, RZ ;  /* 0x000000101919e224 */ /* 0x000fe200078e02ff */
[----:B------:R0:W-:Y:S01]  /*316c0*/  @!P1 STG.E.U8 desc[UR46][R4.64+0xc0], R11 ;  /* 0x0000c00b04009986 */ /* 0x0001e2000c10112e */
[C---:B------:R-:W-:Y:S02]  /*316d0*/  ISETP.LT.OR P1, PT, R0.reuse, 0xc9, !P2 ;  /* 0x000000c90000780c */ /* 0x040fe40005721670 */
[----:B------:R-:W-:Y:S01]  /*316e0*/  ISETP.LT.OR P5, PT, R0, 0xc9, !P0 ;  /* 0x000000c90000780c */ /* 0x000fe200047a1670 */
[----:B------:R-:W-:Y:S01]  /*316f0*/  @!P6 STG.E.U8 desc[UR46][R4.64+0xc1], R25 ;  /* 0x0000c1190400e986 */ /* 0x000fe2000c10112e */
[----:B--2---:R-:W-:-:S03]  /*31700*/  @!P4 IADD3 R8, P6, R4, UR44, RZ ;  /* 0x0000002c0408cc10 */ /* 0x004fc6000ffde0ff */
[----:B------:R1:W-:Y:S01]  /*31710*/  @!P3 STG.E.U8 desc[UR46][R6.64+0xc0], R3 ;  /* 0x0000c0030600b986 */ /* 0x0003e2000c10112e */
[----:B------:R-:W-:Y:S01]  /*31720*/  ISETP.LT.OR P3, PT, R0, 0xca, !P2 ;  /* 0x000000ca0000780c */ /* 0x000fe20005761670 */
[----:B------:R-:W-:Y:S01]  /*31730*/  @!P4 IMAD R27, R27, R16, RZ ;  /* 0x000000101b1bc224 */ /* 0x000fe200078e02ff */
[----:B------:R-:W-:-:S05]  /*31740*/  @!P4 IADD3.X R9, R5, UR43, RZ, P6, !PT ;  /* 0x0000002b0509cc10 */ /* 0x000fca000b7fe4ff */
[----:B------:R2:W-:Y:S01]  /*31750*/  @!P4 STG.E.U8 desc[UR46][R8.64+0xc1], R27 ;  /* 0x0000c11b0800c986 */ /* 0x0005e2000c10112e */
[----:B------:R-:W-:Y:S01]  /*31760*/  ISETP.LT.OR P4, PT, R0, 0xca, !P0 ;  /* 0x000000ca0000780c */ /* 0x000fe20004781670 */
[----:B------:R-:W-:Y:S01]  /*31770*/  @!P1 IMAD R13, R28, R16, RZ ;  /* 0x000000101c0d9224 */ /* 0x000fe200078e02ff */
[----:B------:R-:W-:-:S03]  /*31780*/  @!P5 IADD3 R10, P6, R4, UR44, RZ ;  /* 0x0000002c040adc10 */ /* 0x000fc6000ffde0ff */
[-C--:B------:R-:W-:Y:S01]  /*31790*/  @!P3 IMAD R29, R29, R16.reuse, RZ ;  /* 0x000000101d1db224 */ /* 0x080fe200078e02ff */
[----:B0-----:R-:W-:Y:S01]  /*317a0*/  @!P5 IADD3.X R11, R5, UR43, RZ, P6, !PT ;  /* 0x0000002b050bdc10 */ /* 0x001fe2000b7fe4ff */
[----:B-1----:R-:W-:Y:S01]  /*317b0*/  @!P5 IMAD R3, R30, R16, RZ ;  /* 0x000000101e03d224 */ /* 0x002fe200078e02ff */
[----:B------:R0:W-:Y:S01]  /*317c0*/  @!P1 STG.E.U8 desc[UR46][R4.64+0xc8], R13 ;  /* 0x0000c80d04009986 */ /* 0x0001e2000c10112e */
[----:B------:R-:W-:-:S03]  /*317d0*/  ISETP.LT.OR P1, PT, R0, 0xd1, !P2 ;  /* 0x000000d10000780c */ /* 0x000fc60005721670 */
[----:B------:R-:W-:Y:S01]  /*317e0*/  @!P3 STG.E.U8 desc[UR46][R4.64+0xc9], R29 ;  /* 0x0000c91d0400b986 */ /* 0x000fe2000c10112e */
[C---:B------:R-:W-:Y:S02]  /*317f0*/  ISETP.LT.OR P3, PT, R0.reuse, 0xd1, !P0 ;  /* 0x000000d10000780c */ /* 0x040fe40004761670 */
[----:B------:R-:W-:Y:S01]  /*31800*/  ISETP.LT.OR P6, PT, R0, 0xd2, !P2 ;  /* 0x000000d20000780c */ /* 0x000fe200057c1670 */
[----:B------:R1:W-:Y:S01]  /*31810*/  @!P5 STG.E.U8 desc[UR46][R10.64+0xc8], R3 ;  /* 0x0000c8030a00d986 */ /* 0x0003e2000c10112e */
[----:B------:R-:W-:Y:S01]  /*31820*/  @!P4 IADD3 R6, P5, R4, UR44, RZ ;  /* 0x0000002c0406cc10 */ /* 0x000fe2000ffbe0ff */
[----:B------:R-:W-:-:S03]  /*31830*/  @!P4 IMAD R31, R31, R16, RZ ;  /* 0x000000101f1fc224 */ /* 0x000fc600078e02ff */
[----:B------:R-:W-:Y:S02]  /*31840*/  @!P4 IADD3.X R7, R5, UR43, RZ, P5, !PT ;  /* 0x0000002b0507cc10 */ /* 0x000fe4000affe4ff */
[----:B------:R-:W-:-:S03]  /*31850*/  ISETP.LT.OR P5, PT, R0, 0xd2, !P0 ;  /* 0x000000d20000780c */ /* 0x000fc600047a1670 */
[----:B------:R3:W-:Y:S01]  /*31860*/  @!P4 STG.E.U8 desc[UR46][R6.64+0xc9], R31 ;  /* 0x0000c91f0600c986 */ /* 0x0007e2000c10112e */
[----:B--2---:R-:W-:Y:S01]  /*31870*/  @!P3 IADD3 R8, P4, R4, UR44, RZ ;  /* 0x0000002c0408bc10 */ /* 0x004fe2000ff9e0ff */
[-C--:B0-----:R-:W-:Y:S02]  /*31880*/  @!P1 IMAD R13, R32, R16.reuse, RZ ;  /* 0x00000010200d9224 */ /* 0x081fe400078e02ff */
[-C--:B------:R-:W-:Y:S01]  /*31890*/  @!P6 IMAD R33, R33, R16.reuse, RZ ;  /* 0x000000102121e224 */ /* 0x080fe200078e02ff */
[----:B------:R-:W-:Y:S01]  /*318a0*/  @!P3 IADD3.X R9, R5, UR43, RZ, P4, !PT ;  /* 0x0000002b0509bc10 */ /* 0x000fe2000a7fe4ff */
[----:B-1----:R-:W-:Y:S01]  /*318b0*/  @!P3 IMAD R3, R34, R16, RZ ;  /* 0x000000102203b224 */ /* 0x002fe200078e02ff */
[----:B------:R0:W-:Y:S01]  /*318c0*/  @!P1 STG.E.U8 desc[UR46][R4.64+0xd0], R13 ;  /* 0x0000d00d04009986 */ /* 0x0001e2000c10112e */
[C---:B------:R-:W-:Y:S02]  /*318d0*/  ISETP.LT.OR P1, PT, R0.reuse, 0xd9, !P2 ;  /* 0x000000d90000780c */ /* 0x040fe40005721670 */
[----:B------:R-:W-:Y:S01]  /*318e0*/  ISETP.LT.OR P4, PT, R0, 0xd9, !P0 ;  /* 0x000000d90000780c */ /* 0x000fe20004781670 */
[----:B------:R-:W-:Y:S01]  /*318f0*/  @!P6 STG.E.U8 desc[UR46][R4.64+0xd1], R33 ;  /* 0x0000d1210400e986 */ /* 0x000fe2000c10112e */
[----:B---3--:R-:W-:-:S03]  /*31900*/  @!P5 IADD3 R6, P6, R4, UR44, RZ ;  /* 0x0000002c0406dc10 */ /* 0x008fc6000ffde0ff */
[----:B------:R1:W-:Y:S01]  /*31910*/  @!P3 STG.E.U8 desc[UR46][R8.64+0xd0], R3 ;  /* 0x0000d0030800b986 */ /* 0x0003e2000c10112e */
[----:B------:R-:W-:Y:S01]  /*31920*/  ISETP.LT.OR P3, PT, R0, 0xda, !P2 ;  /* 0x000000da0000780c */ /* 0x000fe20005761670 */
[----:B------:R-:W-:Y:S01]  /*31930*/  @!P5 IMAD R35, R35, R16, RZ ;  /* 0x000000102323d224 */ /* 0x000fe200078e02ff */
[----:B------:R-:W-:-:S05]  /*31940*/  @!P5 IADD3.X R7, R5, UR43, RZ, P6, !PT ;  /* 0x0000002b0507dc10 */ /* 0x000fca000b7fe4ff */
[----:B------:R2:W-:Y:S01]  /*31950*/  @!P5 STG.E.U8 desc[UR46][R6.64+0xd1], R35 ;  /* 0x0000d1230600d986 */ /* 0x0005e2000c10112e */
[----:B------:R-:W-:Y:S01]  /*31960*/  ISETP.LT.OR P5, PT, R0, 0xda, !P0 ;  /* 0x000000da0000780c */ /* 0x000fe200047a1670 */
[----:B0-----:R-:W-:Y:S01]  /*31970*/  @!P1 IMAD R13, R36, R16, RZ ;  /* 0x00000010240d9224 */ /* 0x001fe200078e02ff */
[----:B------:R-:W-:-:S03]  /*31980*/  @!P4 IADD3 R10, P6, R4, UR44, RZ ;  /* 0x0000002c040acc10 */ /* 0x000fc6000ffde0ff */
[-C--:B------:R-:W-:Y:S01]  /*31990*/  @!P3 IMAD R37, R37, R16.reuse, RZ ;  /* 0x000000102525b224 */ /* 0x080fe200078e02ff */
[----:B------:R-:W-:Y:S01]  /*319a0*/  @!P4 IADD3.X R11, R5, UR43, RZ, P6, !PT ;  /* 0x0000002b050bcc10 */ /* 0x000fe2000b7fe4ff */
[----:B-1----:R-:W-:Y:S01]  /*319b0*/  @!P4 IMAD R3, R38, R16, RZ ;  /* 0x000000102603c224 */ /* 0x002fe200078e02ff */
[----:B------:R0:W-:Y:S01]  /*319c0*/  @!P1 STG.E.U8 desc[UR46][R4.64+0xd8], R13 ;  /* 0x0000d80d04009986 */ /* 0x0001e2000c10112e */
[----:B------:R-:W-:-:S03]  /*319d0*/  ISETP.LT.OR P1, PT, R0, 0xe1, !P2 ;  /* 0x000000e10000780c */ /* 0x000fc60005721670 */
[----:B------:R-:W-:Y:S01]  /*319e0*/  @!P3 STG.E.U8 desc[UR46][R4.64+0xd9], R37 ;  /* 0x0000d9250400b986 */ /* 0x000fe2000c10112e */
[C---:B------:R-:W-:Y:S02]  /*319f0*/  ISETP.LT.OR P3, PT, R0.reuse, 0xe1, !P0 ;  /* 0x000000e10000780c */ /* 0x040fe40004761670 */
[----:B------:R-:W-:Y:S01]  /*31a00*/  ISETP.LT.OR P6, PT, R0, 0xe2, !P2 ;  /* 0x000000e20000780c */ /* 0x000fe200057c1670 */
[----:B------:R1:W-:Y:S01]  /*31a10*/  @!P4 STG.E.U8 desc[UR46][R10.64+0xd8], R3 ;  /* 0x0000d8030a00c986 */ /* 0x0003e2000c10112e */
[----:B--2---:R-:W-:Y:S01]  /*31a20*/  @!P5 IADD3 R6, P4, R4, UR44, RZ ;  /* 0x0000002c0406dc10 */ /* 0x004fe2000ff9e0ff */
[----:B------:R-:W-:-:S03]  /*31a30*/  @!P5 IMAD R39, R39, R16, RZ ;  /* 0x000000102727d224 */ /* 0x000fc600078e02ff */
[----:B------:R-:W-:Y:S02]  /*31a40*/  @!P5 IADD3.X R7, R5, UR43, RZ, P4, !PT ;  /* 0x0000002b0507dc10 */ /* 0x000fe4000a7fe4ff */
[----:B------:R-:W-:-:S03]  /*31a50*/  ISETP.LT.OR P4, PT, R0, 0xe2, !P0 ;  /* 0x000000e20000780c */ /* 0x000fc60004781670 */
[----:B------:R2:W-:Y:S01]  /*31a60*/  @!P5 STG.E.U8 desc[UR46][R6.64+0xd9], R39 ;  /* 0x0000d9270600d986 */ /* 0x0005e2000c10112e */
[----:B------:R-:W-:Y:S01]  /*31a70*/  @!P3 IADD3 R8, P5, R4, UR44, RZ ;  /* 0x0000002c0408bc10 */ /* 0x000fe2000ffbe0ff */
        /* <DEDUP_REMOVED lines=189> */
[----:B------:R-:W-:Y:S01]  /*32650*/  ISETP.LT.OR P4, PT, R0, 0x142, !P0 ;  /* 0x000001420000780c */ /* 0x000fe20004781670 */
[-C--:B0-----:R-:W-:Y:S02]  /*32660*/  @!P1 IMAD R13, R88, R16.reuse, RZ ;  /* 0x00000010580d9224 */ /* 0x081fe400078e02ff */
[----:B------:R0:W-:Y:S01]  /*32670*/  @!P5 STG.E.U8 desc[UR46][R6.64+0x139], R87 ;  /* 0x000139570600d986 */ /* 0x0001e2000c10112e */
[----:B------:R-:W-:Y:S01]  /*32680*/  @!P3 IADD3 R8, P5, R4, UR44, RZ ;  /* 0x0000002c0408bc10 */ /* 0x000fe2000ffbe0ff */
[-C--:B------:R-:W-:Y:S02]  /*32690*/  @!P6 IMAD R89, R89, R16.reuse, RZ ;  /* 0x000000105959e224 */ /* 0x080fe400078e02ff */
[----:B-1----:R-:W-:Y:S01]  /*326a0*/  @!P3 IMAD R3, R90, R16, RZ ;  /* 0x000000105a03b224 */ /* 0x002fe200078e02ff */
[----:B------:R-:W-:Y:S01]  /*326b0*/  @!P3 IADD3.X R9, R5, UR43, RZ, P5, !PT ;  /* 0x0000002b0509bc10 */ /* 0x000fe2000affe4ff */
[----:B------:R1:W-:Y:S01]  /*326c0*/  @!P1 STG.E.U8 desc[UR46][R4.64+0x140], R13 ;  /* 0x0001400d04009986 */ /* 0x0003e2000c10112e */
[----:B------:R-:W-:-:S03]  /*326d0*/  ISETP.LT.OR P5, PT, R0, 0x149, !P0 ;  /* 0x000001490000780c */ /* 0x000fc600047a1670 */
[----:B------:R-:W-:Y:S01]  /*326e0*/  @!P6 STG.E.U8 desc[UR46][R4.64+0x141], R89 ;  /* 0x000141590400e986 */ /* 0x000fe2000c10112e */
[----:B------:R-:W-:Y:S02]  /*326f0*/  ISETP.LT.OR P1, PT, R0, 0x149, !P2 ;  /* 0x000001490000780c */ /* 0x000fe40005721670 */
[----:B0-----:R-:W-:Y:S01]  /*32700*/  @!P4 IADD3 R6, P6, R4, UR44, RZ ;  /* 0x0000002c0406cc10 */ /* 0x001fe2000ffde0ff */
[----:B------:R0:W-:Y:S01]  /*32710*/  @!P3 STG.E.U8 desc[UR46][R8.64+0x140], R3 ;  /* 0x000140030800b986 */ /* 0x0001e2000c10112e */
[----:B------:R-:W-:Y:S01]  /*32720*/  ISETP.LT.OR P3, PT, R0, 0x14a, !P2 ;  /* 0x0000014a0000780c */ /* 0x000fe20005761670 */
[----:B------:R-:W-:Y:S01]  /*32730*/  @!P4 IMAD R91, R91, R16, RZ ;  /* 0x000000105b5bc224 */ /* 0x000fe200078e02ff */
[----:B------:R-:W-:-:S05]  /*32740*/  @!P4 IADD3.X R7, R5, UR43, RZ, P6, !PT ;  /* 0x0000002b0507cc10 */ /* 0x000fca000b7fe4ff */
[----:B------:R2:W-:Y:S01]  /*32750*/  @!P4 STG.E.U8 desc[UR46][R6.64+0x141], R91 ;  /* 0x0001415b0600c986 */ /* 0x0005e2000c10112e */
[----:B------:R-:W-:Y:S01]  /*32760*/  ISETP.LT.OR P4, PT, R0, 0x14a, !P0 ;  /* 0x0000014a0000780c */ /* 0x000fe20004781670 */
[-C--:B-1----:R-:W-:Y:S01]  /*32770*/  @!P1 IMAD R13, R92, R16.reuse, RZ ;  /* 0x000000105c0d9224 */ /* 0x082fe200078e02ff */
[----:B------:R-:W-:Y:S01]  /*32780*/  @!P5 IADD3 R10, P6, R4, UR44, RZ ;  /* 0x0000002c040adc10 */ /* 0x000fe2000ffde0ff */
[-C--:B0-----:R-:W-:Y:S02]  /*32790*/  @!P5 IMAD R3, R94, R16.reuse, RZ ;  /* 0x000000105e03d224 */ /* 0x081fe400078e02ff */
[----:B------:R-:W-:Y:S01]  /*327a0*/  @!P3 IMAD R93, R93, R16, RZ ;  /* 0x000000105d5db224 */ /* 0x000fe200078e02ff */
[----:B------:R-:W-:Y:S01]  /*327b0*/  @!P5 IADD3.X R11, R5, UR43, RZ, P6, !PT ;  /* 0x0000002b050bdc10 */ /* 0x000fe2000b7fe4ff */
        /* <DEDUP_REMOVED lines=33> */
[C---:B------:R-:W-:Y:S02]  /*329d0*/  ISETP.LT.OR P1, PT, R0.reuse, 0x161, !P2 ;  /* 0x000001610000780c */ /* 0x040fe40005721670 */
[C---:B------:R-:W-:Y:S01]  /*329e0*/  ISETP.LT.OR P6, PT, R0.reuse, 0x162, !P2 ;  /* 0x000001620000780c */ /* 0x040fe200057c1670 */
[----:B------:R-:W-:Y:S01]  /*329f0*/  @!P3 STG.E.U8 desc[UR46][R4.64+0x159], R101 ;  /* 0x000159650400b986 */ /* 0x000fe2000c10112e */
[----:B------:R-:W-:-:S03]  /*32a00*/  ISETP.LT.OR P3, PT, R0, 0x161, !P0 ;  /* 0x000001610000780c */ /* 0x000fc60004761670 */
        /* <DEDUP_REMOVED lines=9> */
[----:B------:R2:W-:Y:S01]  /*32aa0*/  @!P1 STG.E.U8 desc[UR46][R4.64+0x160], R13 ;  /* 0x0001600d04009986 */ /* 0x0005e2000c10112e */
[----:B------:R-:W-:Y:S01]  /*32ab0*/  ISETP.LT.OR P1, PT, R0, 0x169, !P2 ;  /* 0x000001690000780c */ /* 0x000fe20005721670 */
[----:B-1----:R-:W-:Y:S01]  /*32ac0*/  @!P3 IMAD R3, R106, R16, RZ ;  /* 0x000000106a03b224 */ /* 0x002fe200078e02ff */
[----:B------:R-:W-:Y:S01]  /*32ad0*/  @!P3 IADD3.X R9, R5, UR43, RZ, P5, !PT ;  /* 0x0000002b0509bc10 */ /* 0x000fe2000affe4ff */
[----:B------:R-:W-:Y:S01]  /*32ae0*/  @!P6 STG.E.U8 desc[UR46][R4.64+0x161], R105 ;  /* 0x000161690400e986 */ /* 0x000fe2000c10112e */
[----:B------:R-:W-:-:S02]  /*32af0*/  ISETP.LT.OR P5, PT, R0, 0x16a, !P2 ;  /* 0x0000016a0000780c */ /* 0x000fc400057a1670 */
[----:B0-----:R-:W-:Y:S01]  /*32b00*/  @!P4 IADD3 R6, P6, R4, UR44, RZ ;  /* 0x0000002c0406cc10 */ /* 0x001fe2000ffde0ff */
[----:B------:R0:W-:Y:S01]  /*32b10*/  @!P3 STG.E.U8 desc[UR46][R8.64+0x160], R3 ;  /* 0x000160030800b986 */ /* 0x0001e2000c10112e */
[C---:B------:R-:W-:Y:S02]  /*32b20*/  ISETP.LT.OR P3, PT, R0.reuse, 0x169, !P0 ;  /* 0x000001690000780c */ /* 0x040fe40004761670 */
[----:B------:R-:W-:Y:S02]  /*32b30*/  @!P4 IADD3.X R7, R5, UR43, RZ, P6, !PT ;  /* 0x0000002b0507cc10 */ /* 0x000fe4000b7fe4ff */
[----:B------:R-:W-:Y:S01]  /*32b40*/  ISETP.LT.OR P6, PT, R0, 0x16a, !P0 ;  /* 0x0000016a0000780c */ /* 0x000fe200047c1670 */
[-C--:B------:R-:W-:Y:S02]  /*32b50*/  @!P4 IMAD R107, R107, R16.reuse, RZ ;  /* 0x000000106b6bc224 */ /* 0x080fe400078e02ff */
[-C--:B--2---:R-:W-:Y:S02]  /*32b60*/  @!P1 IMAD R13, R108, R16.reuse, RZ ;  /* 0x000000106c0d9224 */ /* 0x084fe400078e02ff */
[----:B------:R-:W-:Y:S01]  /*32b70*/  @!P5 IMAD R109, R109, R16, RZ ;  /* 0x000000106d6dd224 */ /* 0x000fe200078e02ff */
[----:B------:R-:W-:Y:S01]  /*32b80*/  @!P4 STG.E.U8 desc[UR46][R6.64+0x161], R107 ;  /* 0x0001616b0600c986 */ /* 0x000fe2000c10112e */
[----:B------:R-:W-:-:S03]  /*32b90*/  ISETP.LT.OR P4, PT, R0, 0x171, !P2 ;  /* 0x000001710000780c */ /* 0x000fc60005781670 */
[----:B------:R1:W-:Y:S01]  /*32ba0*/  @!P1 STG.E.U8 desc[UR46][R4.64+0x168], R13 ;  /* 0x0001680d04009986 */ /* 0x0003e2000c10112e */
[----:B0-----:R-:W-:-:S03]  /*32bb0*/  @!P3 IADD3 R8, P1, R4, UR44, RZ ;  /* 0x0000002c0408bc10 */ /* 0x001fc6000ff3e0ff */
[----:B------:R-:W-:Y:S01]  /*32bc0*/  @!P5 STG.E.U8 desc[UR46][R4.64+0x169], R109 ;  /* 0x0001696d0400d986 */ /* 0x000fe2000c10112e */
[----:B------:R-:W-:Y:S01]  /*32bd0*/  @!P6 IADD3 R10, P5, R4, UR44, RZ ;  /* 0x0000002c040aec10 */ /* 0x000fe2000ffbe0ff */
[-C--:B------:R-:W-:Y:S01]  /*32be0*/  @!P3 IMAD R3, R110, R16.reuse, RZ ;  /* 0x000000106e03b224 */ /* 0x080fe200078e02ff */
[----:B------:R-:W-:Y:S01]  /*32bf0*/  @!P3 IADD3.X R9, R5, UR43, RZ, P1, !PT ;  /* 0x0000002b0509bc10 */ /* 0x000fe20008ffe4ff */
[-C--:B------:R-:W-:Y:S01]  /*32c00*/  @!P6 IMAD R111, R111, R16.reuse, RZ ;  /* 0x000000106f6fe224 */ /* 0x080fe200078e02ff */
[C---:B------:R-:W-:Y:S02]  /*32c10*/  ISETP.LT.OR P1, PT, R0.reuse, 0x172, !P2 ;  /* 0x000001720000780c */ /* 0x040fe40005721670 */
[----:B------:R-:W-:Y:S01]  /*32c20*/  @!P6 IADD3.X R11, R5, UR43, RZ, P5, !PT ;  /* 0x0000002b050bec10 */ /* 0x000fe2000affe4ff */
[----:B------:R0:W-:Y:S04]  /*32c30*/  @!P3 STG.E.U8 desc[UR46][R8.64+0x168], R3 ;  /* 0x000168030800b986 */ /* 0x0001e8000c10112e */
[----:B------:R2:W-:Y:S01]  /*32c40*/  @!P6 STG.E.U8 desc[UR46][R10.64+0x169], R111 ;  /* 0x0001696f0a00e986 */ /* 0x0005e2000c10112e */
[----:B------:R-:W-:Y:S01]  /*32c50*/  ISETP.LT.OR P6, PT, R0, 0x171, !P0 ;  /* 0x000001710000780c */ /* 0x000fe200047c1670 */
[----:B-1----:R-:W-:Y:S01]  /*32c60*/  @!P4 IMAD R13, R112, R16, RZ ;  /* 0x00000010700dc224 */ /* 0x002fe200078e02ff */
[----:B------:R-:W-:-:S03]  /*32c70*/  ISETP.LT.OR P5, PT, R0, 0x172, !P0 ;  /* 0x000001720000780c */ /* 0x000fc600047a1670 */
[-C--:B------:R-:W-:Y:S01]  /*32c80*/  @!P1 IMAD R113, R113, R16.reuse, RZ ;  /* 0x0000001071719224 */ /* 0x080fe200078e02ff */
[----:B------:R1:W-:Y:S01]  /*32c90*/  @!P4 STG.E.U8 desc[UR46][R4.64+0x170], R13 ;  /* 0x0001700d0400c986 */ /* 0x0003e2000c10112e */
[C---:B------:R-:W-:Y:S02]  /*32ca0*/  ISETP.LT.OR P4, PT, R0.reuse, 0x17a, !P0 ;  /* 0x0000017a0000780c */ /* 0x040fe40004781670 */
[C---:B------:R-:W-:Y:S01]  /*32cb0*/  ISETP.LT.OR P0, PT, R0.reuse, 0x179, !P0 ;  /* 0x000001790000780c */ /* 0x040fe20004701670 */
[----:B------:R3:W-:Y:S01]  /*32cc0*/  @!P1 STG.E.U8 desc[UR46][R4.64+0x171], R113 ;  /* 0x0001717104009986 */ /* 0x0007e2000c10112e */
[C---:B------:R-:W-:Y:S02]  /*32cd0*/  ISETP.LT.OR P3, PT, R0.reuse, 0x17a, !P2 ;  /* 0x0000017a0000780c */ /* 0x040fe40005761670 */
[----:B------:R-:W-:Y:S02]  /*32ce0*/  ISETP.LT.OR P2, PT, R0, 0x179, !P2 ;  /* 0x000001790000780c */ /* 0x000fe40005741670 */
[----:B------:R-:W-:Y:S01]  /*32cf0*/  @!P6 IADD3 R6, P1, R4, UR44, RZ ;  /* 0x0000002c0406ec10 */ /* 0x000fe2000ff3e0ff */
[----:B0-----:R-:W-:-:S03]  /*32d00*/  @!P6 IMAD R3, R114, R16, RZ ;  /* 0x000000107203e224 */ /* 0x001fc600078e02ff */
[----:B------:R-:W-:Y:S02]  /*32d10*/  @!P6 IADD3.X R7, R5, UR43, RZ, P1, !PT ;  /* 0x0000002b0507ec10 */ /* 0x000fe40008ffe4ff */
[C---:B------:R-:W-:Y:S01]  /*32d20*/  @!P5 IADD3 R8, P1, R4.reuse, UR44, RZ ;  /* 0x0000002c0408dc10 */ /* 0x040fe2000ff3e0ff */
[-C--:B------:R-:W-:Y:S02]  /*32d30*/  @!P5 IMAD R115, R115, R16.reuse, RZ ;  /* 0x000000107373d224 */ /* 0x080fe400078e02ff */
[----:B------:R3:W-:Y:S01]  /*32d40*/  @!P6 STG.E.U8 desc[UR46][R6.64+0x170], R3 ;  /* 0x000170030600e986 */ /* 0x0007e2000c10112e */
[----:B------:R-:W-:Y:S02]  /*32d50*/  @!P5 IADD3.X R9, R5, UR43, RZ, P1, !PT ;  /* 0x0000002b0509dc10 */ /* 0x000fe40008ffe4ff */
[----:B--2---:R-:W-:Y:S01]  /*32d60*/  @!P0 IADD3 R10, P1, R4, UR44, RZ ;  /* 0x0000002c040a8c10 */ /* 0x004fe2000ff3e0ff */
[-C--:B------:R-:W-:Y:S01]  /*32d70*/  @!P2 IMAD R15, R116, R16.reuse, RZ ;  /* 0x00000010740fa224 */ /* 0x080fe200078e02ff */
[----:B------:R-:W-:Y:S01]  /*32d80*/  @!P4 IADD3 R12, P6, R4, UR44, RZ ;  /* 0x0000002c040ccc10 */ /* 0x000fe2000ffde0ff */
[-C--:B------:R-:W-:Y:S01]  /*32d90*/  @!P3 IMAD R117, R117, R16.reuse, RZ ;  /* 0x000000107575b224 */ /* 0x080fe200078e02ff */
[C---:B------:R-:W-:Y:S01]  /*32da0*/  @!P0 IADD3.X R11, R5.reuse, UR43, RZ, P1, !PT ;  /* 0x0000002b050b8c10 */ /* 0x040fe20008ffe4ff */
[-C--:B------:R-:W-:Y:S01]  /*32db0*/  @!P0 IMAD R19, R118, R16.reuse, RZ ;  /* 0x0000001076138224 */ /* 0x080fe200078e02ff */
[----:B-1----:R-:W-:Y:S01]  /*32dc0*/  @!P4 IADD3.X R13, R5, UR43, RZ, P6, !PT ;  /* 0x0000002b050dcc10 */ /* 0x002fe2000b7fe4ff */
[----:B------:R-:W-:Y:S01]  /*32dd0*/  @!P4 IMAD R119, R119, R16, RZ ;  /* 0x000000107777c224 */ /* 0x000fe200078e02ff */
[----:B------:R3:W-:Y:S04]  /*32de0*/  @!P5 STG.E.U8 desc[UR46][R8.64+0x171], R115 ;  /* 0x000171730800d986 */ /* 0x0007e8000c10112e */
[----:B------:R3:W-:Y:S04]  /*32df0*/  @!P2 STG.E.U8 desc[UR46][R4.64+0x178], R15 ;  /* 0x0001780f0400a986 */ /* 0x0007e8000c10112e */
[----:B------:R3:W-:Y:S04]  /*32e00*/  @!P3 STG.E.U8 desc[UR46][R4.64+0x179], R117 ;  /* 0x000179750400b986 */ /* 0x0007e8000c10112e */
[----:B------:R3:W-:Y:S04]  /*32e10*/  @!P0 STG.E.U8 desc[UR46][R10.64+0x178], R19 ;  /* 0x000178130a008986 */ /* 0x0007e8000c10112e */
[----:B------:R3:W-:Y:S02]  /*32e20*/  @!P4 STG.E.U8 desc[UR46][R12.64+0x179], R119 ;  /* 0x000179770c00c986 */ /* 0x0007e4000c10112e */
.L_x_1178:
[----:B------:R-:W-:Y:S05]  /*32e30*/  BSYNC B0 ;  /* 0x0000000000007941 */ /* 0x000fea0003800000 */
.L_x_28:
[----:B--234-:R-:W2:Y:S04]  /*32e40*/  LDL.LU R5, [R1+0x600] ;  /* 0x0006000001057983 */ /* 0x01cea80000300800 */
[----:B------:R-:W2:Y:S01]  /*32e50*/  LDL.LU R4, [R1+0x604] ;  /* 0x0006040001047983 */ /* 0x000ea20000300800 */
[----:B------:R-:W-:Y:S01]  /*32e60*/  ULDC UR4, c[0x0][0xc] ;  /* 0x0000030000047ab9 */ /* 0x000fe20000000800 */
[----:B------:R-:W-:Y:S01]  /*32e70*/  ULDC UR5, c[0x0][0x10] ;  /* 0x0000040000057ab9 */ /* 0x000fe20000000800 */
[----:B------:R-:W2:Y:S01]  /*32e80*/  LDC R3, c[0x0][0x14] ;  /* 0x00000500ff037b82 */ /* 0x000ea20000000800 */
[----:B------:R-:W-:Y:S01]  /*32e90*/  UIMAD.WIDE.U32 UR4, UR4, UR5, URZ ;  /* 0x00000005040472a5 */ /* 0x000fe2000f8e003f */
[----:B------:R-:W-:Y:S01]  /*32ea0*/  PRMT R0, RZ, 0x7610, R0 ;  /* 0x00007610ff007816 */ /* 0x000fe20000000000 */
[----:B------:R-:W-:Y:S01]  /*32eb0*/  UMOV UR41, 0xffffffff ;  /* 0xffffffff00297882 */ /* 0x000fe20000000000 */
[----:B------:R-:W-:-:S03]  /*32ec0*/  UMOV UR42, 0xffffffff ;  /* 0xffffffff002a7882 */ /* 0x000fc60000000000 */
[----:B--2---:R-:W-:-:S04]  /*32ed0*/  IMAD.WIDE.U32 R4, R3, UR4, R4 ;  /* 0x0000000403047c25 */ /* 0x004fc8000f8e0004 */
[----:B------:R-:W-:Y:S01]  /*32ee0*/  IMAD R3, R3, UR5, RZ ;  /* 0x0000000503037c24 */ /* 0x000fe2000f8e02ff */
[----:B------:R-:W-:Y:S01]  /*32ef0*/  ULDC.64 UR4, c[0x0][0x650] ;  /* 0x0001940000047ab9 */ /* 0x000fe20000000a00 */
[----:B0-----:R-:W-:Y:S01]  /*32f00*/  IMAD.MOV.U32 R7, RZ, RZ, R4 ;  /* 0x000000ffff077224 */ /* 0x001fe200078e0004 */
[----:B------:R-:W-:Y:S01]  /*32f10*/  ISETP.GE.U32.AND P0, PT, R4, UR4, PT ;  /* 0x0000000404007c0c */ /* 0x000fe2000bf06070 */
[----:B------:R-:W-:-:S05]  /*32f20*/  IMAD.IADD R6, R5, 0x1, R3 ;  /* 0x0000000105067824 */ /* 0x000fca00078e0203 */
[----:B------:R0:W-:Y:S01]  /*32f30*/  STL [R1+0x600], R6 ;  /* 0x0006000601007387 */ /* 0x0001e20000100800 */
[----:B------:R-:W-:-:S03]  /*32f40*/  ISETP.GE.U32.AND.EX P0, PT, R6, UR5, PT, P0 ;  /* 0x0000000506007c0c */ /* 0x000fc6000bf06100 */
[----:B------:R0:W-:Y:S10]  /*32f50*/  STL [R1+0x604], R7 ;  /* 0x0006040701007387 */ /* 0x0001f40000100800 */
[----:B0-----:R-:W-:Y:S05]  /*32f60*/  @P0 BRA `(.L_x_1179) ;  /* 0x0000000400880947 */ /* 0x001fea0003800000 */
[----:B------:R-:W0:Y:S01]  /*32f70*/  S2UR UR6, SR_CTAID.X ;  /* 0x00000000000679c3 */ /* 0x000e220000002500 */
[----:B------:R-:W-:Y:S01]  /*32f80*/  ULDC.64 UR12, c[0x0][0x628] ;  /* 0x00018a00000c7ab9 */ /* 0x000fe20000000a00 */
[----:B------:R-:W-:Y:S01]  /*32f90*/  ULDC UR4, c[0x0][0x150] ;  /* 0x0000540000047ab9 */ /* 0x000fe20000000800 */
[----:B------:R-:W-:Y:S01]  /*32fa0*/  ISETP.NE.U32.AND P0, PT, RZ, UR12, PT ;  /* 0x0000000cff007c0c */ /* 0x000fe2000bf05070 */
[----:B------:R-:W-:Y:S01]  /*32fb0*/  ULDC UR15, c[0x0][0x630] ;  /* 0x00018c00000f7ab9 */ /* 0x000fe20000000800 */
[C---:B------:R-:W-:Y:S01]  /*32fc0*/  R2UR UR16, R7.reuse ;  /* 0x00000000071072ca */ /* 0x040fe200000e0000 */
[----:B------:R-:W-:Y:S01]  /*32fd0*/  ULDC UR18, c[0x0][0x154] ;  /* 0x0000550000127ab9 */ /* 0x000fe20000000800 */
[----:B------:R-:W-:Y:S01]  /*32fe0*/  ISETP.NE.AND.EX P0, PT, RZ, UR13, PT, P0 ;  /* 0x0000000dff007c0c */ /* 0x000fe2000bf05300 */
[----:B------:R-:W2:Y:S01]  /*32ff0*/  S2UR UR19, SR_CTAID.Y ;  /* 0x00000000001379c3 */ /* 0x000ea20000002600 */
[----:B------:R-:W-:Y:S02]  /*33000*/  R2UR UR17, R6 ;  /* 0x00000000061172ca */ /* 0x000fe400000e0000 */
[----:B------:R-:W-:-:S02]  /*33010*/  R2UR UR10, R7 ;  /* 0x00000000070a72ca */ /* 0x000fc400000e0000 */
[----:B------:R-:W-:Y:S02]  /*33020*/  R2UR UR11, R6 ;  /* 0x00000000060b72ca */ /* 0x000fe400000e0000 */
[----:B0-----:R-:W-:-:S05]  /*33030*/  I2FP.F32.U32 R0, UR6 ;  /* 0x0000000600007c45 */ /* 0x001fca0008201000 */
[----:B------:R-:W-:-:S04]  /*33040*/  FMUL R0, R0, UR4 ;  /* 0x0000000400007c20 */ /* 0x000fc80008400000 */
[----:B------:R0:W3:Y:S01]  /*33050*/  F2I.U32.TRUNC.NTZ R3, R0 ;  /* 0x0000000000037305 */ /* 0x0000e2000020f000 */
[----:B--2---:R-:W-:Y:S05]  /*33060*/  @!P0 BRA `(.L_x_1180) ;  /* 0x0000000000308947 */ /* 0x004fea0003800000 */
        /* <DEDUP_REMOVED lines=12> */
.L_x_1180:
[----:B------:R-:W-:Y:S01]  /*33130*/  USHF.R.U64 UR42, UR10, UR15, UR11 ;  /* 0x0000000f0a2a7299 */ /* 0x000fe2000800120b */
[----:B0-----:R-:W-:Y:S01]  /*33140*/  I2FP.F32.U32 R0, UR19 ;  /* 0x0000001300007c45 */ /* 0x001fe20008201000 */
[----:B------:R-:W-:Y:S01]  /*33150*/  USHF.R.U32.HI UR4, URZ, UR15, UR11 ;  /* 0x0000000f3f047299 */ /* 0x000fe2000801160b */
[----:B---3--:R-:W-:Y:S01]  /*33160*/  R2UR UR14, R3 ;  /* 0x00000000030e72ca */ /* 0x008fe200000e0000 */
        /* <DEDUP_REMOVED lines=11> */
[----:B------:R-:W-:Y:S02]  /*33220*/  ULDC UR21, c[0x0][0x658] ;  /* 0x0001960000157ab9 */ /* 0x000fe40000000800 */
[----:B------:R-:W-:Y:S01]  /*33230*/  UIADD3 UR9, UR11, UR9, URZ ;  /* 0x000000090b097290 */ /* 0x000fe2000fffe03f */
[----:B------:R-:W-:Y:S01]  /*33240*/  UMOV UR16, 0xffffffff ;  /* 0xffffffff00107882 */ /* 0x000fe20000000000 */
[----:B------:R-:W-:Y:S01]  /*33250*/  ULDC.64 UR4, c[0x0][0x640] ;  /* 0x0001900000047ab9 */ /* 0x000fe20000000a00 */
[----:B------:R-:W-:Y:S01]  /*33260*/  USHF.L.U32 UR16, UR16, UR21, URZ ;  /* 0x0000001510107299 */ /* 0x000fe2000800063f */
[----:B------:R-:W-:Y:S01]  /*33270*/  ISETP.NE.U32.AND P0, PT, RZ, UR4, PT ;  /* 0x00000004ff007c0c */ /* 0x000fe2000bf05070 */
[----:B------:R-:W-:-:S02]  /*33280*/  USHF.R.U64 UR17, UR10, UR12, UR9 ;  /* 0x0000000c0a117299 */ /* 0x000fc40008001209 */
[----:B------:R-:W-:Y:S01]  /*33290*/  USHF.R.U32.HI UR9, URZ, UR12, UR9 ;  /* 0x0000000c3f097299 */ /* 0x000fe20008011609 */
[----:B0-----:R-:W-:Y:S01]  /*332a0*/  R2UR UR15, R0 ;  /* 0x00000000000f72ca */ /* 0x001fe200000e0000 */
[----:B------:R-:W-:Y:S01]  /*332b0*/  ULDC UR18, c[0x0][0x608] ;  /* 0x0001820000127ab9 */ /* 0x000fe20000000800 */
[----:B------:R-:W-:Y:S01]  /*332c0*/  ULOP3.LUT UR40, URZ, UR16, URZ, 0x33, !UPT ;  /* 0x000000103f287292 */ /* 0x000fe2000f8e333f */
[----:B------:R-:W-:Y:S01]  /*332d0*/  ISETP.NE.AND.EX P0, PT, RZ, UR5, PT, P0 ;  /* 0x00000005ff007c0c */ /* 0x000fe2000bf05300 */
[----:B------:R-:W-:Y:S02]  /*332e0*/  USHF.R.U64 UR16, UR17, UR18, UR9 ;  /* 0x0000001211107299 */ /* 0x000fe40008001209 */
[----:B------:R-:W-:Y:S02]  /*332f0*/  USHF.R.U32.HI UR9, URZ, UR18, UR9 ;  /* 0x000000123f097299 */ /* 0x000fe40008011609 */
[----:B------:R-:W-:Y:S02]  /*33300*/  UIADD3 UR14, -UR14, URZ, URZ ;  /* 0x0000003f0e0e7290 */ /* 0x000fe4000fffe13f */
[----:B------:R-:W-:Y:S01]  /*33310*/  USHF.R.U64 UR18, UR16, UR21, UR9 ;  /* 0x0000001510127299 */ /* 0x000fe20008001209 */
[----:B------:R-:W-:Y:S01]  /*33320*/  UMOV UR20, 0x1 ;  /* 0x0000000100147882 */ /* 0x000fe20000000000 */
[----:B------:R-:W-:Y:S01]  /*33330*/  ULDC UR13, c[0x0][0x144] ;  /* 0x00005100000d7ab9 */ /* 0x000fe20000000800 */
[----:B------:R-:W-:Y:S01]  /*33340*/  ULDC UR7, c[0x0][0x600] ;  /* 0x0001800000077ab9 */ /* 0x000fe20000000800 */
[----:B------:R-:W-:-:S02]  /*33350*/  USHF.L.U32 UR24, UR20, UR21, URZ ;  /* 0x0000001514187299 */ /* 0x000fc4000800063f */
[----:B------:R-:W-:Y:S02]  /*33360*/  USHF.R.U32.HI UR9, URZ, UR21, UR9 ;  /* 0x000000153f097299 */ /* 0x000fe40008011609 */
[----:B------:R-:W-:Y:S02]  /*33370*/  UIMAD UR21, UR13, UR14, UR6 ;  /* 0x0000000e0d1572a4 */ /* 0x000fe4000f8e0206 */
[----:B------:R-:W-:Y:S02]  /*33380*/  UIADD3 UR8, UR7, -0x1, URZ ;  /* 0xffffffff07087890 */ /* 0x000fe4000fffe03f */
[----:B------:R-:W-:Y:S01]  /*33390*/  UIADD3 UR20, -UR15, URZ, URZ ;  /* 0x0000003f0f147290 */ /* 0x000fe2000fffe13f */
        /* <DEDUP_REMOVED lines=17> */
.L_x_1181:
[----:B------:R-:W-:Y:S01]  /*334b0*/  UISETP.NE.AND UP0, UPT, UR39, URZ, UPT ;  /* 0x0000003f2700728c */ /* 0x000fe2000bf05270 */
[----:B------:R-:W-:Y:S01]  /*334c0*/  IMAD.MOV.U32 R0, RZ, RZ, 0x1 ;  /* 0x00000001ff007424 */ /* 0x000fe200078e00ff */
[----:B------:R-:W-:Y:S02]  /*334d0*/  USHF.R.U64 UR4, UR6, UR22, UR9 ;  /* 0x0000001606047299 */ /* 0x000fe40008001209 */
[----:B------:R-:W-:Y:S02]  /*334e0*/  ULOP3.LUT UR40, UR16, UR40, URZ, 0xc0, !UPT ;  /* 0x0000002810287292 */ /* 0x000fe4000f8ec03f */
[----:B------:R-:W-:Y:S02]  /*334f0*/  UIADD3 UR5, -UR4, URZ, URZ ;  /* 0x0000003f04057290 */ /* 0x000fe4000fffe13f */
[----:B------:R-:W-:Y:S02]  /*33500*/  UIMAD UR40, UR24, UR4, UR40 ;  /* 0x00000004182872a4 */ /* 0x000fe4000f8e0228 */
[----:B------:R-:W-:-:S02]  /*33510*/  ULOP3.LUT UR8, UR17, UR8, URZ, 0xc0, !UPT ;  /* 0x0000000811087292 */ /* 0x000fc4000f8ec03f */
[----:B------:R-:W-:Y:S02]  /*33520*/  @UP0 UIMAD UR21, UR25, UR20, UR19 ;  /* 0x00000014191502a4 */ /* 0x000fe4000f8e0213 */
[----:B------:R-:W-:-:S03]  /*33530*/  UIMAD UR4, UR5, UR23, UR18 ;  /* 0x00000017050472a4 */ /* 0x000fc6000f8e0212 */
[----:B------:R-:W-:Y:S01]  /*33540*/  ULDC UR5, c[0x0][0x610] ;  /* 0x0001840000057ab9 */ /* 0x000fe20000000800 */
[----:B------:R-:W-:Y:S02]  /*33550*/  UIMAD UR4, UR4, UR7, UR8 ;  /* 0x00000007040472a4 */ /* 0x000fe4000f8e0208 */
[----:B------:R-:W-:-:S04]  /*33560*/  UIMAD UR40, UR40, UR5, UR21 ;  /* 0x00000005282872a4 */ /* 0x000fc8000f8e0215 */
[----:B------:R-:W-:Y:S02]  /*33570*/  USEL UR41, UR4, UR40, !UP0 ;  /* 0x0000002804297287 */ /* 0x000fe4000c000000 */
[----:B------:R-:W-:-:S12]  /*33580*/  USEL UR40, UR40, UR4, !UP0 ;  /* 0x0000000428287287 */ /* 0x000fd8000c000000 */
.L_x_1179:
[----:B------:R-:W-:-:S13]  /*33590*/  LOP3.LUT P0, RZ, R0, 0xff, RZ, 0xc0, !PT ;  /* 0x000000ff00ff7812 */ /* 0x000fda000780c0ff */
[----:B------:R-:W-:Y:S05]  /*335a0*/  @P0 BRA `(.L_x_1182) ;  /* 0xfffffcd800e40947 */ /* 0x000fea000383ffff */
[----:B------:R-:W-:Y:S05]  /*335b0*/  EXIT ;  /* 0x000000000000794d */ /* 0x000fea0003800000 */
.L_x_3:
[----:B------:R-:W2:Y:S01]  /*335c0*/  LDL R4, [R1+0x604] ;  /* 0x0006040001047983 */ /* 0x000ea20000100800 */
[----:B------:R-:W-:-:S03]  /*335d0*/  ULDC.64 UR8, c[0x0][0x650] ;  /* 0x0001940000087ab9 */ /* 0x000fc60000000a00 */
[----:B------:R-:W3:Y:S01]  /*335e0*/  LDL R3, [R1+0x600] ;  /* 0x0006000001037983 */ /* 0x000ee20000100800 */
[----:B------:R-:W-:Y:S01]  /*335f0*/  PRMT R0, RZ, 0x7610, R0 ;  /* 0x00007610ff007816 */ /* 0x000fe20000000000 */
[----:B------:R-:W-:Y:S02]  /*33600*/  IMAD.MOV.U32 R5, RZ, RZ, -0x1 ;  /* 0xffffffffff057424 */ /* 0x000fe400078e00ff */
[----:B------:R-:W-:Y:S02]  /*33610*/  IMAD.MOV.U32 R2, RZ, RZ, -0x1 ;  /* 0xffffffffff027424 */ /* 0x000fe400078e00ff */
[----:B------:R-:W-:Y:S01]  /*33620*/  IMAD.MOV.U32 R10, RZ, RZ, -0x1 ;  /* 0xffffffffff0a7424 */ /* 0x000fe200078e00ff */
[----:B--2---:R-:W-:-:S04]  /*33630*/  ISETP.GE.U32.AND P0, PT, R4, UR8, PT ;  /* 0x0000000804007c0c */ /* 0x004fc8000bf06070 */
[----:B---3--:R-:W-:-:S13]  /*33640*/  ISETP.GE.U32.AND.EX P0, PT, R3, UR9, PT, P0 ;  /* 0x0000000903007c0c */ /* 0x008fda000bf06100 */
[----:B------:R-:W-:Y:S05]  /*33650*/  @P0 BRA `(.L_x_1183) ;  /* 0x00000004008c0947 */ /* 0x000fea0003800000 */
[----:B------:R-:W-:Y:S01]  /*33660*/  I2FP.F32.U32 R0, UR4 ;  /* 0x0000000400007c45 */ /* 0x000fe20008201000 */
[----:B0-----:R-:W-:Y:S01]  /*33670*/  ULDC.64 UR16, c[0x0][0x628] ;  /* 0x00018a0000107ab9 */ /* 0x001fe20000000a00 */
        /* <DEDUP_REMOVED lines=24> */
.L_x_1184:
        /* <DEDUP_REMOVED lines=24> */
[----:B------:R-:W-:Y:S01]  /*33980*/  UMOV UR19, 0x1 ;  /* 0x0000000100137882 */ /* 0x000fe20000000000 */
[----:B------:R-:W-:Y:S01]  /*33990*/  ULDC UR20, c[0x0][0x608] ;  /* 0x0001820000147ab9 */ /* 0x000fe20000000800 */
[----:B------:R-:W-:Y:S01]  /*339a0*/  USHF.L.U32 UR26, UR19, UR23, URZ ;  /* 0x00000017131a7299 */ /* 0x000fe2000800063f */
[----:B------:R-:W-:Y:S01]  /*339b0*/  ISETP.NE.AND.EX P0, PT, RZ, UR9, PT, P0 ;  /* 0x00000009ff007c0c */ /* 0x000fe2000bf05300 */
[----:B------:R-:W-:Y:S02]  /*339c0*/  USHF.R.U64 UR19, UR18, UR20, UR11 ;  /* 0x0000001412137299 */ /* 0x000fe4000800120b */
[----:B------:R-:W-:Y:S02]  /*339d0*/  USHF.R.U32.HI UR11, URZ, UR20, UR11 ;  /* 0x000000143f0b7299 */ /* 0x000fe4000801160b */
[----:B------:R-:W-:-:S02]  /*339e0*/  UIADD3 UR15, -UR15, URZ, URZ ;  /* 0x0000003f0f0f7290 */ /* 0x000fc4000fffe13f */
[----:B------:R-:W-:Y:S01]  /*339f0*/  USHF.R.U64 UR20, UR19, UR23, UR11 ;  /* 0x0000001713147299 */ /* 0x000fe2000800120b */
[----:B------:R-:W-:Y:S01]  /*33a00*/  ULDC UR16, c[0x0][0x144] ;  /* 0x0000510000107ab9 */ /* 0x000fe20000000800 */
[----:B------:R-:W-:Y:S01]  /*33a10*/  ULDC UR6, c[0x0][0x600] ;  /* 0x0001800000067ab9 */ /* 0x000fe20000000800 */
[----:B------:R-:W-:Y:S02]  /*33a20*/  USHF.R.U32.HI UR11, URZ, UR23, UR11 ;  /* 0x000000173f0b7299 */ /* 0x000fe4000801160b */
[----:B------:R-:W-:Y:S02]  /*33a30*/  UIMAD UR23, UR16, UR15, UR4 ;  /* 0x0000000f101772a4 */ /* 0x000fe4000f8e0204 */
[----:B------:R-:W-:Y:S02]  /*33a40*/  UIADD3 UR22, UR6, -0x1, URZ ;  /* 0xffffffff06167890 */ /* 0x000fe4000fffe03f */
[----:B------:R-:W-:Y:S02]  /*33a50*/  ULOP3.LUT UR27, URZ, UR13, URZ, 0x33, !UPT ;  /* 0x0000000d3f1b7292 */ /* 0x000fe4000f8e333f */
        /* <DEDUP_REMOVED lines=18> */
.L_x_1185:
[----:B------:R-:W-:Y:S01]  /*33b80*/  UISETP.NE.AND UP0, UPT, UR39, URZ, UPT ;  /* 0x0000003f2700728c */ /* 0x000fe2000bf05270 */
[----:B------:R-:W-:Y:S01]  /*33b90*/  IMAD.MOV.U32 R0, RZ, RZ, 0x1 ;  /* 0x00000001ff007424 */ /* 0x000fe200078e00ff */
[----:B------:R-:W-:Y:S01]  /*33ba0*/  USHF.R.U64 UR8, UR4, UR24, UR11 ;  /* 0x0000001804087299 */ /* 0x000fe2000800120b */
[----:B------:R-:W-:Y:S01]  /*33bb0*/  IMAD.U32 R10, RZ, RZ, UR5 ;  /* 0x00000005ff0a7e24 */ /* 0x000fe2000f8e00ff */
[----:B------:R-:W-:Y:S02]  /*33bc0*/  ULOP3.LUT UR4, UR19, UR27, URZ, 0xc0, !UPT ;  /* 0x0000001b13047292 */ /* 0x000fe4000f8ec03f */
[----:B------:R-:W-:Y:S02]  /*33bd0*/  ULOP3.LUT UR18, UR18, UR22, URZ, 0xc0, !UPT ;  /* 0x0000001612127292 */ /* 0x000fe4000f8ec03f */
[----:B------:R-:W-:-:S03]  /*33be0*/  UIMAD UR4, UR26, UR8, UR4 ;  /* 0x000000081a0472a4 */ /* 0x000fc6000f8e0204 */
[----:B------:R-:W-:Y:S02]  /*33bf0*/  @UP0 UIMAD UR23, UR28, UR21, UR7 ;  /* 0x000000151c1702a4 */ /* 0x000fe4000f8e0207 */
[----:B------:R-:W-:-:S03]  /*33c00*/  UIADD3 UR7, -UR8, URZ, URZ ;  /* 0x0000003f08077290 */ /* 0x000fc6000fffe13f */
[----:B------:R-:W-:Y:S01]  /*33c10*/  ULDC UR8, c[0x0][0x610] ;  /* 0x0001840000087ab9 */ /* 0x000fe20000000800 */
[----:B------:R-:W-:Y:S02]  /*33c20*/  UIMAD UR7, UR7, UR25, UR20 ;  /* 0x00000019070772a4 */ /* 0x000fe4000f8e0214 */
[----:B------:R-:W-:Y:S02]  /*33c30*/  UIMAD UR4, UR4, UR8, UR23 ;  /* 0x00000008040472a4 */ /* 0x000fe4000f8e0217 */
[----:B------:R-:W-:-:S04]  /*33c40*/  UIMAD UR7, UR7, UR6, UR18 ;  /* 0x00000006070772a4 */ /* 0x000fc8000f8e0212 */
[----:B------:R-:W-:Y:S02]  /*33c50*/  USEL UR6, UR7, UR4, !UP0 ;  /* 0x0000000407067287 */ /* 0x000fe4000c000000 */
[----:B------:R-:W-:-:S04]  /*33c60*/  USEL UR4, UR4, UR7, !UP0 ;  /* 0x0000000704047287 */ /* 0x000fc8000c000000 */
[----:B------:R-:W-:Y:S02]  /*33c70*/  IMAD.U32 R2, RZ, RZ, UR6 ;  /* 0x00000006ff027e24 */ /* 0x000fe4000f8e00ff */
[----:B------:R-:W-:-:S07]  /*33c80*/  IMAD.U32 R5, RZ, RZ, UR4 ;  /* 0x00000004ff057e24 */ /* 0x000fce000f8e00ff */
.L_x_1183:
[----:B------:R-:W-:-:S08]  /*33c90*/  NOP ;  /* 0x0000000000007918 */ /* 0x000fd00000000000 */
[----:B0-----:R-:W0:-:S00]  /*33ca0*/  USETMAXREG.DEALLOC.CTAPOOL 0x18 ;  /* 0x00000018000079c8 */ /* 0x001e0000080e0500 */
[----:B------:R-:W-:-:S13]  /*33cb0*/  ISETP.NE.AND P0, PT, RZ, UR10, PT ;  /* 0x0000000aff007c0c */ /* 0x000fda000bf05270 */
[----:B------:R-:W-:Y:S05]  /*33cc0*/  @P0 EXIT ;  /* 0x000000000000094d */ /* 0x000fea0003800000 */
[----:B0-----:R-:W-:Y:S01]  /*33cd0*/  LOP3.LUT P0, RZ, R0, 0xff, RZ, 0xc0, !PT ;  /* 0x000000ff00ff7812 */ /* 0x001fe2000780c0ff */
[----:B------:R-:W-:Y:S02]  /*33ce0*/  IMAD.MOV.U32 R0, RZ, RZ, 0x1 ;  /* 0x00000001ff007424 */ /* 0x000fe400078e00ff */
[----:B------:R-:W-:-:S10]  /*33cf0*/  IMAD.MOV.U32 R6, RZ, RZ, RZ ;  /* 0x000000ffff067224 */ /* 0x000fd400078e00ff */
[----:B------:R-:W-:Y:S05]  /*33d00*/  @!P0 BRA `(.L_x_1186) ;  /* 0x0000000c00608947 */ /* 0x000fea0003800000 */
[----:B------:R-:W0:Y:S01]  /*33d10*/  S2R R3, SR_TID.X ;  /* 0x0000000000037919 */ /* 0x000e220000002100 */
[----:B------:R-:W1:Y:S01]  /*33d20*/  LDC R0, c[0x0][0x28c] ;  /* 0x0000a300ff007b82 */ /* 0x000e620000000800 */
[----:B------:R-:W-:Y:S01]  /*33d30*/  ULDC UR5, c[0x0][0x658] ;  /* 0x0001960000057ab9 */ /* 0x000fe20000000800 */
[----:B------:R-:W-:Y:S01]  /*33d40*/  UMOV UR7, 0xffffffff ;  /* 0xffffffff00077882 */ /* 0x000fe20000000000 */
[----:B------:R-:W-:Y:S01]  /*33d50*/  ULDC UR6, c[0x0][0xc] ;  /* 0x0000030000067ab9 */ /* 0x000fe20000000800 */
[----:B------:R-:W-:Y:S01]  /*33d60*/  USHF.L.U32 UR9, UR7, UR5, URZ ;  /* 0x0000000507097299 */ /* 0x000fe2000800063f */
[----:B------:R-:W-:Y:S01]  /*33d70*/  BSSY B0, `(.L_x_1186) ;  /* 0x00000d1000007945 */ /* 0x000fe20003800000 */
[----:B------:R-:W-:Y:S01]  /*33d80*/  UMOV UR8, 0x1 ;  /* 0x0000000100087882 */ /* 0x000fe20000000000 */
[----:B------:R-:W-:Y:S01]  /*33d90*/  ULDC UR7, c[0x0][0x10] ;  /* 0x0000040000077ab9 */ /* 0x000fe20000000800 */
[----:B------:R-:W-:Y:S01]  /*33da0*/  USHF.L.U32 UR5, UR8, UR5, URZ ;  /* 0x0000000508057299 */ /* 0x000fe2000800063f */
[----:B------:R-:W-:Y:S01]  /*33db0*/  IMAD.MOV.U32 R8, RZ, RZ, 0x1 ;  /* 0x00000001ff087424 */ /* 0x000fe200078e00ff */
[----:B------:R-:W-:Y:S01]  /*33dc0*/  UIMAD.WIDE.U32 UR6, UR6, UR7, URZ ;  /* 0x00000007060672a5 */ /* 0x000fe2000f8e003f */
[----:B------:R-:W-:Y:S01]  /*33dd0*/  IMAD.MOV.U32 R6, RZ, RZ, RZ ;  /* 0x000000ffff067224 */ /* 0x000fe200078e00ff */
[----:B------:R-:W-:Y:S01]  /*33de0*/  ULDC UR8, c[0x0][0x14] ;  /* 0x0000050000087ab9 */ /* 0x000fe20000000800 */
[----:B------:R-:W-:Y:S01]  /*33df0*/  ULDC UR4, c[0x0][0x600] ;  /* 0x0001800000047ab9 */ /* 0x000fe20000000800 */
[----:B------:R-:W-:-:S02]  /*33e00*/  UIMAD.WIDE.U32 UR20, UR6, UR8, URZ ;  /* 0x00000008061472a5 */ /* 0x000fc4000f8e003f */
[----:B------:R-:W-:Y:S02]  /*33e10*/  UIMAD UR7, UR7, UR8, URZ ;  /* 0x00000008070772a4 */ /* 0x000fe4000f8e023f */
[----:B------:R-:W-:Y:S02]  /*33e20*/  ULOP3.LUT UR24, UR38, 0x2, URZ, 0xfc, !UPT ;  /* 0x0000000226187892 */ /* 0x000fe4000f8efc3f */
[----:B------:R-:W-:Y:S02]  /*33e30*/  UIADD3 UR4, UR4, -0x1, URZ ;  /* 0xffffffff04047890 */ /* 0x000fe4000fffe03f */
[----:B------:R-:W-:Y:S01]  /*33e40*/  ULOP3.LUT UR6, URZ, UR9, URZ, 0x33, !UPT ;  /* 0x000000093f067292 */ /* 0x000fe2000f8e333f */
[----:B-1----:R-:W-:Y:S01]  /*33e50*/  VIADD R0, R0, 0x3f ;  /* 0x0000003f00007836 */ /* 0x002fe20000000000 */
[----:B------:R-:W-:Y:S01]  /*33e60*/  UIADD3 UR7, UR21, UR7, URZ ;  /* 0x0000000715077290 */ /* 0x000fe2000fffe03f */
[----:B------:R-:W-:Y:S01]  /*33e70*/  ULDC.64 UR22, c[0x0][0x198] ;  /* 0x0000660000167ab9 */ /* 0x000fe20000000a00 */
[----:B0-----:R-:W-:-:S02]  /*33e80*/  LOP3.LUT P3, RZ, R3, 0x7f, RZ, 0xc0, !PT ;  /* 0x0000007f03ff7812 */ /* 0x001fc4000786c0ff */
[----:B------:R-:W-:Y:S02]  /*33e90*/  LOP3.LUT P0, RZ, R3, 0x1f, RZ, 0xc0, !PT ;  /* 0x0000001f03ff7812 */ /* 0x000fe4000780c0ff */
[----:B------:R-:W-:Y:S02]  /*33ea0*/  SHF.R.S32.HI R3, RZ, 0x1f, R0 ;  /* 0x0000001fff037819 */ /* 0x000fe40000011400 */
[----:B------:R-:W-:Y:S02]  /*33eb0*/  PLOP3.LUT P0, PT, P0, P3, PT, 0x8a, 0x0 ;  /* 0x000000000000781c */ /* 0x000fe40000707172 */
[----:B------:R-:W-:Y:S01]  /*33ec0*/  LEA.HI R3, R3, R0, RZ, 0x6 ;  /* 0x0000000003037211 */ /* 0x000fe200078f30ff */
[----:B------:R-:W-:-:S03]  /*33ed0*/  IMAD.MOV.U32 R0, RZ, RZ, 0x1 ;  /* 0x00000001ff007424 */ /* 0x000fc600078e00ff */
[----:B------:R-:W-:-:S05]  /*33ee0*/  SHF.R.S32.HI R7, RZ, 0x6, R3 ;  /* 0x00000006ff077819 */ /* 0x000fca0000011403 */
[----:B------:R-:W-:-:S07]  /*33ef0*/  VIADD R11, R7, 0x1 ;  /* 0x00000001070b7836 */ /* 0x000fce0000000000 */
.L_x_1198:
[----:B------:R-:W-:-:S03]  /*33f00*/  UMOV UR8, 0xffffffff ;  /* 0xffffffff00087882 */ /* 0x000fc60000000000 */
[----:B------:R-:W-:Y:S05]  /*33f10*/  BRA.DIV UR8, `(.L_x_1187) ;  /* 0x0000000e08c87947 */ /* 0x000fea000b800000 */
[----:B------:R-:W-:-:S13]  /*33f20*/  ELECT P6, URZ, PT ;  /* 0x00000000003f782f */ /* 0x000fda00038c0000 */
.L_x_1209:
[----:B------:R-:W0:Y:S01]  /*33f30*/  LDC R3, c[0x0][0x28c] ;  /* 0x0000a300ff037b82 */ /* 0x000e220000000800 */
[----:B------:R-:W-:Y:S01]  /*33f40*/  BSSY B1, `(.L_x_1188) ;  /* 0x0000036000017945 */ /* 0x000fe20003800000 */
[----:B0-----:R-:W-:-:S13]  /*33f50*/  ISETP.LT.OR P6, PT, R3, 0x1, !P6 ;  /* 0x000000010300780c */ /* 0x001fda00077c1670 */
[----:B------:R-:W-:Y:S05]  /*33f60*/  @P6 BRA `(.L_x_1189) ;  /* 0x0000000000cc6947 */ /* 0x000fea0003800000 */
[----:B------:R-:W-:Y:S02]  /*33f70*/  IMAD R2, R2, 0x180, RZ ;  /* 0x0000018002027824 */ /* 0x000fe400078e02ff */
[----:B------:R-:W-:Y:S02]  /*33f80*/  IMAD R5, R5, 0x180, RZ ;  /* 0x0000018005057824 */ /* 0x000fe400078e02ff */
[----:B------:R-:W-:Y:S02]  /*33f90*/  IMAD.MOV.U32 R14, RZ, RZ, RZ ;  /* 0x000000ffff0e7224 */ /* 0x000fe400078e00ff */
[----:B------:R-:W-:Y:S02]  /*33fa0*/  IMAD.MOV.U32 R4, RZ, RZ, R11 ;  /* 0x000000ffff047224 */ /* 0x000fe400078e000b */
[----:B------:R-:W-:Y:S02]  /*33fb0*/  IMAD.MOV.U32 R3, RZ, RZ, R0 ;  /* 0x000000ffff037224 */ /* 0x000fe400078e0000 */
[----:B------:R-:W-:-:S07]  /*33fc0*/  IMAD.MOV.U32 R9, RZ, RZ, R6 ;  /* 0x000000ffff097224 */ /* 0x000fce00078e0006 */
.L_x_1193:
[----:B------:R-:W0:Y:S01]  /*33fd0*/  S2R R13, SR_CgaCtaId ;  /* 0x00000000000d7919 */ /* 0x000e220000008800 */
[----:B------:R-:W-:-:S04]  /*33fe0*/  MOV R12, 0x400 ;  /* 0x00000400000c7802 */ /* 0x000fc80000000f00 */
[----:B0-----:R-:W-:Y:S02]  /*33ff0*/  LEA R16, R13, R12, 0x18 ;  /* 0x0000000c0d107211 */ /* 0x001fe400078ec0ff */
[----:B------:R-:W-:Y:S01]  /*34000*/  SHF.L.U32 R12, R3, 0x1f, RZ ;  /* 0x0000001f030c7819 */ /* 0x000fe200000006ff */
[----:B------:R-:W0:Y:S02]  /*34010*/  @!P3 LDC R13, c[0x0][0x500] ;  /* 0x00014000ff0dbb82 */ /* 0x000e240000000800 */
[----:B------:R-:W-:-:S04]  /*34020*/  IMAD R15, R9, 0x8, R16 ;  /* 0x00000008090f7824 */ /* 0x000fc800078e0210 */
[----:B------:R-:W1:Y:S02]  /*34030*/  SYNCS.PHASECHK.TRANS64.TRYWAIT P1, [R15+URZ+0x20], R12 ;  /* 0x0000200c0f0075a7 */ /* 0x000e64000802017f */
[----:B-1----:R-:W-:Y:S05]  /*34040*/  @!P1 BRA `(.L_x_1190) ;  /* 0x0000000c009c9947 */ /* 0x002fea0003800000 */
.L_x_1210:
[----:B------:R-:W-:Y:S01]  /*34050*/  UPRMT UR8, UR24, 0x9910, URZ ;  /* 0x0000991018087896 */ /* 0x000fe2000800003f */
[----:B0-----:R0:W-:Y:S03]  /*34060*/  @!P3 SYNCS.ARRIVE.TRANS64 RZ, [R15+URZ], R13 ;  /* 0x0000000d0fffb9a7 */ /* 0x0011e6000800003f */
[----:B------:R-:W-:-:S06]  /*34070*/  UISETP.NE.AND UP0, UPT, UR8, 0x2, UPT ;  /* 0x000000020800788c */ /* 0x000fcc000bf05270 */
[----:B------:R-:W-:-:S13]  /*34080*/  PLOP3.LUT P1, PT, PT, PT, UP0, 0x80, 0x0 ;  /* 0x000000000000781c */ /* 0x000fda0003f2f008 */
[----:B0-----:R-:W-:Y:S05]  /*34090*/  @P1 BRA `(.L_x_1191) ;  /* 0x0000000000041947 */ /* 0x001fea0003800000 */
[----:B------:R-:W-:Y:S01]  /*340a0*/  BPT.TRAP 0x1 ;  /* 0x000000040000795c */ /* 0x000fe20000300000 */
.L_x_1191:
[----:B------:R-:W-:Y:S05]  /*340b0*/  @P0 BRA `(.L_x_1192) ;  /* 0x0000000000040947 */ /* 0x000fea0003800000 */
[----:B------:R-:W-:Y:S01]  /*340c0*/  BPT.TRAP 0x1 ;  /* 0x000000040000795c */ /* 0x000fe20000300000 */
.L_x_1192:
[----:B------:R-:W-:Y:S01]  /*340d0*/  IMAD R16, R9, 0x6000, R16 ;  /* 0x0000600009107824 */ /* 0x000fe200078e0210 */
[----:B------:R-:W-:Y:S01]  /*340e0*/  R2UR UR9, R15 ;  /* 0x000000000f0972ca */ /* 0x000fe200000e0000 */
[----:B------:R-:W-:Y:S01]  /*340f0*/  VIADD R4, R4, 0xffffffff ;  /* 0xffffffff04047836 */ /* 0x000fe20000000000 */
[----:B------:R-:W-:Y:S01]  /*34100*/  UIADD3 UR14, UP0, UR22, 0xf0, URZ ;  /* 0x000000f0160e7890 */ /* 0x000fe2000ff1e03f */
[----:B------:R-:W-:Y:S01]  /*34110*/  R2UR UR11, R5 ;  /* 0x00000000050b72ca */ /* 0x000fe200000e0000 */
[----:B------:R-:W-:Y:S01]  /*34120*/  UIADD3 UR26, UP1, UR22, 0x1f0, URZ ;  /* 0x000001f0161a7890 */ /* 0x000fe2000ff3e03f */
[----:B------:R-:W-:Y:S01]  /*34130*/  R2UR UR8, R16 ;  /* 0x00000000100872ca */ /* 0x000fe200000e0000 */
[----:B------:R-:W-:Y:S01]  /*34140*/  UIADD3.X UR15, URZ, UR23, URZ, UP0, !UPT ;  /* 0x000000173f0f7290 */ /* 0x000fe200087fe43f */
[----:B------:R-:W-:Y:S01]  /*34150*/  R2UR UR10, R14 ;  /* 0x000000000e0a72ca */ /* 0x000fe200000e0000 */
[----:B------:R-:W-:Y:S01]  /*34160*/  VIADD R9, R9, 0x1 ;  /* 0x0000000109097836 */ /* 0x000fe20000000000 */
[----:B------:R-:W-:Y:S01]  /*34170*/  R2UR UR12, R10 ;  /* 0x000000000a0c72ca */ /* 0x000fe200000e0000 */
[----:B------:R-:W-:Y:S01]  /*34180*/  UIADD3.X UR27, URZ, UR23, URZ, UP1, !UPT ;  /* 0x000000173f1b7290 */ /* 0x000fe20008ffe43f */
[----:B------:R-:W-:Y:S01]  /*34190*/  R2UR UR19, R2 ;  /* 0x00000000021372ca */ /* 0x000fe200000e0000 */
[----:B------:R-:W-:Y:S01]  /*341a0*/  UMOV UR16, 0x0 ;  /* 0x0000000000107882 */ /* 0x000fe20000000000 */
[----:B------:R-:W-:Y:S01]  /*341b0*/  ISETP.GT.AND P2, PT, R4, 0x1, PT ;  /* 0x000000010400780c */ /* 0x000fe20003f44270 */
[----:B------:R-:W-:Y:S01]  /*341c0*/  UMOV UR17, 0x10000000 ;  /* 0x1000000000117882 */ /* 0x000fe20000000000 */
[----:B------:R-:W-:Y:S01]  /*341d0*/  ISETP.NE.AND P1, PT, R9, 0x4, PT ;  /* 0x000000040900780c */ /* 0x000fe20003f25270 */
[----:B------:R-:W-:-:S02]  /*341e0*/  VIADD R14, R14, 0x40 ;  /* 0x000000400e0e7836 */ /* 0x000fc40000000000 */
[----:B------:R-:W-:Y:S01]  /*341f0*/  UIADD3 UR13, UR8, 0x100, URZ ;  /* 0x00000100080d7890 */ /* 0x000fe2000fffe03f */
[----:B-1----:R-:W-:Y:S01]  /*34200*/  SEL R12, RZ, 0x1, P1 ;  /* 0x00000001ff0c7807 */ /* 0x002fe20000800000 */
[----:B------:R-:W-:Y:S01]  /*34210*/  UIADD3 UR18, UR8, 0x18100, URZ ;  /* 0x0001810008127890 */ /* 0x000fe2000fffe03f */
[----:B------:R-:W-:Y:S02]  /*34220*/  SEL R9, R9, RZ, P1 ;  /* 0x000000ff09097207 */ /* 0x000fe40000800000 */
[----:B------:R-:W-:Y:S02]  /*34230*/  LOP3.LUT R3, R3, R12, RZ, 0x3c, !PT ;  /* 0x0000000c03037212 */ /* 0x000fe400078e3cff */
[----:B------:R-:W-:Y:S02]  /*34240*/  UMOV UR8, UR13 ;  /* 0x0000000d00087c82 */ /* 0x000fe40008000000 */
[----:B------:R0:W-:Y:S02]  /*34250*/  UTMALDG.3D [UR8], [UR14], desc[UR16] ;  /* 0x000010080e0075b4 */ /* 0x0001e40008011000 */
[----:B0-----:R-:W-:Y:S01]  /*34260*/  UMOV UR8, UR18 ;  /* 0x0000001200087c82 */ /* 0x001fe20008000000 */
[----:B------:R-:W-:-:S02]  /*34270*/  UMOV UR11, UR19 ;  /* 0x00000013000b7c82 */ /* 0x000fc40008000000 */
[----:B------:R0:W-:Y:S02]  /*34280*/  UTMALDG.3D [UR8], [UR26], desc[UR16] ;  /* 0x000010081a0075b4 */ /* 0x0001e40008011000 */
[----:B0-----:R-:W-:Y:S05]  /*34290*/  @P2 BRA `(.L_x_1193) ;  /* 0xfffffffc004c2947 */ /* 0x001fea000383ffff */
.L_x_1189:
[----:B------:R-:W-:Y:S05]  /*342a0*/  BSYNC B1 ;  /* 0x0000000000017941 */ /* 0x000fea0003800000 */
.L_x_1188:
[----:B------:R-:W2:Y:S01]  /*342b0*/  LDL.LU R16, [R1+0x600] ;  /* 0x0006000001107983 */ /* 0x000ea20000300800 */
[----:B------:R-:W-:Y:S01]  /*342c0*/  LOP3.LUT P4, RZ, R8, 0xff, RZ, 0xc0, !PT ;  /* 0x000000ff08ff7812 */ /* 0x000fe2000788c0ff */
[----:B------:R-:W-:Y:S01]  /*342d0*/  IMAD.IADD R6, R7, 0x1, R6 ;  /* 0x0000000107067824 */ /* 0x000fe200078e0206 */
[----:B------:R-:W-:Y:S01]  /*342e0*/  ULDC.64 UR8, c[0x0][0x650] ;  /* 0x0001940000087ab9 */ /* 0x000fe20000000a00 */
[----:B------:R-:W3:Y:S01]  /*342f0*/  LDL.LU R15, [R1+0x604] ;  /* 0x00060400010f7983 */ /* 0x000ee20000300800 */
[----:B------:R-:W-:Y:S01]  /*34300*/  BSSY B1, `(.L_x_1194) ;  /* 0x0000075000017945 */ /* 0x000fe20003800000 */
[----:B------:R-:W-:Y:S01]  /*34310*/  IMAD.MOV.U32 R5, RZ, RZ, -0x1 ;  /* 0xffffffffff057424 */ /* 0x000fe200078e00ff */
[----:B------:R-:W-:Y:S01]  /*34320*/  SHF.R.U32.HI R2, RZ, 0x2, R6 ;  /* 0x00000002ff027819 */ /* 0x000fe20000011606 */
[----:B------:R-:W-:Y:S01]  /*34330*/  IMAD.MOV.U32 R10, RZ, RZ, -0x1 ;  /* 0xffffffffff0a7424 */ /* 0x000fe200078e00ff */
[----:B------:R-:W-:Y:S02]  /*34340*/  ISETP.GT.U32.AND P1, PT, R6, 0x3, PT ;  /* 0x000000030600780c */ /* 0x000fe40003f24070 */
[----:B------:R-:W-:-:S02]  /*34350*/  LOP3.LUT R2, R2, 0x1, RZ, 0xc0, !PT ;  /* 0x0000000102027812 */ /* 0x000fc400078ec0ff */
[C---:B------:R-:W-:Y:S01]  /*34360*/  ISETP.LT.U32.AND P1, PT, R7.reuse, 0x4, P1 ;  /* 0x000000040700780c */ /* 0x040fe20000f21070 */
[----:B------:R-:W0:Y:S01]  /*34370*/  @P4 S2R R3, SR_CgaCtaId ;  /* 0x0000000000034919 */ /* 0x000e220000008800 */
[----:B------:R-:W-:Y:S02]  /*34380*/  ISETP.NE.U32.AND P2, PT, R2, 0x1, PT ;  /* 0x000000010200780c */ /* 0x000fe40003f45070 */
[----:B------:R-:W-:Y:S02]  /*34390*/  @P4 MOV R2, 0x400 ;  /* 0x0000040000024802 */ /* 0x000fe40000000f00 */
[----:B------:R-:W-:Y:S02]  /*343a0*/  ISETP.GT.U32.AND P2, PT, R7, 0x3, !P2 ;  /* 0x000000030700780c */ /* 0x000fe40005744070 */
[----:B------:R-:W-:Y:S02]  /*343b0*/  LOP3.LUT R6, R6, 0x3, RZ, 0xc0, !PT ;  /* 0x0000000306067812 */ /* 0x000fe400078ec0ff */
[----:B------:R-:W-:-:S02]  /*343c0*/  PRMT R8, RZ, 0x7610, R8 ;  /* 0x00007610ff087816 */ /* 0x000fc40000000008 */
[----:B0-----:R-:W-:Y:S02]  /*343d0*/  @P4 LEA R2, R3, R2, 0x18 ;  /* 0x0000000203024211 */ /* 0x001fe400078ec0ff */
[----:B------:R-:W-:Y:S02]  /*343e0*/  SEL R3, RZ, 0x1, !P1 ;  /* 0x00000001ff037807 */ /* 0x000fe40004800000 */
[----:B------:R0:W-:Y:S02]  /*343f0*/  @P4 SYNCS.ARRIVE.TRANS64.A1T0 RZ, [R2+URZ+0x58], RZ ;  /* 0x000058ff02ff49a7 */ /* 0x0001e4000810003f */
[----:B0-----:R-:W-:-:S04]  /*34400*/  SEL R2, RZ, 0x1, !P2 ;  /* 0x00000001ff027807 */ /* 0x001fc80005000000 */
[--C-:B------:R-:W-:Y:S01]  /*34410*/  LOP3.LUT R0, R2, R0, R3.reuse, 0x96, !PT ;  /* 0x0000000002007212 */ /* 0x100fe200078e9603 */
[----:B------:R-:W-:Y:S01]  /*34420*/  IMAD.MOV.U32 R2, RZ, RZ, -0x1 ;  /* 0xffffffffff027424 */ /* 0x000fe200078e00ff */
[----:B------:R-:W-:Y:S02]  /*34430*/  PRMT R3, RZ, 0x7610, R3 ;  /* 0x00007610ff037816 */ /* 0x000fe40000000003 */
[----:B---3--:R-:W-:-:S04]  /*34440*/  IADD3 R15, P1, R15, UR20, RZ ;  /* 0x000000140f0f7c10 */ /* 0x008fc8000ff3e0ff */
[----:B--2---:R-:W-:Y:S01]  /*34450*/  IADD3.X R16, R16, UR7, RZ, P1, !PT ;  /* 0x0000000710107c10 */ /* 0x004fe20008ffe4ff */
[----:B------:R0:W-:Y:S01]  /*34460*/  STL [R1+0x604], R15 ;  /* 0x0006040f01007387 */ /* 0x0001e20000100800 */
[----:B------:R-:W-:-:S03]  /*34470*/  ISETP.GE.U32.AND P1, PT, R15, UR8, PT ;  /* 0x000000080f007c0c */ /* 0x000fc6000bf26070 */
[----:B------:R0:W-:Y:S01]  /*34480*/  STL [R1+0x600], R16 ;  /* 0x0006001001007387 */ /* 0x0001e20000100800 */
[----:B------:R-:W-:-:S13]  /*34490*/  ISETP.GE.U32.AND.EX P1, PT, R16, UR9, PT, P1 ;  /* 0x0000000910007c0c */ /* 0x000fda000bf26110 */
[----:B0-----:R-:W-:Y:S05]  /*344a0*/  @P1 BRA `(.L_x_1195) ;  /* 0x0000000400681947 */ /* 0x001fea0003800000 */
[----:B------:R-:W0:Y:S01]  /*344b0*/  S2UR UR8, SR_CTAID.X ;  /* 0x00000000000879c3 */ /* 0x000e220000002500 */
[----:B------:R-:W-:Y:S01]  /*344c0*/  ULDC.64 UR10, c[0x0][0x628] ;  /* 0x00018a00000a7ab9 */ /* 0x000fe20000000a00 */
[----:B------:R-:W-:Y:S01]  /*344d0*/  ULDC UR9, c[0x0][0x150] ;  /* 0x0000540000097ab9 */ /* 0x000fe20000000800 */
[----:B------:R-:W-:Y:S01]  /*344e0*/  ISETP.NE.U32.AND P1, PT, RZ, UR10, PT ;  /* 0x0000000aff007c0c */ /* 0x000fe2000bf25070 */
[----:B------:R-:W-:Y:S01]  /*344f0*/  ULDC UR12, c[0x0][0x630] ;  /* 0x00018c00000c7ab9 */ /* 0x000fe20000000800 */
[----:B------:R-:W-:Y:S01]  /*34500*/  ULDC UR14, c[0x0][0x154] ;  /* 0x00005500000e7ab9 */ /* 0x000fe20000000800 */
[----:B------:R-:W-:Y:S01]  /*34510*/  IMAD.MOV.U32 R3, RZ, RZ, R16 ;  /* 0x000000ffff037224 */ /* 0x000fe200078e0010 */
[----:B------:R-:W-:Y:S01]  /*34520*/  ISETP.NE.AND.EX P1, PT, RZ, UR11, PT, P1 ;  /* 0x0000000bff007c0c */ /* 0x000fe2000bf25310 */
[----:B------:R-:W1:Y:S01]  /*34530*/  S2UR UR13, SR_CTAID.Y ;  /* 0x00000000000d79c3 */ /* 0x000e620000002600 */
[----:B0-----:R-:W-:-:S05]  /*34540*/  I2FP.F32.U32 R2, UR8 ;  /* 0x0000000800027c45 */ /* 0x001fca0008201000 */
[----:B------:R-:W-:Y:S01]  /*34550*/  FMUL R9, R2, UR9 ;  /* 0x0000000902097c20 */ /* 0x000fe20008400000 */
[----:B------:R-:W-:Y:S01]  /*34560*/  IMAD.MOV.U32 R2, RZ, RZ, R15 ;  /* 0x000000ffff027224 */ /* 0x000fe200078e000f */
[----:B-1----:R-:W-:-:S04]  /*34570*/  I2FP.F32.U32 R12, UR13 ;  /* 0x0000000d000c7c45 */ /* 0x002fc80008201000 */
[----:B------:R-:W0:Y:S01]  /*34580*/  F2I.U32.TRUNC.NTZ R9, R9 ;  /* 0x0000000900097305 */ /* 0x000e22000020f000 */
[----:B------:R-:W-:Y:S05]  /*34590*/  @!P1 BRA `(.L_x_1196) ;  /* 0x0000000000289947 */ /* 0x000fea0003800000 */
[----:B------:R-:W-:Y:S02]  /*345a0*/  ULDC UR9, c[0x0][0x634] ;  /* 0x00018d0000097ab9 */ /* 0x000fe40000000800 */
[----:B------:R-:W-:-:S05]  /*345b0*/  IADD3 R3, P1, R15, UR9, RZ ;  /* 0x000000090f037c10 */ /* 0x000fca000ff3e0ff */
[----:B------:R-:W-:-:S04]  /*345c0*/  IMAD.X R13, RZ, RZ, R16, P1 ;  /* 0x000000ffff0d7224 */ /* 0x000fc800008e0610 */
[----:B------:R-:W-:-:S04]  /*345d0*/  IMAD.WIDE.U32 R4, R13, UR10, RZ ;  /* 0x0000000a0d047c25 */ /* 0x000fc8000f8e00ff */
[----:B------:R-:W-:-:S04]  /*345e0*/  IMAD.WIDE.U32 R4, P1, R3, UR11, R4 ;  /* 0x0000000b03047c25 */ /* 0x000fc8000f820004 */
[----:B------:R-:W-:-:S04]  /*345f0*/  IMAD.WIDE.U32 R2, R3, UR10, RZ ;  /* 0x0000000a03027c25 */ /* 0x000fc8000f8e00ff */
[----:B------:R-:W-:Y:S01]  /*34600*/  IMAD.MOV.U32 R2, RZ, RZ, R5 ;  /* 0x000000ffff027224 */ /* 0x000fe200078e0005 */
[----:B------:R-:W-:Y:S01]  /*34610*/  IADD3 RZ, P2, R3, R4, RZ ;  /* 0x0000000403ff7210 */ /* 0x000fe20007f5e0ff */
[----:B------:R-:W-:-:S04]  /*34620*/  IMAD.X R3, RZ, RZ, RZ, P1 ;  /* 0x000000ffff037224 */ /* 0x000fc800008e06ff */
[----:B------:R-:W-:-:S08]  /*34630*/  IMAD.WIDE.U32.X R2, R13, UR11, R2, P2 ;  /* 0x0000000b0d027c25 */ /* 0x000fd000090e0402 */
.L_x_1196:
[--C-:B------:R-:W-:Y:S01]  /*34640*/  SHF.R.U64 R10, R2, UR12, R3.reuse ;  /* 0x0000000c020a7c19 */ /* 0x100fe20008001203 */
[----:B------:R-:W-:Y:S01]  /*34650*/  ULDC.64 UR10, c[0x0][0x620] ;  /* 0x00018800000a7ab9 */ /* 0x000fe20000000a00 */
[----:B------:R-:W-:Y:S01]  /*34660*/  SHF.R.U32.HI R2, RZ, UR12, R3 ;  /* 0x0000000cff027c19 */ /* 0x000fe20008011603 */
[----:B------:R-:W-:Y:S01]  /*34670*/  IMAD.MOV.U32 R3, RZ, RZ, R16 ;  /* 0x000000ffff037224 */ /* 0x000fe200078e0010 */
[----:B------:R-:W-:Y:S01]  /*34680*/  IADD3 R13, P1, RZ, -R10, RZ ;  /* 0x8000000aff0d7210 */ /* 0x000fe20007f3e0ff */
[----:B------:R-:W-:Y:S01]  /*34690*/  FMUL R12, R12, UR14 ;  /* 0x0000000e0c0c7c20 */ /* 0x000fe20008400000 */
[----:B------:R-:W-:Y:S01]  /*346a0*/  ULDC.64 UR14, c[0x0][0x640] ;  /* 0x00019000000e7ab9 */ /* 0x000fe20000000a00 */
[----:B0-----:R-:W-:Y:S02]  /*346b0*/  R2UR UR9, R9 ;  /* 0x00000000090972ca */ /* 0x001fe400000e0000 */
[----:B------:R-:W-:Y:S01]  /*346c0*/  IMAD.X R2, RZ, RZ, ~R2, P1 ;  /* 0x000000ffff027224 */ /* 0x000fe200008e0e02 */
[----:B------:R-:W-:Y:S01]  /*346d0*/  ISETP.NE.U32.AND P1, PT, RZ, UR14, PT ;  /* 0x0000000eff007c0c */ /* 0x000fe2000bf25070 */
[----:B------:R-:W0:Y:S02]  /*346e0*/  F2I.U32.TRUNC.NTZ R12, R12 ;  /* 0x0000000c000c7305 */ /* 0x000e24000020f000 */
[----:B------:R-:W-:Y:S01]  /*346f0*/  IMAD R2, R2, UR10, RZ ;  /* 0x0000000a02027c24 */ /* 0x000fe2000f8e02ff */
[----:B------:R-:W-:-:S03]  /*34700*/  ISETP.NE.AND.EX P1, PT, RZ, UR15, PT, P1 ;  /* 0x0000000fff007c0c */ /* 0x000fc6000bf25310 */
[----:B------:R-:W-:Y:S02]  /*34710*/  IMAD R5, R13, UR11, R2 ;  /* 0x0000000b0d057c24 */ /* 0x000fe4000f8e0202 */
[----:B------:R-:W-:-:S04]  /*34720*/  IMAD.MOV.U32 R2, RZ, RZ, R15 ;  /* 0x000000ffff027224 */ /* 0x000fc800078e000f */
[----:B------:R-:W-:Y:S01]  /*34730*/  IMAD.WIDE.U32 R2, R13, UR10, R2 ;  /* 0x0000000a0d027c25 */ /* 0x000fe2000f8e0002 */
[----:B------:R-:W-:Y:S01]  /*34740*/  ULDC UR10, c[0x0][0x618] ;  /* 0x00018600000a7ab9 */ /* 0x000fe20000000800 */
[----:B0-----:R-:W-:Y:S02]  /*34750*/  R2UR UR11, R12 ;  /* 0x000000000c0b72ca */ /* 0x001fe400000e0000 */
[----:B------:R-:W-:-:S05]  /*34760*/  IMAD.IADD R3, R3, 0x1, R5 ;  /* 0x0000000103037824 */ /* 0x000fca00078e0205 */
[--C-:B------:R-:W-:Y:S02]  /*34770*/  SHF.R.U64 R9, R2, UR10, R3.reuse ;  /* 0x0000000a02097c19 */ /* 0x100fe40008001203 */
[----:B------:R-:W-:Y:S01]  /*34780*/  SHF.R.U32.HI R2, RZ, UR10, R3 ;  /* 0x0000000aff027c19 */ /* 0x000fe20008011603 */
[----:B------:R-:W-:-:S03]  /*34790*/  ULDC UR10, c[0x0][0x608] ;  /* 0x00018200000a7ab9 */ /* 0x000fc60000000800 */
[--C-:B------:R-:W-:Y:S02]  /*347a0*/  SHF.R.U64 R13, R9, UR10, R2.reuse ;  /* 0x0000000a090d7c19 */ /* 0x100fe40008001202 */
[----:B------:R-:W-:Y:S01]  /*347b0*/  SHF.R.U32.HI R2, RZ, UR10, R2 ;  /* 0x0000000aff027c19 */ /* 0x000fe20008011602 */
[----:B------:R-:W-:-:S03]  /*347c0*/  ULDC UR10, c[0x0][0x658] ;  /* 0x00019600000a7ab9 */ /* 0x000fc60000000800 */
[--C-:B------:R-:W-:Y:S02]  /*347d0*/  SHF.R.U64 R12, R13, UR10, R2.reuse ;  /* 0x0000000a0d0c7c19 */ /* 0x100fe40008001202 */
[----:B------:R-:W-:-:S03]  /*347e0*/  SHF.R.U32.HI R15, RZ, UR10, R2 ;  /* 0x0000000aff0f7c19 */ /* 0x000fc60008011602 */
[----:B------:R-:W-:Y:S02]  /*347f0*/  IMAD.MOV.U32 R2, RZ, RZ, R12 ;  /* 0x000000ffff027224 */ /* 0x000fe400078e000c */
[----:B------:R-:W-:Y:S01]  /*34800*/  IMAD.MOV.U32 R3, RZ, RZ, R15 ;  /* 0x000000ffff037224 */ /* 0x000fe200078e000f */
[----:B------:R-:W-:Y:S06]  /*34810*/  @!P1 BRA `(.L_x_1197) ;  /* 0x0000000000289947 */ /* 0x000fec0003800000 */
        /* <DEDUP_REMOVED lines=10> */
.L_x_1197:
[----:B------:R-:W-:Y:S01]  /*348c0*/  ULDC UR10, c[0x0][0x648] ;  /* 0x00019200000a7ab9 */ /* 0x000fe20000000800 */
[----:B------:R-:W-:Y:S01]  /*348d0*/  UISETP.NE.AND UP0, UPT, UR39, URZ, UPT ;  /* 0x0000003f2700728c */ /* 0x000fe2000bf05270 */
[----:B------:R-:W-:Y:S01]  /*348e0*/  SHF.R.U64 R2, R2, UR10, R3 ;  /* 0x0000000a02027c19 */ /* 0x000fe20008001203 */
[----:B------:R-:W-:Y:S01]  /*348f0*/  ULDC UR10, c[0x0][0x638] ;  /* 0x00018e00000a7ab9 */ /* 0x000fe20000000800 */
[----:B------:R-:W-:Y:S01]  /*34900*/  UIADD3 UR11, -UR11, URZ, URZ ;  /* 0x0000003f0b0b7290 */ /* 0x000fe2000fffe13f */
[----:B------:R-:W-:Y:S02]  /*34910*/  LOP3.LUT R13, R13, UR6, RZ, 0xc0, !PT ;  /* 0x000000060d0d7c12 */ /* 0x000fe4000f8ec0ff */
[----:B------:R-:W-:Y:S01]  /*34920*/  IMAD.MOV R3, RZ, RZ, -R2 ;  /* 0x000000ffff037224 */ /* 0x000fe200078e0a02 */
[----:B------:R-:W-:Y:S02]  /*34930*/  LOP3.LUT R9, R9, UR4, RZ, 0xc0, !PT ;  /* 0x0000000409097c12 */ /* 0x000fe4000f8ec0ff */
[----:B------:R-:W-:Y:S01]  /*34940*/  IMAD R5, R2, UR5, R13 ;  /* 0x0000000502057c24 */ /* 0x000fe2000f8e020d */
[----:B------:R-:W-:Y:S01]  /*34950*/  PLOP3.LUT P1, PT, PT, PT, UP0, 0x40, 0x0 ;  /* 0x000000000000781c */ /* 0x000fe20003f2e808 */
[----:B------:R-:W-:Y:S01]  /*34960*/  IMAD R12, R3, UR10, R12 ;  /* 0x0000000a030c7c24 */ /* 0x000fe2000f8e020c */
[----:B------:R-:W-:Y:S01]  /*34970*/  UIADD3 UR10, -UR9, URZ, URZ ;  /* 0x0000003f090a7290 */ /* 0x000fe2000fffe13f */
[----:B------:R-:W-:Y:S01]  /*34980*/  PLOP3.LUT P2, PT, PT, PT, UP0, 0x40, 0x0 ;  /* 0x000000000000781c */ /* 0x000fe20003f4e808 */
[----:B------:R-:W-:Y:S01]  /*34990*/  IMAD.MOV.U32 R3, RZ, RZ, 0x1 ;  /* 0x00000001ff037424 */ /* 0x000fe200078e00ff */
[----:B------:R-:W-:-:S02]  /*349a0*/  ULDC UR9, c[0x0][0x144] ;  /* 0x0000510000097ab9 */ /* 0x000fc40000000800 */
[----:B------:R-:W-:-:S03]  /*349b0*/  UIMAD UR8, UR9, UR10, UR8 ;  /* 0x0000000a090872a4 */ /* 0x000fc6000f8e0208 */
[----:B------:R-:W-:Y:S02]  /*349c0*/  ULDC UR9, c[0x0][0x148] ;  /* 0x0000520000097ab9 */ /* 0x000fe40000000800 */
[----:B------:R-:W-:-:S03]  /*349d0*/  @UP0 UIMAD UR8, UR9, UR11, UR13 ;  /* 0x0000000b090802a4 */ /* 0x000fc6000f8e020d */
[----:B------:R-:W-:Y:S02]  /*349e0*/  ULDC UR9, c[0x0][0x600] ;  /* 0x0001800000097ab9 */ /* 0x000fe40000000800 */
[----:B------:R-:W-:Y:S02]  /*349f0*/  IMAD R12, R12, UR9, R9 ;  /* 0x000000090c0c7c24 */ /* 0x000fe4000f8e0209 */
[----:B------:R-:W-:Y:S01]  /*34a00*/  IMAD.U32 R2, RZ, RZ, UR8 ;  /* 0x00000008ff027e24 */ /* 0x000fe2000f8e00ff */
[----:B------:R-:W-:-:S03]  /*34a10*/  ULDC UR8, c[0x0][0x610] ;  /* 0x0001840000087ab9 */ /* 0x000fc60000000800 */
[----:B------:R-:W-:-:S05]  /*34a20*/  IMAD R5, R5, UR8, R2 ;  /* 0x0000000805057c24 */ /* 0x000fca000f8e0202 */
[----:B------:R-:W-:Y:S02]  /*34a30*/  SEL R2, R12, R5, P1 ;  /* 0x000000050c027207 */ /* 0x000fe40000800000 */
[----:B------:R-:W-:-:S07]  /*34a40*/  SEL R5, R5, R12, P2 ;  /* 0x0000000c05057207 */ /* 0x000fce0001000000 */
.L_x_1195:
[----:B------:R-:W-:Y:S05]  /*34a50*/  BSYNC B1 ;  /* 0x0000000000017941 */ /* 0x000fea0003800000 */
.L_x_1194:
[----:B------:R-:W-:-:S13]  /*34a60*/  LOP3.LUT P1, RZ, R3, 0xff, RZ, 0xc0, !PT ;  /* 0x000000ff03ff7812 */ /* 0x000fda000782c0ff */
[----:B------:R-:W-:Y:S05]  /*34a70*/  @P1 BRA `(.L_x_1198) ;  /* 0xfffffff400201947 */ /* 0x000fea000383ffff */
[----:B------:R-:W-:Y:S05]  /*34a80*/  BSYNC B0 ;  /* 0x0000000000007941 */ /* 0x000fea0003800000 */
.L_x_1186:
[----:B------:R-:W-:-:S03]  /*34a90*/  UMOV UR8, 0xffffffff ;  /* 0xffffffff00087882 */ /* 0x000fc60000000000 */
[----:B------:R-:W-:Y:S05]  /*34aa0*/  BRA.DIV UR8, `(.L_x_1199) ;  /* 0x0000000608187947 */ /* 0x000fea000b800000 */
[----:B------:R-:W-:-:S13]  /*34ab0*/  ELECT P6, URZ, PT ;  /* 0x00000000003f782f */ /* 0x000fda00038c0000 */
.L_x_1213:
[----:B------:R-:W-:Y:S04]  /*34ac0*/  BSSY B0, `(.L_x_1200) ;  /* 0x000002c000007945 */ /* 0x000fe80003800000 */
[----:B------:R-:W-:Y:S05]  /*34ad0*/  @!P6 BRA `(.L_x_1201) ;  /* 0x0000000000a8e947 */ /* 0x000fea0003800000 */
[----:B------:R-:W-:-:S04]  /*34ae0*/  ULOP3.LUT UR8, UR38, 0x2, URZ, 0xfc, !UPT ;  /* 0x0000000226087892 */ /* 0x000fc8000f8efc3f */
[----:B------:R-:W-:-:S06]  /*34af0*/  UISETP.NE.AND UP0, UPT, UR8, 0x3, UPT ;  /* 0x000000030800788c */ /* 0x000fcc000bf05270 */
[----:B------:R-:W-:-:S13]  /*34b00*/  PLOP3.LUT P0, PT, PT, PT, UP0, 0x80, 0x0 ;  /* 0x000000000000781c */ /* 0x000fda0003f0f008 */
[----:B------:R-:W-:Y:S05]  /*34b10*/  @!P0 BRA `(.L_x_1202) ;  /* 0x0000000000048947 */ /* 0x000fea0003800000 */
[----:B------:R-:W-:Y:S01]  /*34b20*/  BPT.TRAP 0x1 ;  /* 0x000000040000795c */ /* 0x000fe20000300000 */
.L_x_1202:
[----:B------:R-:W0:Y:S01]  /*34b30*/  S2R R3, SR_CgaCtaId ;  /* 0x0000000000037919 */ /* 0x000e220000008800 */
[----:B------:R-:W-:-:S04]  /*34b40*/  MOV R2, 0x400 ;  /* 0x0000040000027802 */ /* 0x000fc80000000f00 */
[----:B0-----:R-:W-:Y:S02]  /*34b50*/  LEA R3, R3, R2, 0x18 ;  /* 0x0000000203037211 */ /* 0x001fe400078ec0ff */
[----:B------:R-:W-:-:S03]  /*34b60*/  SHF.L.U32 R2, R0, 0x1f, RZ ;  /* 0x0000001f00027819 */ /* 0x000fc600000006ff */
[----:B------:R-:W-:-:S04]  /*34b70*/  VIADD R3, R3, 0x20 ;  /* 0x0000002003037836 */ /* 0x000fc80000000000 */
[----:B------:R-:W-:-:S04]  /*34b80*/  IMAD R5, R6, 0x8, R3 ;  /* 0x0000000806057824 */ /* 0x000fc800078e0203 */
[----:B------:R-:W0:Y:S02]  /*34b90*/  SYNCS.PHASECHK.TRANS64.TRYWAIT P0, [R5+URZ], R2 ;  /* 0x00000002050075a7 */ /* 0x000e24000800017f */
[----:B0-----:R-:W-:Y:S05]  /*34ba0*/  @!P0 BRA `(.L_x_1203) ;  /* 0x0000000000f88947 */ /* 0x001fea0003800000 */
.L_x_1214:
[----:B------:R-:W-:-:S05]  /*34bb0*/  VIADD R6, R6, 0x1 ;  /* 0x0000000106067836 */ /* 0x000fca0000000000 */
[----:B------:R-:W-:-:S04]  /*34bc0*/  ISETP.NE.AND P0, PT, R6, 0x4, PT ;  /* 0x000000040600780c */ /* 0x000fc80003f05270 */
[----:B0-----:R-:W-:Y:S02]  /*34bd0*/  SEL R5, RZ, 0x1, P0 ;  /* 0x00000001ff057807 */ /* 0x001fe40000000000 */
[----:B------:R-:W-:Y:S02]  /*34be0*/  SEL R6, R6, RZ, P0 ;  /* 0x000000ff06067207 */ /* 0x000fe40000000000 */
[----:B------:R-:W-:-:S03]  /*34bf0*/  LOP3.LUT R5, R0, R5, RZ, 0x3c, !PT ;  /* 0x0000000500057212 */ /* 0x000fc600078e3cff */
[----:B------:R-:W-:Y:S01]  /*34c00*/  IMAD R7, R6, 0x8, R3 ;  /* 0x0000000806077824 */ /* 0x000fe200078e0203 */
[----:B------:R-:W-:-:S04]  /*34c10*/  SHF.L.U32 R0, R5, 0x1f, RZ ;  /* 0x0000001f05007819 */ /* 0x000fc800000006ff */
[----:B------:R-:W0:Y:S02]  /*34c20*/  SYNCS.PHASECHK.TRANS64.TRYWAIT P0, [R7+URZ], R0 ;  /* 0x00000000070075a7 */ /* 0x000e24000800017f */
[----:B0-----:R-:W-:Y:S05]  /*34c30*/  @!P0 BRA `(.L_x_1204) ;  /* 0x0000000000e88947 */ /* 0x001fea0003800000 */
.L_x_1215:
[----:B0-----:R-:W-:-:S05]  /*34c40*/  VIADD R0, R6, 0x1 ;  /* 0x0000000106007836 */ /* 0x001fca0000000000 */
[----:B------:R-:W-:-:S04]  /*34c50*/  ISETP.NE.AND P0, PT, R0, 0x4, PT ;  /* 0x000000040000780c */ /* 0x000fc80003f05270 */
[----:B------:R-:W-:Y:S02]  /*34c60*/  SEL R2, RZ, 0x1, P0 ;  /* 0x00000001ff027807 */ /* 0x000fe40000000000 */
[----:B------:R-:W-:Y:S02]  /*34c70*/  SEL R4, R0, RZ, P0 ;  /* 0x000000ff00047207 */ /* 0x000fe40000000000 */
[----:B------:R-:W-:-:S03]  /*34c80*/  LOP3.LUT R5, R5, R2, RZ, 0x3c, !PT ;  /* 0x0000000205057212 */ /* 0x000fc600078e3cff */
[----:B------:R-:W-:Y:S01]  /*34c90*/  IMAD R7, R4, 0x8, R3 ;  /* 0x0000000804077824 */ /* 0x000fe200078e0203 */
[----:B------:R-:W-:-:S04]  /*34ca0*/  SHF.L.U32 R0, R5, 0x1f, RZ ;  /* 0x0000001f05007819 */ /* 0x000fc800000006ff */
[----:B------:R-:W0:Y:S02]  /*34cb0*/  SYNCS.PHASECHK.TRANS64.TRYWAIT P0, [R7+URZ], R0 ;  /* 0x00000000070075a7 */ /* 0x000e24000800017f */
[----:B0-----:R-:W-:Y:S05]  /*34cc0*/  @!P0 BRA `(.L_x_1205) ;  /* 0x0000000000d88947 */ /* 0x001fea0003800000 */
.L_x_1216:
[----:B0-----:R-:W-:-:S05]  /*34cd0*/  VIADD R0, R4, 0x1 ;  /* 0x0000000104007836 */ /* 0x001fca0000000000 */
[----:B------:R-:W-:-:S04]  /*34ce0*/  ISETP.NE.AND P0, PT, R0, 0x4, PT ;  /* 0x000000040000780c */ /* 0x000fc80003f05270 */
[----:B------:R-:W-:Y:S02]  /*34cf0*/  SEL R2, RZ, 0x1, P0 ;  /* 0x00000001ff027807 */ /* 0x000fe40000000000 */
[----:B------:R-:W-:Y:S02]  /*34d00*/  SEL R0, R0, RZ, P0 ;  /* 0x000000ff00007207 */ /* 0x000fe40000000000 */
[----:B------:R-:W-:-:S03]  /*34d10*/  LOP3.LUT R2, R5, R2, RZ, 0x3c, !PT ;  /* 0x0000000205027212 */ /* 0x000fc600078e3cff */
[----:B------:R-:W-:Y:S01]  /*34d20*/  IMAD R3, R0, 0x8, R3 ;  /* 0x0000000800037824 */ /* 0x000fe200078e0203 */
[----:B------:R-:W-:-:S07]  /*34d30*/  SHF.L.U32 R0, R2, 0x1f, RZ ;  /* 0x0000001f02007819 */ /* 0x000fce00000006ff */
.L_x_1206:
[----:B0-----:R0:W1:Y:S02]  /*34d40*/  SYNCS.PHASECHK.TRANS64.TRYWAIT P0, [R3+URZ], R0 ;  /* 0x00000000030075a7 */ /* 0x001064000800017f */
[----:B-1----:R-:W-:Y:S05]  /*34d50*/  @!P0 NANOSLEEP.SYNCS 0x989680 ;  /* 0x009896800000895d */ /* 0x002fea0003900000 */
[----:B------:R-:W1:Y:S02]  /*34d60*/  @!P0 SYNCS.PHASECHK.TRANS64 P0, [R3+URZ], R0 ;  /* 0x00000000030085a7 */ /* 0x000e64000800007f */
[----:B-1----:R-:W-:Y:S05]  /*34d70*/  @!P0 BRA `(.L_x_1206) ;  /* 0xfffffffc00f08947 */ /* 0x002fea000383ffff */
.L_x_1201:
[----:B------:R-:W-:Y:S05]  /*34d80*/  BSYNC B0 ;  /* 0x0000000000007941 */ /* 0x000fea0003800000 */
.L_x_1200:
[----:B------:R-:W-:Y:S05]  /*34d90*/  EXIT ;  /* 0x000000000000794d */ /* 0x000fea0003800000 */
.L_x_17:
[----:B-1----:R1:W2:Y:S02]  /*34da0*/  SYNCS.PHASECHK.TRANS64.TRYWAIT P1, [R4+URZ], R3 ;  /* 0x00000003040075a7 */ /* 0x0022a4000802017f */
[----:B--2---:R-:W-:Y:S05]  /*34db0*/  @!P1 NANOSLEEP.SYNCS 0x989680 ;  /* 0x009896800000995d */ /* 0x004fea0003900000 */
[----:B------:R-:W2:Y:S02]  /*34dc0*/  @!P1 SYNCS.PHASECHK.TRANS64 P1, [R4+URZ], R3 ;  /* 0x00000003040095a7 */ /* 0x000ea4000802007f */
[----:B--2---:R-:W-:Y:S05]  /*34dd0*/  @!P1 BRA `(.L_x_17) ;  /* 0xfffffffc00f09947 */ /* 0x004fea000383ffff */
[----:B------:R-:W-:Y:S05]  /*34de0*/  BRA `(.L_x_16) ;  /* 0xfffffcc400a87947 */ /* 0x000fea000383ffff */
.L_x_22:
[----:B-1----:R1:W2:Y:S02]  /*34df0*/  SYNCS.PHASECHK.TRANS64.TRYWAIT P1, [R5+URZ], R6 ;  /* 0x00000006050075a7 */ /* 0x0022a4000802017f */
[----:B--2---:R-:W-:Y:S05]  /*34e00*/  @!P1 NANOSLEEP.SYNCS 0x989680 ;  /* 0x009896800000995d */ /* 0x004fea0003900000 */
[----:B------:R-:W2:Y:S02]  /*34e10*/  @!P1 SYNCS.PHASECHK.TRANS64 P1, [R5+URZ], R6 ;  /* 0x00000006050095a7 */ /* 0x000ea4000802007f */
[----:B--2---:R-:W-:Y:S05]  /*34e20*/  @!P1 BRA `(.L_x_22) ;  /* 0xfffffffc00f09947 */ /* 0x004fea000383ffff */
[----:B------:R-:W-:Y:S05]  /*34e30*/  BRA `(.L_x_21) ;  /* 0xfffffd1c00c07947 */ /* 0x000fea000383ffff */
.L_x_1187:
[----:B------:R-:W-:Y:S01]  /*34e40*/  BSSY B1, `(.L_x_1207) ;  /* 0x0000006000017945 */ /* 0x000fe20003800000 */
[----:B------:R-:W-:-:S07]  /*34e50*/  IMAD.MOV.U32 R15, RZ, RZ, -0x1 ;  /* 0xffffffffff0f7424 */ /* 0x000fce00078e00ff */
[----:B------:R-:W-:Y:S05]  /*34e60*/  WARPSYNC.COLLECTIVE R15, `(.L_x_1208) ;  /* 0x000000000f0c7348 */ /* 0x000fea0003c00000 */
[----:B------:R-:W-:Y:S02]  /*34e70*/  ELECT P6, UR62, PT ;  /* 0x00000000003e782f */ /* 0x000fe400038c0000 */
[----:B------:R-:W-:Y:S01]  /*34e80*/  MOV R14, UR62 ;  /* 0x0000003e000e7c02 */ /* 0x000fe20008000f00 */
[----:B------:R-:W-:Y:S10]  /*34e90*/  ENDCOLLECTIVE ;  /* 0x000000000000791b */ /* 0x000ff40003800000 */
.L_x_1208:
[----:B------:R-:W-:Y:S05]  /*34ea0*/  BSYNC B1 ;  /* 0x0000000000017941 */ /* 0x000fea0003800000 */
.L_x_1207:
[----:B------:R-:W-:Y:S05]  /*34eb0*/  BRA `(.L_x_1209) ;  /* 0xfffffff0001c7947 */ /* 0x000fea000383ffff */
.L_x_1190:
[----:B-1----:R1:W2:Y:S02]  /*34ec0*/  SYNCS.PHASECHK.TRANS64.TRYWAIT P1, [R15+URZ+0x20], R12 ;  /* 0x0000200c0f0075a7 */ /* 0x0022a4000802017f */
[----:B--2---:R-:W-:Y:S05]  /*34ed0*/  @!P1 NANOSLEEP.SYNCS 0x989680 ;  /* 0x009896800000995d */ /* 0x004fea0003900000 */
[----:B------:R-:W2:Y:S02]  /*34ee0*/  @!P1 SYNCS.PHASECHK.TRANS64 P1, [R15+URZ+0x20], R12 ;  /* 0x0000200c0f0095a7 */ /* 0x000ea4000802007f */
[----:B--2---:R-:W-:Y:S05]  /*34ef0*/  @!P1 BRA `(.L_x_1190) ;  /* 0xfffffffc00f09947 */ /* 0x004fea000383ffff */
[----:B------:R-:W-:Y:S05]  /*34f00*/  BRA `(.L_x_1210) ;  /* 0xfffffff000507947 */ /* 0x000fea000383ffff */
.L_x_1199:
[----:B------:R-:W-:Y:S01]  /*34f10*/  BSSY B0, `(.L_x_1211) ;  /* 0x0000006000007945 */ /* 0x000fe20003800000 */
[----:B------:R-:W-:-:S07]  /*34f20*/  IMAD.MOV.U32 R15, RZ, RZ, -0x1 ;  /* 0xffffffffff0f7424 */ /* 0x000fce00078e00ff */
[----:B------:R-:W-:Y:S05]  /*34f30*/  WARPSYNC.COLLECTIVE R15, `(.L_x_1212) ;  /* 0x000000000f0c7348 */ /* 0x000fea0003c00000 */
[----:B------:R-:W-:Y:S02]  /*34f40*/  ELECT P6, UR62, PT ;  /* 0x00000000003e782f */ /* 0x000fe400038c0000 */
[----:B------:R-:W-:Y:S01]  /*34f50*/  MOV R14, UR62 ;  /* 0x0000003e000e7c02 */ /* 0x000fe20008000f00 */
[----:B------:R-:W-:Y:S10]  /*34f60*/  ENDCOLLECTIVE ;  /* 0x000000000000791b */ /* 0x000ff40003800000 */
.L_x_1212:
[----:B------:R-:W-:Y:S05]  /*34f70*/  BSYNC B0 ;  /* 0x0000000000007941 */ /* 0x000fea0003800000 */
.L_x_1211:
[----:B------:R-:W-:Y:S05]  /*34f80*/  BRA `(.L_x_1213) ;  /* 0xfffffff800cc7947 */ /* 0x000fea000383ffff */
.L_x_1203:
[----:B0-----:R0:W1:Y:S02]  /*34f90*/  SYNCS.PHASECHK.TRANS64.TRYWAIT P0, [R5+URZ], R2 ;  /* 0x00000002050075a7 */ /* 0x001064000800017f */
[----:B-1----:R-:W-:Y:S05]  /*34fa0*/  @!P0 NANOSLEEP.SYNCS 0x989680 ;  /* 0x009896800000895d */ /* 0x002fea0003900000 */
[----:B------:R-:W1:Y:S02]  /*34fb0*/  @!P0 SYNCS.PHASECHK.TRANS64 P0, [R5+URZ], R2 ;  /* 0x00000002050085a7 */ /* 0x000e64000800007f */
[----:B-1----:R-:W-:Y:S05]  /*34fc0*/  @!P0 BRA `(.L_x_1203) ;  /* 0xfffffffc00f08947 */ /* 0x002fea000383ffff */
[----:B------:R-:W-:Y:S05]  /*34fd0*/  BRA `(.L_x_1214) ;  /* 0xfffffff800f47947 */ /* 0x000fea000383ffff */
.L_x_1204:
[----:B0-----:R0:W1:Y:S02]  /*34fe0*/  SYNCS.PHASECHK.TRANS64.TRYWAIT P0, [R7+URZ], R0 ;  /* 0x00000000070075a7 */ /* 0x001064000800017f */
[----:B-1----:R-:W-:Y:S05]  /*34ff0*/  @!P0 NANOSLEEP.SYNCS 0x989680 ;  /* 0x009896800000895d */ /* 0x002fea0003900000 */
[----:B------:R-:W1:Y:S02]  /*35000*/  @!P0 SYNCS.PHASECHK.TRANS64 P0, [R7+URZ], R0 ;  /* 0x00000000070085a7 */ /* 0x000e64000800007f */
[----:B-1----:R-:W-:Y:S05]  /*35010*/  @!P0 BRA `(.L_x_1204) ;  /* 0xfffffffc00f08947 */ /* 0x002fea000383ffff */
[----:B------:R-:W-:Y:S05]  /*35020*/  BRA `(.L_x_1215) ;  /* 0xfffffffc00047947 */ /* 0x000fea000383ffff */
.L_x_1205:
[----:B0-----:R0:W1:Y:S02]  /*35030*/  SYNCS.PHASECHK.TRANS64.TRYWAIT P0, [R7+URZ], R0 ;  /* 0x00000000070075a7 */ /* 0x001064000800017f */
[----:B-1----:R-:W-:Y:S05]  /*35040*/  @!P0 NANOSLEEP.SYNCS 0x989680 ;  /* 0x009896800000895d */ /* 0x002fea0003900000 */
[----:B------:R-:W1:Y:S02]  /*35050*/  @!P0 SYNCS.PHASECHK.TRANS64 P0, [R7+URZ], R0 ;  /* 0x00000000070085a7 */ /* 0x000e64000800007f */
[----:B-1----:R-:W-:Y:S05]  /*35060*/  @!P0 BRA `(.L_x_1205) ;  /* 0xfffffffc00f08947 */ /* 0x002fea000383ffff */
[----:B------:R-:W-:Y:S05]  /*35070*/  BRA `(.L_x_1216) ;  /* 0xfffffffc00147947 */ /* 0x000fea000383ffff */
.L_x_1217:
[----:B------:R-:W-:-:S00]  /*35080*/  BRA `(.L_x_1217) ;  /* 0xfffffffc00fc7947 */ /* 0x000fc0000383ffff */
[----:B------:R-:W-:-:S00]  /*35090*/  NOP ;  /* 0x0000000000007918 */ /* 0x000fc00000000000 */
        /* <DEDUP_REMOVED lines=14> */
.L_x_1218:


//--------------------- .nv.global.init           --------------------------
	.section	.nv.global.init,"aw",@progbits
.nv.global.init:
	.type		$str$22,@object
	.size		$str$22,($str$23 - $str$22)
$str$22:
        /*0000*/ 	.byte	0x6b, 0x5f, 0x74, 0x69, 0x6c, 0x65, 0x5f, 0x63, 0x6f, 0x75, 0x6e, 0x74, 0x20, 0x3e, 0x3d, 0x20
        /*0010*/ 	.byte	0x31, 0x00
	.type		$str$23,@object
	.size		$str$23,(__unnamed_1 - $str$23)
$str$23:
        /*0012*/ 	.byte	0x2f, 0x74, 0x6d, 0x70, 0x2f, 0x63, 0x75, 0x74, 0x6c, 0x61, 0x73, 0x73, 0x5f, 0x73, 0x77, 0x65
        /*0022*/ 	.byte	0x65, 0x70, 0x5f, 0x73, 0x72, 0x63, 0x2f, 0x69, 0x6e, 0x63, 0x6c, 0x75, 0x64, 0x65, 0x2f, 0x63
        /*0032*/ 	.byte	0x75, 0x74, 0x6c, 0x61, 0x73, 0x73, 0x2f, 0x67, 0x65, 0x6d, 0x6d, 0x2f, 0x63, 0x6f, 0x6c, 0x6c
        /*0042*/ 	.byte	0x65, 0x63, 0x74, 0x69, 0x76, 0x65, 0x2f, 0x73, 0x6d, 0x39, 0x30, 0x5f, 0x6d, 0x6d, 0x61, 0x5f
        /*0052*/ 	.byte	0x74, 0x6d, 0x61, 0x5f, 0x67, 0x6d, 0x6d, 0x61, 0x5f, 0x73, 0x73, 0x5f, 0x77, 0x61, 0x72, 0x70
        /*0062*/ 	.byte	0x73, 0x70, 0x65, 0x63, 0x69, 0x61, 0x6c, 0x69, 0x7a, 0x65, 0x64, 0x2e, 0x68, 0x70, 0x70, 0x00
	.type		__unnamed_1,@object
	.size		__unnamed_1,(.L_0 - __unnamed_1)
__unnamed_1:
        /* <DEDUP_REMOVED lines=173> */
        /*0b42*/ 	.byte	0x79, 0x5d, 0x00
.L_0:


//--------------------- .nv.shared._ZN7cutlass13device_kernelINS_4gemm6kernel13GemmUniversalIN4cute5tupleIJiiiiEEENS1_10collective13CollectiveMmaINS1_34MainloopSm90TmaGmmaWarpSpecializedILi4ENS5_IJNS4_1CILi1EEESB_SB_EEENS1_35KernelTmaWarpSpecializedCooperativeEEENS5_IJNSA_ILi384EEESF_NSA_ILi64EEEEEEaNS5_IJlSB_lEEEaSI_NS4_8TiledMMAINS4_8MMA_AtomIJNS4_4SM904GMMA27MMA_64x192x32_S32S8S8_SS_TNEEEENS4_6LayoutINS5_IJNSA_ILi2EEESB_SB_EEENS5_IJSB_NSA_ILi0EEESS_EEEEENS5_IJNS4_10UnderscoreESV_SV_EEEEENS4_13SM90_TMA_LOADENS4_14ComposedLayoutINS4_7SwizzleILi2ELi4ELi3EEENS4_18smem_ptr_flag_bitsILi8EEENSP_INS5_IJNSA_ILi8EEESG_EEENS5_IJSG_SB_EEEEEEEvNS4_8identityESY_S18_vS19_EENS_8epilogue10collective6detail29Sm90TmaWarpSpecializedAdapterINS1C_15DefaultEpilogueIaSI_SI_NS1B_6thread17LinearCombinationIaLi1EiiLNS1G_9ScaleType4KindE0ELNS_15FloatRoundStyleE2EaEENS1_15EpilogueDefaultEEEEEvvEEEEvNT_6ParamsE --------------------------
	.section	.nv.shared._ZN7cutlass13device_kernelINS_4gemm6kernel13GemmUniversalIN4cute5tupleIJiiiiEEENS1_10collective13CollectiveMmaINS1_34MainloopSm90TmaGmmaWarpSpecializedILi4ENS5_IJNS4_1CILi1EEESB_SB_EEENS1_35KernelTmaWarpSpecializedCooperativeEEENS5_IJNSA_ILi384EEESF_NSA_ILi64EEEEEEaNS5_IJlSB_lEEEaSI_NS4_8TiledMMAINS4_8MMA_AtomIJNS4_4SM904GMMA27MMA_64x192x32_S32S8S8_SS_TNEEEENS4_6LayoutINS5_IJNSA_ILi2EEESB_SB_EEENS5_IJSB_NSA_ILi0EEESS_EEEEENS5_IJNS4_10UnderscoreESV_SV_EEEEENS4_13SM90_TMA_LOADENS4_14ComposedLayoutINS4_7SwizzleILi2ELi4ELi3EEENS4_18smem_ptr_flag_bitsILi8EEENSP_INS5_IJNSA_ILi8EEESG_EEENS5_IJSG_SB_EEEEEEEvNS4_8identityESY_S18_vS19_EENS_8epilogue10collective6detail29Sm90TmaWarpSpecializedAdapterINS1C_15DefaultEpilogueIaSI_SI_NS1B_6thread17LinearCombinationIaLi1EiiLNS1G_9ScaleType4KindE0ELNS_15FloatRoundStyleE2EaEENS1_15EpilogueDefaultEEEEEvvEEEEvNT_6ParamsE,"aw",@nobits
	.sectionflags	@""
	.align	16
	.zero		1024


//--------------------- .nv.shared.reserved.0     --------------------------
	.section	.nv.shared.reserved.0,"aw",@nobits
	.weak		__nv_reservedSMEM_offset_0_alias
	.size		__nv_reservedSMEM_offset_0_alias, 0, 0
	.other		__nv_reservedSMEM_offset_0_alias,@"STO_CUDA_RESERVED_SHARED STV_DEFAULT"
__nv_reservedSMEM_offset_0_alias:
	.zero		0


//--------------------- .nv.global                --------------------------
	.section	.nv.global,"aw",@nobits
.nv.global:
	.type		_ZN39_INTERNAL_be3cf82e_4_k_cu_655c9e05_39244cute1_E,@object
	.size		_ZN39_INTERNAL_be3cf82e_4_k_cu_655c9e05_39244cute1_E,(_ZN39_INTERNAL_be3cf82e_4_k_cu_655c9e05_39244cuda3std3__45__cpo6cbeginE - _ZN39_INTERNAL_be3cf82e_4_k_cu_655c9e05_39244cute1_E)
_ZN39_INTERNAL_be3cf82e_4_k_cu_655c9e05_39244cute1_E:
	.zero		1
	.type		_ZN39_INTERNAL_be3cf82e_4_k_cu_655c9e05_39244cuda3std3__45__cpo6cbeginE,@object
	.size		_ZN39_INTERNAL_be3cf82e_4_k_cu_655c9e05_39244cuda3std3__45__cpo6cbeginE,(_ZN39_INTERNAL_be3cf82e_4_k_cu_655c9e05_39244cuda3std3__48in_placeE - _ZN39_INTERNAL_be3cf82e_4_k_cu_655c9e05_39244cuda3std3__45__cpo6cbeginE)
_ZN39_INTERNAL_be3cf82e_4_k_cu_655c9e05_39244cuda3std3__45__cpo6cbeginE:
	.zero		1
	.type		_ZN39_INTERNAL_be3cf82e_4_k_cu_655c9e05_39244cuda3std3__48in_placeE,@object
	.size		_ZN39_INTERNAL_be3cf82e_4_k_cu_655c9e05_39244cuda3std3__48in_placeE,(_ZN39_INTERNAL_be3cf82e_4_k_cu_655c9e05_39244cuda3std6ranges3__45__cpo9iter_moveE - _ZN39_INTERNAL_be3cf82e_4_k_cu_655c9e05_39244cuda3std3__48in_placeE)
_ZN39_INTERNAL_be3cf82e_4_k_cu_655c9e05_39244cuda3std3__48in_placeE:
	.zero		1
	.type		_ZN39_INTERNAL_be3cf82e_4_k_cu_655c9e05_39244cuda3std6ranges3__45__cpo9iter_moveE,@object
	.size		_ZN39_INTERNAL_be3cf82e_4_k_cu_655c9e05_39244cuda3std6ranges3__45__cpo9iter_moveE,(_ZN39_INTERNAL_be3cf82e_4_k_cu_655c9e05_39244cuda3std3__45__cpo5beginE - _ZN39_INTERNAL_be3cf82e_4_k_cu_655c9e05_39244cuda3std6ranges3__45__cpo9iter_moveE)
_ZN39_INTERNAL_be3cf82e_4_k_cu_655c9e05_39244cuda3std6ranges3__45__cpo9iter_moveE:
	.zero		1
	.type		_ZN39_INTERNAL_be3cf82e_4_k_cu_655c9e05_39244cuda3std3__45__cpo5beginE,@object
	.size		_ZN39_INTERNAL_be3cf82e_4_k_cu_655c9e05_39244cuda3std3__45__cpo5beginE,(_ZN39_INTERNAL_be3cf82e_4_k_cu_655c9e05_39244cuda3std3__441_GLOBAL__N__be3cf82e_4_k_cu_655c9e05_39246ignoreE - _ZN39_INTERNAL_be3cf82e_4_k_cu_655c9e05_39244cuda3std3__45__cpo5beginE)
_ZN39_INTERNAL_be3cf82e_4_k_cu_655c9e05_39244cuda3std3__45__cpo5beginE:
	.zero		1
	.type		_ZN39_INTERNAL_be3cf82e_4_k_cu_655c9e05_39244cuda3std3__441_GLOBAL__N__be3cf82e_4_k_cu_655c9e05_39246ignoreE,@object
	.size		_ZN39_INTERNAL_be3cf82e_4_k_cu_655c9e05_39244cuda3std3__441_GLOBAL__N__be3cf82e_4_k_cu_655c9e05_39246ignoreE,(_ZN39_INTERNAL_be3cf82e_4_k_cu_655c9e05_39244cute7productE - _ZN39_INTERNAL_be3cf82e_4_k_cu_655c9e05_39244cuda3std3__441_GLOBAL__N__be3cf82e_4_k_cu_655c9e05_39246ignoreE)
_ZN39_INTERNAL_be3cf82e_4_k_cu_655c9e05_39244cuda3std3__441_GLOBAL__N__be3cf82e_4_k_cu_655c9e05_39246ignoreE:
	.zero		1
	.type		_ZN39_INTERNAL_be3cf82e_4_k_cu_655c9e05_39244cute7productE,@object
	.size		_ZN39_INTERNAL_be3cf82e_4_k_cu_655c9e05_39244cute7productE,(_ZN39_INTERNAL_be3cf82e_4_k_cu_655c9e05_39244cuda3std3__45__cpo3endE - _ZN39_INTERNAL_be3cf82e_4_k_cu_655c9e05_39244cute7productE)
_ZN39_INTERNAL_be3cf82e_4_k_cu_655c9e05_39244cute7productE:
	.zero		1
	.type		_ZN39_INTERNAL_be3cf82e_4_k_cu_655c9e05_39244cuda3std3__45__cpo3endE,@object
	.size		_ZN39_INTERNAL_be3cf82e_4_k_cu_655c9e05_39244cuda3std3__45__cpo3endE,(_ZN39_INTERNAL_be3cf82e_4_k_cu_655c9e05_39244cuda3std3__419piecewise_constructE - _ZN39_INTERNAL_be3cf82e_4_k_cu_655c9e05_39244cuda3std3__45__cpo3endE)
_ZN39_INTERNAL_be3cf82e_4_k_cu_655c9e05_39244cuda3std3__45__cpo3endE:
	.zero		1
	.type		_ZN39_INTERNAL_be3cf82e_4_k_cu_655c9e05_39244cuda3std3__419piecewise_constructE,@object
	.size		_ZN39_INTERNAL_be3cf82e_4_k_cu_655c9e05_39244cuda3std3__419piecewise_constructE,(_ZN39_INTERNAL_be3cf82e_4_k_cu_655c9e05_39244cuda3std3__45__cpo4cendE - _ZN39_INTERNAL_be3cf82e_4_k_cu_655c9e05_39244cuda3std3__419piecewise_constructE)
_ZN39_INTERNAL_be3cf82e_4_k_cu_655c9e05_39244cuda3std3__419piecewise_constructE:
	.zero		1
	.type		_ZN39_INTERNAL_be3cf82e_4_k_cu_655c9e05_39244cuda3std3__45__cpo4cendE,@object
	.size		_ZN39_INTERNAL_be3cf82e_4_k_cu_655c9e05_39244cuda3std3__45__cpo4cendE,(_ZN39_INTERNAL_be3cf82e_4_k_cu_655c9e05_39244cuda3std6ranges3__45__cpo4swapE - _ZN39_INTERNAL_be3cf82e_4_k_cu_655c9e05_39244cuda3std3__45__cpo4cendE)
_ZN39_INTERNAL_be3cf82e_4_k_cu_655c9e05_39244cuda3std3__45__cpo4cendE:
	.zero		1
	.type		_ZN39_INTERNAL_be3cf82e_4_k_cu_655c9e05_39244cuda3std6ranges3__45__cpo4swapE,@object
	.size		_ZN39_INTERNAL_be3cf82e_4_k_cu_655c9e05_39244cuda3std6ranges3__45__cpo4swapE,(.L_8 - _ZN39_INTERNAL_be3cf82e_4_k_cu_655c9e05_39244cuda3std6ranges3__45__cpo4swapE)
_ZN39_INTERNAL_be3cf82e_4_k_cu_655c9e05_39244cuda3std6ranges3__45__cpo4swapE:
	.zero		1
.L_8:


//--------------------- .nv.constant0._ZN7cutlass13device_kernelINS_4gemm6kernel13GemmUniversalIN4cute5tupleIJiiiiEEENS1_10collective13CollectiveMmaINS1_34MainloopSm90TmaGmmaWarpSpecializedILi4ENS5_IJNS4_1CILi1EEESB_SB_EEENS1_35KernelTmaWarpSpecializedCooperativeEEENS5_IJNSA_ILi384EEESF_NSA_ILi64EEEEEEaNS5_IJlSB_lEEEaSI_NS4_8TiledMMAINS4_8MMA_AtomIJNS4_4SM904GMMA27MMA_64x192x32_S32S8S8_SS_TNEEEENS4_6LayoutINS5_IJNSA_ILi2EEESB_SB_EEENS5_IJSB_NSA_ILi0EEESS_EEEEENS5_IJNS4_10UnderscoreESV_SV_EEEEENS4_13SM90_TMA_LOADENS4_14ComposedLayoutINS4_7SwizzleILi2ELi4ELi3EEENS4_18smem_ptr_flag_bitsILi8EEENSP_INS5_IJNSA_ILi8EEESG_EEENS5_IJSG_SB_EEEEEEEvNS4_8identityESY_S18_vS19_EENS_8epilogue10collective6detail29Sm90TmaWarpSpecializedAdapterINS1C_15DefaultEpilogueIaSI_SI_NS1B_6thread17LinearCombinationIaLi1EiiLNS1G_9ScaleType4KindE0ELNS_15FloatRoundStyleE2EaEENS1_15EpilogueDefaultEEEEEvvEEEEvNT_6ParamsE --------------------------
	.section	.nv.constant0._ZN7cutlass13device_kernelINS_4gemm6kernel13GemmUniversalIN4cute5tupleIJiiiiEEENS1_10collective13CollectiveMmaINS1_34MainloopSm90TmaGmmaWarpSpecializedILi4ENS5_IJNS4_1CILi1EEESB_SB_EEENS1_35KernelTmaWarpSpecializedCooperativeEEENS5_IJNSA_ILi384EEESF_NSA_ILi64EEEEEEaNS5_IJlSB_lEEEaSI_NS4_8TiledMMAINS4_8MMA_AtomIJNS4_4SM904GMMA27MMA_64x192x32_S32S8S8_SS_TNEEEENS4_6LayoutINS5_IJNSA_ILi2EEESB_SB_EEENS5_IJSB_NSA_ILi0EEESS_EEEEENS5_IJNS4_10UnderscoreESV_SV_EEEEENS4_13SM90_TMA_LOADENS4_14ComposedLayoutINS4_7SwizzleILi2ELi4ELi3EEENS4_18smem_ptr_flag_bitsILi8EEENSP_INS5_IJNSA_ILi8EEESG_EEENS5_IJSG_SB_EEEEEEEvNS4_8identityESY_S18_vS19_EENS_8epilogue10collective6detail29Sm90TmaWarpSpecializedAdapterINS1C_15DefaultEpilogueIaSI_SI_NS1B_6thread17LinearCombinationIaLi1EiiLNS1G_9ScaleType4KindE0ELNS_15FloatRoundStyleE2EaEENS1_15EpilogueDefaultEEEEEvvEEEEvNT_6ParamsE,"a",@progbits
	.sectionflags	@""
	.align	4
.nv.constant0._ZN7cutlass13device_kernelINS_4gemm6kernel13GemmUniversalIN4cute5tupleIJiiiiEEENS1_10collective13CollectiveMmaINS1_34MainloopSm90TmaGmmaWarpSpecializedILi4ENS5_IJNS4_1CILi1EEESB_SB_EEENS1_35KernelTmaWarpSpecializedCooperativeEEENS5_IJNSA_ILi384EEESF_NSA_ILi64EEEEEEaNS5_IJlSB_lEEEaSI_NS4_8TiledMMAINS4_8MMA_AtomIJNS4_4SM904GMMA27MMA_64x192x32_S32S8S8_SS_TNEEEENS4_6LayoutINS5_IJNSA_ILi2EEESB_SB_EEENS5_IJSB_NSA_ILi0EEESS_EEEEENS5_IJNS4_10UnderscoreESV_SV_EEEEENS4_13SM90_TMA_LOADENS4_14ComposedLayoutINS4_7SwizzleILi2ELi4ELi3EEENS4_18smem_ptr_flag_bitsILi8EEENSP_INS5_IJNSA_ILi8EEESG_EEENS5_IJSG_SB_EEEEEEEvNS4_8identityESY_S18_vS19_EENS_8epilogue10collective6detail29Sm90TmaWarpSpecializedAdapterINS1C_15DefaultEpilogueIaSI_SI_NS1B_6thread17LinearCombinationIaLi1EiiLNS1G_9ScaleType4KindE0ELNS_15FloatRoundStyleE2EaEENS1_15EpilogueDefaultEEEEEvvEEEEvNT_6ParamsE:
	.zero		1664


//--------------------- SYMBOLS --------------------------

	.type		.nv.reservedSmem.offset0,@object
	.size		.nv.reservedSmem.offset0,0x4
	.type		__assertfail,@function
